//
// Generated by NVIDIA NVVM Compiler
//
// Compiler Build ID: CL-36424714
// Cuda compilation tools, release 13.0, V13.0.88
// Based on NVVM 20.0.0
//

.version 9.0
.target sm_100
.address_size 64

	// .globl	_ZN3cub18CUB_300001_SM_10006detail11EmptyKernelIvEEvv
// _ZZN3cub18CUB_300001_SM_10006detail4scan16DeviceScanKernelINS2_10policy_hubIiiijN4cuda3__47maximumIiEEE10Policy1000EN6thrust24THRUST_300001_SM_1000_NS6detail15normal_iteratorINSC_10device_ptrIiEEEESH_NS0_13ScanTileStateIiLb1EEES8_NS0_8NullTypeEjiLb0ESK_EEvT0_T1_T2_iT3_T4_T5_E12temp_storage has been demoted
// _ZZN3cub18CUB_300001_SM_10006detail4scan16DeviceScanKernelINS2_10policy_hubIiiimN4cuda3__47maximumIiEEE10Policy1000EN6thrust24THRUST_300001_SM_1000_NS6detail15normal_iteratorINSC_10device_ptrIiEEEESH_NS0_13ScanTileStateIiLb1EEES8_NS0_8NullTypeEmiLb0ESK_EEvT0_T1_T2_iT3_T4_T5_E12temp_storage has been demoted
.global .align 1 .b8 _ZN34_INTERNAL_9fea3966_4_k_cu_daa028044cuda3std3__45__cpo5beginE[1];
.global .align 1 .b8 _ZN34_INTERNAL_9fea3966_4_k_cu_daa028044cuda3std3__45__cpo3endE[1];
.global .align 1 .b8 _ZN34_INTERNAL_9fea3966_4_k_cu_daa028044cuda3std3__45__cpo6cbeginE[1];
.global .align 1 .b8 _ZN34_INTERNAL_9fea3966_4_k_cu_daa028044cuda3std3__45__cpo4cendE[1];
.global .align 1 .b8 _ZN34_INTERNAL_9fea3966_4_k_cu_daa028044cuda3std3__45__cpo6rbeginE[1];
.global .align 1 .b8 _ZN34_INTERNAL_9fea3966_4_k_cu_daa028044cuda3std3__45__cpo4rendE[1];
.global .align 1 .b8 _ZN34_INTERNAL_9fea3966_4_k_cu_daa028044cuda3std3__45__cpo7crbeginE[1];
.global .align 1 .b8 _ZN34_INTERNAL_9fea3966_4_k_cu_daa028044cuda3std3__45__cpo5crendE[1];
.global .align 1 .b8 _ZN34_INTERNAL_9fea3966_4_k_cu_daa028044cuda3std3__436_GLOBAL__N__9fea3966_4_k_cu_daa028046ignoreE[1];
.global .align 1 .b8 _ZN34_INTERNAL_9fea3966_4_k_cu_daa028044cuda3std3__419piecewise_constructE[1];
.global .align 1 .b8 _ZN34_INTERNAL_9fea3966_4_k_cu_daa028044cuda3std3__48in_placeE[1];
.global .align 1 .b8 _ZN34_INTERNAL_9fea3966_4_k_cu_daa028044cuda3std3__420unreachable_sentinelE[1];
.global .align 1 .b8 _ZN34_INTERNAL_9fea3966_4_k_cu_daa028044cuda3std3__47nulloptE[1];
.global .align 1 .b8 _ZN34_INTERNAL_9fea3966_4_k_cu_daa028044cuda3std3__48unexpectE[1];
.global .align 1 .b8 _ZN34_INTERNAL_9fea3966_4_k_cu_daa028044cuda3std6ranges3__45__cpo4swapE[1];
.global .align 1 .b8 _ZN34_INTERNAL_9fea3966_4_k_cu_daa028044cuda3std6ranges3__45__cpo9iter_moveE[1];
.global .align 1 .b8 _ZN34_INTERNAL_9fea3966_4_k_cu_daa028044cuda3std6ranges3__45__cpo5beginE[1];
.global .align 1 .b8 _ZN34_INTERNAL_9fea3966_4_k_cu_daa028044cuda3std6ranges3__45__cpo3endE[1];
.global .align 1 .b8 _ZN34_INTERNAL_9fea3966_4_k_cu_daa028044cuda3std6ranges3__45__cpo6cbeginE[1];
.global .align 1 .b8 _ZN34_INTERNAL_9fea3966_4_k_cu_daa028044cuda3std6ranges3__45__cpo4cendE[1];
.global .align 1 .b8 _ZN34_INTERNAL_9fea3966_4_k_cu_daa028044cuda3std6ranges3__45__cpo7advanceE[1];
.global .align 1 .b8 _ZN34_INTERNAL_9fea3966_4_k_cu_daa028044cuda3std6ranges3__45__cpo9iter_swapE[1];
.global .align 1 .b8 _ZN34_INTERNAL_9fea3966_4_k_cu_daa028044cuda3std6ranges3__45__cpo4nextE[1];
.global .align 1 .b8 _ZN34_INTERNAL_9fea3966_4_k_cu_daa028044cuda3std6ranges3__45__cpo4prevE[1];
.global .align 1 .b8 _ZN34_INTERNAL_9fea3966_4_k_cu_daa028044cuda3std6ranges3__45__cpo4dataE[1];
.global .align 1 .b8 _ZN34_INTERNAL_9fea3966_4_k_cu_daa028044cuda3std6ranges3__45__cpo5cdataE[1];
.global .align 1 .b8 _ZN34_INTERNAL_9fea3966_4_k_cu_daa028044cuda3std6ranges3__45__cpo4sizeE[1];
.global .align 1 .b8 _ZN34_INTERNAL_9fea3966_4_k_cu_daa028044cuda3std6ranges3__45__cpo5ssizeE[1];
.global .align 1 .b8 _ZN34_INTERNAL_9fea3966_4_k_cu_daa028044cuda3std6ranges3__45__cpo8distanceE[1];
.global .align 1 .b8 _ZN34_INTERNAL_9fea3966_4_k_cu_daa028046thrust24THRUST_300001_SM_1000_NS8cuda_cub3parE[1];
.global .align 1 .b8 _ZN34_INTERNAL_9fea3966_4_k_cu_daa028046thrust24THRUST_300001_SM_1000_NS8cuda_cub10par_nosyncE[1];
.global .align 1 .b8 _ZN34_INTERNAL_9fea3966_4_k_cu_daa028046thrust24THRUST_300001_SM_1000_NS6system6detail10sequential3seqE[1];
.global .align 1 .b8 _ZN34_INTERNAL_9fea3966_4_k_cu_daa028046thrust24THRUST_300001_SM_1000_NS12placeholders2_1E[1];
.global .align 1 .b8 _ZN34_INTERNAL_9fea3966_4_k_cu_daa028046thrust24THRUST_300001_SM_1000_NS12placeholders2_2E[1];
.global .align 1 .b8 _ZN34_INTERNAL_9fea3966_4_k_cu_daa028046thrust24THRUST_300001_SM_1000_NS12placeholders2_3E[1];
.global .align 1 .b8 _ZN34_INTERNAL_9fea3966_4_k_cu_daa028046thrust24THRUST_300001_SM_1000_NS12placeholders2_4E[1];
.global .align 1 .b8 _ZN34_INTERNAL_9fea3966_4_k_cu_daa028046thrust24THRUST_300001_SM_1000_NS12placeholders2_5E[1];
.global .align 1 .b8 _ZN34_INTERNAL_9fea3966_4_k_cu_daa028046thrust24THRUST_300001_SM_1000_NS12placeholders2_6E[1];
.global .align 1 .b8 _ZN34_INTERNAL_9fea3966_4_k_cu_daa028046thrust24THRUST_300001_SM_1000_NS12placeholders2_7E[1];
.global .align 1 .b8 _ZN34_INTERNAL_9fea3966_4_k_cu_daa028046thrust24THRUST_300001_SM_1000_NS12placeholders2_8E[1];
.global .align 1 .b8 _ZN34_INTERNAL_9fea3966_4_k_cu_daa028046thrust24THRUST_300001_SM_1000_NS12placeholders2_9E[1];
.global .align 1 .b8 _ZN34_INTERNAL_9fea3966_4_k_cu_daa028046thrust24THRUST_300001_SM_1000_NS12placeholders3_10E[1];
.global .align 1 .b8 _ZN34_INTERNAL_9fea3966_4_k_cu_daa028046thrust24THRUST_300001_SM_1000_NS3seqE[1];

.visible .entry _ZN3cub18CUB_300001_SM_10006detail11EmptyKernelIvEEvv()
{


	ret;

}
	// .globl	_ZN3cub18CUB_300001_SM_10006detail8for_each13static_kernelINS2_12policy_hub_t12policy_500_tEmN6thrust24THRUST_300001_SM_1000_NS8cuda_cub20__uninitialized_fill7functorINS7_10device_ptrIiEEiEEEEvT0_T1_
.visible .entry _ZN3cub18CUB_300001_SM_10006detail8for_each13static_kernelINS2_12policy_hub_t12policy_500_tEmN6thrust24THRUST_300001_SM_1000_NS8cuda_cub20__uninitialized_fill7functorINS7_10device_ptrIiEEiEEEEvT0_T1_(
	.param .u64 _ZN3cub18CUB_300001_SM_10006detail8for_each13static_kernelINS2_12policy_hub_t12policy_500_tEmN6thrust24THRUST_300001_SM_1000_NS8cuda_cub20__uninitialized_fill7functorINS7_10device_ptrIiEEiEEEEvT0_T1__param_0,
	.param .align 8 .b8 _ZN3cub18CUB_300001_SM_10006detail8for_each13static_kernelINS2_12policy_hub_t12policy_500_tEmN6thrust24THRUST_300001_SM_1000_NS8cuda_cub20__uninitialized_fill7functorINS7_10device_ptrIiEEiEEEEvT0_T1__param_1[16]
)
.maxntid 256
{
	.reg .pred 	%p<4>;
	.reg .b16 	%rs<5>;
	.reg .b32 	%r<12>;
	.reg .b64 	%rd<16>;

	ld.param.u32 	%r3, [_ZN3cub18CUB_300001_SM_10006detail8for_each13static_kernelINS2_12policy_hub_t12policy_500_tEmN6thrust24THRUST_300001_SM_1000_NS8cuda_cub20__uninitialized_fill7functorINS7_10device_ptrIiEEiEEEEvT0_T1__param_1+8];
	ld.param.u64 	%rd4, [_ZN3cub18CUB_300001_SM_10006detail8for_each13static_kernelINS2_12policy_hub_t12policy_500_tEmN6thrust24THRUST_300001_SM_1000_NS8cuda_cub20__uninitialized_fill7functorINS7_10device_ptrIiEEiEEEEvT0_T1__param_1];
	ld.param.u64 	%rd5, [_ZN3cub18CUB_300001_SM_10006detail8for_each13static_kernelINS2_12policy_hub_t12policy_500_tEmN6thrust24THRUST_300001_SM_1000_NS8cuda_cub20__uninitialized_fill7functorINS7_10device_ptrIiEEiEEEEvT0_T1__param_0];
	mov.u32 	%r9, %ctaid.x;
	mul.wide.u32 	%rd1, %r9, 512;
	sub.s64 	%rd2, %rd5, %rd1;
	setp.lt.u64 	%p1, %rd2, 512;
	@%p1 bra 	$L__BB1_2;
	mov.u32 	%r11, %tid.x;
	cvta.to.global.u64 	%rd11, %rd4;
	cvt.u64.u32 	%rd12, %r11;
	add.s64 	%rd13, %rd1, %rd12;
	shl.b64 	%rd14, %rd13, 2;
	add.s64 	%rd15, %rd11, %rd14;
	st.global.u32 	[%rd15], %r3;
	st.global.u32 	[%rd15+1024], %r3;
	bra.uni 	$L__BB1_6;
$L__BB1_2:
	cvta.to.global.u64 	%rd6, %rd4;
	mov.u32 	%r2, %tid.x;
	cvt.u64.u32 	%rd7, %r2;
	setp.le.u64 	%p2, %rd2, %rd7;
	add.s64 	%rd8, %rd1, %rd7;
	shl.b64 	%rd9, %rd8, 2;
	add.s64 	%rd3, %rd6, %rd9;
	@%p2 bra 	$L__BB1_4;
	st.global.u32 	[%rd3], %r3;
$L__BB1_4:
	add.s32 	%r10, %r2, 256;
	cvt.u64.u32 	%rd10, %r10;
	setp.le.u64 	%p3, %rd2, %rd10;
	@%p3 bra 	$L__BB1_6;
	st.global.u32 	[%rd3+1024], %r3;
$L__BB1_6:
	ret;

}
	// .globl	_ZN3cub18CUB_300001_SM_10006detail8for_each13static_kernelINS2_12policy_hub_t12policy_500_tElN6thrust24THRUST_300001_SM_1000_NS8cuda_cub6__fill7functorINS7_6detail15normal_iteratorINS7_10device_ptrIiEEEEiEEEEvT0_T1_
.visible .entry _ZN3cub18CUB_300001_SM_10006detail8for_each13static_kernelINS2_12policy_hub_t12policy_500_tElN6thrust24THRUST_300001_SM_1000_NS8cuda_cub6__fill7functorINS7_6detail15normal_iteratorINS7_10device_ptrIiEEEEiEEEEvT0_T1_(
	.param .u64 _ZN3cub18CUB_300001_SM_10006detail8for_each13static_kernelINS2_12policy_hub_t12policy_500_tElN6thrust24THRUST_300001_SM_1000_NS8cuda_cub6__fill7functorINS7_6detail15normal_iteratorINS7_10device_ptrIiEEEEiEEEEvT0_T1__param_0,
	.param .align 8 .b8 _ZN3cub18CUB_300001_SM_10006detail8for_each13static_kernelINS2_12policy_hub_t12policy_500_tElN6thrust24THRUST_300001_SM_1000_NS8cuda_cub6__fill7functorINS7_6detail15normal_iteratorINS7_10device_ptrIiEEEEiEEEEvT0_T1__param_1[16]
)
.maxntid 256
{
	.reg .pred 	%p<4>;
	.reg .b16 	%rs<5>;
	.reg .b32 	%r<12>;
	.reg .b64 	%rd<17>;

	ld.param.u32 	%r3, [_ZN3cub18CUB_300001_SM_10006detail8for_each13static_kernelINS2_12policy_hub_t12policy_500_tElN6thrust24THRUST_300001_SM_1000_NS8cuda_cub6__fill7functorINS7_6detail15normal_iteratorINS7_10device_ptrIiEEEEiEEEEvT0_T1__param_1+8];
	ld.param.u64 	%rd5, [_ZN3cub18CUB_300001_SM_10006detail8for_each13static_kernelINS2_12policy_hub_t12policy_500_tElN6thrust24THRUST_300001_SM_1000_NS8cuda_cub6__fill7functorINS7_6detail15normal_iteratorINS7_10device_ptrIiEEEEiEEEEvT0_T1__param_1];
	ld.param.u64 	%rd6, [_ZN3cub18CUB_300001_SM_10006detail8for_each13static_kernelINS2_12policy_hub_t12policy_500_tElN6thrust24THRUST_300001_SM_1000_NS8cuda_cub6__fill7functorINS7_6detail15normal_iteratorINS7_10device_ptrIiEEEEiEEEEvT0_T1__param_0];
	mov.u32 	%r9, %ctaid.x;
	mul.wide.u32 	%rd1, %r9, 512;
	sub.s64 	%rd2, %rd6, %rd1;
	setp.lt.s64 	%p1, %rd2, 512;
	@%p1 bra 	$L__BB2_2;
	mov.u32 	%r11, %tid.x;
	cvta.to.global.u64 	%rd12, %rd5;
	cvt.u64.u32 	%rd13, %r11;
	add.s64 	%rd14, %rd1, %rd13;
	shl.b64 	%rd15, %rd14, 2;
	add.s64 	%rd16, %rd12, %rd15;
	st.global.u32 	[%rd16], %r3;
	st.global.u32 	[%rd16+1024], %r3;
	bra.uni 	$L__BB2_6;
$L__BB2_2:
	cvta.to.global.u64 	%rd7, %rd5;
	mov.u32 	%r2, %tid.x;
	cvt.s64.s32 	%rd3, %rd2;
	cvt.u64.u32 	%rd8, %r2;
	setp.le.s64 	%p2, %rd3, %rd8;
	add.s64 	%rd9, %rd1, %rd8;
	shl.b64 	%rd10, %rd9, 2;
	add.s64 	%rd4, %rd7, %rd10;
	@%p2 bra 	$L__BB2_4;
	st.global.u32 	[%rd4], %r3;
$L__BB2_4:
	add.s32 	%r10, %r2, 256;
	cvt.u64.u32 	%rd11, %r10;
	setp.le.s64 	%p3, %rd3, %rd11;
	@%p3 bra 	$L__BB2_6;
	st.global.u32 	[%rd4+1024], %r3;
$L__BB2_6:
	ret;

}
	// .globl	_ZN3cub18CUB_300001_SM_10006detail8for_each13static_kernelINS2_12policy_hub_t12policy_500_tEmN6thrust24THRUST_300001_SM_1000_NS8cuda_cub20__uninitialized_fill7functorINS7_10device_ptrIcEEcEEEEvT0_T1_
.visible .entry _ZN3cub18CUB_300001_SM_10006detail8for_each13static_kernelINS2_12policy_hub_t12policy_500_tEmN6thrust24THRUST_300001_SM_1000_NS8cuda_cub20__uninitialized_fill7functorINS7_10device_ptrIcEEcEEEEvT0_T1_(
	.param .u64 _ZN3cub18CUB_300001_SM_10006detail8for_each13static_kernelINS2_12policy_hub_t12policy_500_tEmN6thrust24THRUST_300001_SM_1000_NS8cuda_cub20__uninitialized_fill7functorINS7_10device_ptrIcEEcEEEEvT0_T1__param_0,
	.param .align 8 .b8 _ZN3cub18CUB_300001_SM_10006detail8for_each13static_kernelINS2_12policy_hub_t12policy_500_tEmN6thrust24THRUST_300001_SM_1000_NS8cuda_cub20__uninitialized_fill7functorINS7_10device_ptrIcEEcEEEEvT0_T1__param_1[16]
)
.maxntid 256
{
	.reg .pred 	%p<4>;
	.reg .b16 	%rs<10>;
	.reg .b32 	%r<15>;
	.reg .b64 	%rd<14>;

	ld.param.u32 	%r7, [_ZN3cub18CUB_300001_SM_10006detail8for_each13static_kernelINS2_12policy_hub_t12policy_500_tEmN6thrust24THRUST_300001_SM_1000_NS8cuda_cub20__uninitialized_fill7functorINS7_10device_ptrIcEEcEEEEvT0_T1__param_1+8];
	bfe.u32 	%r11, %r7, 0, 8;
	cvt.u16.u32 	%rs2, %r11;
	ld.param.u64 	%rd4, [_ZN3cub18CUB_300001_SM_10006detail8for_each13static_kernelINS2_12policy_hub_t12policy_500_tEmN6thrust24THRUST_300001_SM_1000_NS8cuda_cub20__uninitialized_fill7functorINS7_10device_ptrIcEEcEEEEvT0_T1__param_1];
	ld.param.u64 	%rd5, [_ZN3cub18CUB_300001_SM_10006detail8for_each13static_kernelINS2_12policy_hub_t12policy_500_tEmN6thrust24THRUST_300001_SM_1000_NS8cuda_cub20__uninitialized_fill7functorINS7_10device_ptrIcEEcEEEEvT0_T1__param_0];
	mov.u32 	%r12, %ctaid.x;
	mul.wide.u32 	%rd1, %r12, 512;
	sub.s64 	%rd2, %rd5, %rd1;
	setp.lt.u64 	%p1, %rd2, 512;
	@%p1 bra 	$L__BB3_2;
	mov.u32 	%r14, %tid.x;
	cvta.to.global.u64 	%rd10, %rd4;
	cvt.u64.u32 	%rd11, %r14;
	add.s64 	%rd12, %rd1, %rd11;
	add.s64 	%rd13, %rd10, %rd12;
	st.global.u8 	[%rd13], %rs2;
	st.global.u8 	[%rd13+256], %rs2;
	bra.uni 	$L__BB3_6;
$L__BB3_2:
	cvta.to.global.u64 	%rd6, %rd4;
	mov.u32 	%r1, %tid.x;
	cvt.u64.u32 	%rd7, %r1;
	setp.le.u64 	%p2, %rd2, %rd7;
	add.s64 	%rd8, %rd1, %rd7;
	add.s64 	%rd3, %rd6, %rd8;
	@%p2 bra 	$L__BB3_4;
	st.global.u8 	[%rd3], %rs2;
$L__BB3_4:
	add.s32 	%r13, %r1, 256;
	cvt.u64.u32 	%rd9, %r13;
	setp.le.u64 	%p3, %rd2, %rd9;
	@%p3 bra 	$L__BB3_6;
	st.global.u8 	[%rd3+256], %rs2;
$L__BB3_6:
	ret;

}
	// .globl	_ZN3cub18CUB_300001_SM_10006detail9transform16transform_kernelINS2_10policy_hubILb1EN4cuda3std3__45tupleIJN6thrust24THRUST_300001_SM_1000_NS17counting_iteratorIiNSA_11use_defaultESC_SC_EEEEEE10policy1000Ei6s_tempNSA_6detail15normal_iteratorINSA_10device_ptrIiEEEEJSD_EEEvT0_iT1_T2_DpNS2_10kernel_argIT3_EE
.visible .entry _ZN3cub18CUB_300001_SM_10006detail9transform16transform_kernelINS2_10policy_hubILb1EN4cuda3std3__45tupleIJN6thrust24THRUST_300001_SM_1000_NS17counting_iteratorIiNSA_11use_defaultESC_SC_EEEEEE10policy1000Ei6s_tempNSA_6detail15normal_iteratorINSA_10device_ptrIiEEEEJSD_EEEvT0_iT1_T2_DpNS2_10kernel_argIT3_EE(
	.param .u32 _ZN3cub18CUB_300001_SM_10006detail9transform16transform_kernelINS2_10policy_hubILb1EN4cuda3std3__45tupleIJN6thrust24THRUST_300001_SM_1000_NS17counting_iteratorIiNSA_11use_defaultESC_SC_EEEEEE10policy1000Ei6s_tempNSA_6detail15normal_iteratorINSA_10device_ptrIiEEEEJSD_EEEvT0_iT1_T2_DpNS2_10kernel_argIT3_EE_param_0,
	.param .u32 _ZN3cub18CUB_300001_SM_10006detail9transform16transform_kernelINS2_10policy_hubILb1EN4cuda3std3__45tupleIJN6thrust24THRUST_300001_SM_1000_NS17counting_iteratorIiNSA_11use_defaultESC_SC_EEEEEE10policy1000Ei6s_tempNSA_6detail15normal_iteratorINSA_10device_ptrIiEEEEJSD_EEEvT0_iT1_T2_DpNS2_10kernel_argIT3_EE_param_1,
	.param .align 8 .b8 _ZN3cub18CUB_300001_SM_10006detail9transform16transform_kernelINS2_10policy_hubILb1EN4cuda3std3__45tupleIJN6thrust24THRUST_300001_SM_1000_NS17counting_iteratorIiNSA_11use_defaultESC_SC_EEEEEE10policy1000Ei6s_tempNSA_6detail15normal_iteratorINSA_10device_ptrIiEEEEJSD_EEEvT0_iT1_T2_DpNS2_10kernel_argIT3_EE_param_2[24],
	.param .align 8 .b8 _ZN3cub18CUB_300001_SM_10006detail9transform16transform_kernelINS2_10policy_hubILb1EN4cuda3std3__45tupleIJN6thrust24THRUST_300001_SM_1000_NS17counting_iteratorIiNSA_11use_defaultESC_SC_EEEEEE10policy1000Ei6s_tempNSA_6detail15normal_iteratorINSA_10device_ptrIiEEEEJSD_EEEvT0_iT1_T2_DpNS2_10kernel_argIT3_EE_param_3[8],
	.param .align 8 .b8 _ZN3cub18CUB_300001_SM_10006detail9transform16transform_kernelINS2_10policy_hubILb1EN4cuda3std3__45tupleIJN6thrust24THRUST_300001_SM_1000_NS17counting_iteratorIiNSA_11use_defaultESC_SC_EEEEEE10policy1000Ei6s_tempNSA_6detail15normal_iteratorINSA_10device_ptrIiEEEEJSD_EEEvT0_iT1_T2_DpNS2_10kernel_argIT3_EE_param_4[16]
)
.maxntid 128
{
	.reg .pred 	%p<65>;
	.reg .b16 	%rs<51>;
	.reg .b32 	%r<271>;
	.reg .b64 	%rd<83>;

	ld.param.u32 	%r1, [_ZN3cub18CUB_300001_SM_10006detail9transform16transform_kernelINS2_10policy_hubILb1EN4cuda3std3__45tupleIJN6thrust24THRUST_300001_SM_1000_NS17counting_iteratorIiNSA_11use_defaultESC_SC_EEEEEE10policy1000Ei6s_tempNSA_6detail15normal_iteratorINSA_10device_ptrIiEEEEJSD_EEEvT0_iT1_T2_DpNS2_10kernel_argIT3_EE_param_4];
	ld.param.u32 	%r43, [_ZN3cub18CUB_300001_SM_10006detail9transform16transform_kernelINS2_10policy_hubILb1EN4cuda3std3__45tupleIJN6thrust24THRUST_300001_SM_1000_NS17counting_iteratorIiNSA_11use_defaultESC_SC_EEEEEE10policy1000Ei6s_tempNSA_6detail15normal_iteratorINSA_10device_ptrIiEEEEJSD_EEEvT0_iT1_T2_DpNS2_10kernel_argIT3_EE_param_0];
	ld.param.u64 	%rd14, [_ZN3cub18CUB_300001_SM_10006detail9transform16transform_kernelINS2_10policy_hubILb1EN4cuda3std3__45tupleIJN6thrust24THRUST_300001_SM_1000_NS17counting_iteratorIiNSA_11use_defaultESC_SC_EEEEEE10policy1000Ei6s_tempNSA_6detail15normal_iteratorINSA_10device_ptrIiEEEEJSD_EEEvT0_iT1_T2_DpNS2_10kernel_argIT3_EE_param_2+16];
	ld.param.u64 	%rd15, [_ZN3cub18CUB_300001_SM_10006detail9transform16transform_kernelINS2_10policy_hubILb1EN4cuda3std3__45tupleIJN6thrust24THRUST_300001_SM_1000_NS17counting_iteratorIiNSA_11use_defaultESC_SC_EEEEEE10policy1000Ei6s_tempNSA_6detail15normal_iteratorINSA_10device_ptrIiEEEEJSD_EEEvT0_iT1_T2_DpNS2_10kernel_argIT3_EE_param_2];
	ld.param.u64 	%rd16, [_ZN3cub18CUB_300001_SM_10006detail9transform16transform_kernelINS2_10policy_hubILb1EN4cuda3std3__45tupleIJN6thrust24THRUST_300001_SM_1000_NS17counting_iteratorIiNSA_11use_defaultESC_SC_EEEEEE10policy1000Ei6s_tempNSA_6detail15normal_iteratorINSA_10device_ptrIiEEEEJSD_EEEvT0_iT1_T2_DpNS2_10kernel_argIT3_EE_param_3];
	ld.param.u32 	%r42, [_ZN3cub18CUB_300001_SM_10006detail9transform16transform_kernelINS2_10policy_hubILb1EN4cuda3std3__45tupleIJN6thrust24THRUST_300001_SM_1000_NS17counting_iteratorIiNSA_11use_defaultESC_SC_EEEEEE10policy1000Ei6s_tempNSA_6detail15normal_iteratorINSA_10device_ptrIiEEEEJSD_EEEvT0_iT1_T2_DpNS2_10kernel_argIT3_EE_param_1];
	ld.param.u8 	%rs1, [_ZN3cub18CUB_300001_SM_10006detail9transform16transform_kernelINS2_10policy_hubILb1EN4cuda3std3__45tupleIJN6thrust24THRUST_300001_SM_1000_NS17counting_iteratorIiNSA_11use_defaultESC_SC_EEEEEE10policy1000Ei6s_tempNSA_6detail15normal_iteratorINSA_10device_ptrIiEEEEJSD_EEEvT0_iT1_T2_DpNS2_10kernel_argIT3_EE_param_2+8];
	cvta.to.global.u64 	%rd1, %rd16;
	cvta.to.global.u64 	%rd2, %rd15;
	cvta.to.global.u64 	%rd3, %rd14;
	shl.b32 	%r44, %r42, 7;
	mov.u32 	%r45, %ctaid.x;
	mul.lo.s32 	%r2, %r44, %r45;
	sub.s32 	%r46, %r43, %r2;
	min.s32 	%r3, %r44, %r46;
	add.s32 	%r4, %r1, %r2;
	mul.wide.s32 	%rd17, %r2, 4;
	add.s64 	%rd4, %rd1, %rd17;
	setp.gt.s32 	%p1, %r44, %r46;
	@%p1 bra 	$L__BB4_13;
	setp.lt.s32 	%p2, %r42, 1;
	@%p2 bra 	$L__BB4_54;
	mov.u32 	%r5, %tid.x;
	and.b32  	%r6, %r42, 7;
	setp.lt.u32 	%p3, %r42, 8;
	mov.b32 	%r268, 0;
	@%p3 bra 	$L__BB4_5;
	and.b32  	%r268, %r42, 2147483640;
	neg.s32 	%r263, %r268;
	add.s32 	%r48, %r1, %r5;
	add.s32 	%r262, %r48, %r2;
	mul.wide.u32 	%rd19, %r5, 4;
	add.s64 	%rd20, %rd17, %rd1;
	add.s64 	%rd82, %rd20, %rd19;
	add.s64 	%rd6, %rd20, 1536;
	add.s32 	%r261, %r5, 128;
$L__BB4_4:
	.pragma "nounroll";
	cvt.s64.s32 	%rd21, %r262;
	add.s64 	%rd22, %rd2, %rd21;
	mul.wide.s32 	%rd23, %r262, 4;
	add.s64 	%rd24, %rd3, %rd23;
	mul.wide.s32 	%rd25, %r261, 4;
	add.s64 	%rd26, %rd6, %rd25;
	ld.global.u8 	%rs2, [%rd22];
	setp.eq.s16 	%p4, %rs2, %rs1;
	selp.b32 	%r49, 2, -1, %p4;
	ld.global.u32 	%r50, [%rd24+-4];
	add.s32 	%r51, %r49, %r50;
	ld.global.u32 	%r52, [%rd24];
	max.s32 	%r53, %r51, %r52;
	max.s32 	%r54, %r53, 0;
	st.global.u32 	[%rd82], %r54;
	ld.global.u8 	%rs4, [%rd22+128];
	setp.eq.s16 	%p5, %rs4, %rs1;
	selp.b32 	%r55, 2, -1, %p5;
	ld.global.u32 	%r56, [%rd24+508];
	add.s32 	%r57, %r55, %r56;
	ld.global.u32 	%r58, [%rd24+512];
	max.s32 	%r59, %r57, %r58;
	max.s32 	%r60, %r59, 0;
	st.global.u32 	[%rd26+-1536], %r60;
	ld.global.u8 	%rs5, [%rd22+256];
	setp.eq.s16 	%p6, %rs5, %rs1;
	selp.b32 	%r61, 2, -1, %p6;
	ld.global.u32 	%r62, [%rd24+1020];
	add.s32 	%r63, %r61, %r62;
	ld.global.u32 	%r64, [%rd24+1024];
	max.s32 	%r65, %r63, %r64;
	max.s32 	%r66, %r65, 0;
	st.global.u32 	[%rd26+-1024], %r66;
	ld.global.u8 	%rs6, [%rd22+384];
	setp.eq.s16 	%p7, %rs6, %rs1;
	selp.b32 	%r67, 2, -1, %p7;
	ld.global.u32 	%r68, [%rd24+1532];
	add.s32 	%r69, %r67, %r68;
	ld.global.u32 	%r70, [%rd24+1536];
	max.s32 	%r71, %r69, %r70;
	max.s32 	%r72, %r71, 0;
	st.global.u32 	[%rd26+-512], %r72;
	ld.global.u8 	%rs7, [%rd22+512];
	setp.eq.s16 	%p8, %rs7, %rs1;
	selp.b32 	%r73, 2, -1, %p8;
	ld.global.u32 	%r74, [%rd24+2044];
	add.s32 	%r75, %r73, %r74;
	ld.global.u32 	%r76, [%rd24+2048];
	max.s32 	%r77, %r75, %r76;
	max.s32 	%r78, %r77, 0;
	st.global.u32 	[%rd26], %r78;
	ld.global.u8 	%rs8, [%rd22+640];
	setp.eq.s16 	%p9, %rs8, %rs1;
	selp.b32 	%r79, 2, -1, %p9;
	ld.global.u32 	%r80, [%rd24+2556];
	add.s32 	%r81, %r79, %r80;
	ld.global.u32 	%r82, [%rd24+2560];
	max.s32 	%r83, %r81, %r82;
	max.s32 	%r84, %r83, 0;
	st.global.u32 	[%rd26+512], %r84;
	ld.global.u8 	%rs9, [%rd22+768];
	setp.eq.s16 	%p10, %rs9, %rs1;
	selp.b32 	%r85, 2, -1, %p10;
	ld.global.u32 	%r86, [%rd24+3068];
	add.s32 	%r87, %r85, %r86;
	ld.global.u32 	%r88, [%rd24+3072];
	max.s32 	%r89, %r87, %r88;
	max.s32 	%r90, %r89, 0;
	st.global.u32 	[%rd26+1024], %r90;
	ld.global.u8 	%rs10, [%rd22+896];
	setp.eq.s16 	%p11, %rs10, %rs1;
	selp.b32 	%r91, 2, -1, %p11;
	ld.global.u32 	%r92, [%rd24+3580];
	add.s32 	%r93, %r91, %r92;
	ld.global.u32 	%r94, [%rd24+3584];
	max.s32 	%r95, %r93, %r94;
	max.s32 	%r96, %r95, 0;
	st.global.u32 	[%rd26+1536], %r96;
	add.s32 	%r263, %r263, 8;
	add.s32 	%r262, %r262, 1024;
	add.s64 	%rd82, %rd82, 4096;
	add.s32 	%r261, %r261, 1024;
	setp.eq.s32 	%p12, %r263, 0;
	@%p12 bra 	$L__BB4_5;
	bra.uni 	$L__BB4_4;
$L__BB4_5:
	setp.eq.s32 	%p13, %r6, 0;
	@%p13 bra 	$L__BB4_54;
	and.b32  	%r37, %r42, 3;
	setp.lt.u32 	%p14, %r6, 4;
	@%p14 bra 	$L__BB4_8;
	shl.b32 	%r97, %r268, 7;
	add.s32 	%r98, %r97, %r5;
	add.s32 	%r99, %r98, %r4;
	cvt.s64.s32 	%rd27, %r99;
	add.s64 	%rd28, %rd2, %rd27;
	ld.global.u8 	%rs11, [%rd28];
	setp.eq.s16 	%p15, %rs11, %rs1;
	selp.b32 	%r100, 2, -1, %p15;
	mul.wide.s32 	%rd29, %r99, 4;
	add.s64 	%rd30, %rd3, %rd29;
	ld.global.u32 	%r101, [%rd30+-4];
	add.s32 	%r102, %r100, %r101;
	ld.global.u32 	%r103, [%rd30];
	max.s32 	%r104, %r102, %r103;
	max.s32 	%r105, %r104, 0;
	mul.wide.s32 	%rd31, %r98, 4;
	add.s64 	%rd32, %rd4, %rd31;
	st.global.u32 	[%rd32], %r105;
	ld.global.u8 	%rs13, [%rd28+128];
	setp.eq.s16 	%p16, %rs13, %rs1;
	selp.b32 	%r106, 2, -1, %p16;
	ld.global.u32 	%r107, [%rd30+508];
	add.s32 	%r108, %r106, %r107;
	ld.global.u32 	%r109, [%rd30+512];
	max.s32 	%r110, %r108, %r109;
	max.s32 	%r111, %r110, 0;
	st.global.u32 	[%rd32+512], %r111;
	ld.global.u8 	%rs14, [%rd28+256];
	setp.eq.s16 	%p17, %rs14, %rs1;
	selp.b32 	%r112, 2, -1, %p17;
	ld.global.u32 	%r113, [%rd30+1020];
	add.s32 	%r114, %r112, %r113;
	ld.global.u32 	%r115, [%rd30+1024];
	max.s32 	%r116, %r114, %r115;
	max.s32 	%r117, %r116, 0;
	st.global.u32 	[%rd32+1024], %r117;
	ld.global.u8 	%rs15, [%rd28+384];
	setp.eq.s16 	%p18, %rs15, %rs1;
	selp.b32 	%r118, 2, -1, %p18;
	ld.global.u32 	%r119, [%rd30+1532];
	add.s32 	%r120, %r118, %r119;
	ld.global.u32 	%r121, [%rd30+1536];
	max.s32 	%r122, %r120, %r121;
	max.s32 	%r123, %r122, 0;
	st.global.u32 	[%rd32+1536], %r123;
	add.s32 	%r268, %r268, 4;
$L__BB4_8:
	setp.eq.s32 	%p19, %r37, 0;
	@%p19 bra 	$L__BB4_54;
	setp.eq.s32 	%p20, %r37, 1;
	@%p20 bra 	$L__BB4_11;
	shl.b32 	%r124, %r268, 7;
	add.s32 	%r125, %r124, %r5;
	add.s32 	%r126, %r125, %r4;
	cvt.s64.s32 	%rd33, %r126;
	add.s64 	%rd34, %rd2, %rd33;
	ld.global.u8 	%rs16, [%rd34];
	setp.eq.s16 	%p21, %rs16, %rs1;
	selp.b32 	%r127, 2, -1, %p21;
	mul.wide.s32 	%rd35, %r126, 4;
	add.s64 	%rd36, %rd3, %rd35;
	ld.global.u32 	%r128, [%rd36+-4];
	add.s32 	%r129, %r127, %r128;
	ld.global.u32 	%r130, [%rd36];
	max.s32 	%r131, %r129, %r130;
	max.s32 	%r132, %r131, 0;
	mul.wide.s32 	%rd37, %r125, 4;
	add.s64 	%rd38, %rd4, %rd37;
	st.global.u32 	[%rd38], %r132;
	ld.global.u8 	%rs18, [%rd34+128];
	setp.eq.s16 	%p22, %rs18, %rs1;
	selp.b32 	%r133, 2, -1, %p22;
	ld.global.u32 	%r134, [%rd36+508];
	add.s32 	%r135, %r133, %r134;
	ld.global.u32 	%r136, [%rd36+512];
	max.s32 	%r137, %r135, %r136;
	max.s32 	%r138, %r137, 0;
	st.global.u32 	[%rd38+512], %r138;
	add.s32 	%r268, %r268, 2;
$L__BB4_11:
	and.b32  	%r139, %r42, 1;
	setp.eq.b32 	%p23, %r139, 1;
	not.pred 	%p24, %p23;
	@%p24 bra 	$L__BB4_54;
	shl.b32 	%r140, %r268, 7;
	add.s32 	%r141, %r140, %r5;
	add.s32 	%r142, %r141, %r4;
	cvt.s64.s32 	%rd39, %r142;
	add.s64 	%rd40, %rd2, %rd39;
	ld.global.u8 	%rs19, [%rd40];
	setp.eq.s16 	%p25, %rs19, %rs1;
	selp.b32 	%r143, 2, -1, %p25;
	mul.wide.s32 	%rd41, %r142, 4;
	add.s64 	%rd42, %rd3, %rd41;
	ld.global.u32 	%r144, [%rd42+-4];
	add.s32 	%r145, %r143, %r144;
	ld.global.u32 	%r146, [%rd42];
	max.s32 	%r147, %r145, %r146;
	max.s32 	%r148, %r147, 0;
	mul.wide.s32 	%rd43, %r141, 4;
	add.s64 	%rd44, %rd4, %rd43;
	st.global.u32 	[%rd44], %r148;
	bra.uni 	$L__BB4_54;
$L__BB4_13:
	setp.lt.s32 	%p26, %r42, 1;
	@%p26 bra 	$L__BB4_54;
	mov.u32 	%r11, %tid.x;
	and.b32  	%r12, %r42, 7;
	setp.lt.u32 	%p27, %r42, 8;
	mov.b32 	%r265, 0;
	@%p27 bra 	$L__BB4_33;
	and.b32  	%r265, %r42, 2147483640;
	mov.b32 	%r264, 0;
$L__BB4_16:
	.pragma "nounroll";
	shl.b32 	%r151, %r264, 7;
	add.s32 	%r21, %r151, %r11;
	setp.ge.s32 	%p28, %r21, %r3;
	add.s32 	%r152, %r21, %r4;
	cvt.s64.s32 	%rd45, %r152;
	add.s64 	%rd9, %rd2, %rd45;
	mul.wide.s32 	%rd46, %r152, 4;
	add.s64 	%rd10, %rd3, %rd46;
	@%p28 bra 	$L__BB4_18;
	ld.global.u8 	%rs21, [%rd9];
	setp.eq.s16 	%p29, %rs21, %rs1;
	selp.b32 	%r153, 2, -1, %p29;
	ld.global.u32 	%r154, [%rd10+-4];
	add.s32 	%r155, %r153, %r154;
	ld.global.u32 	%r156, [%rd10];
	max.s32 	%r157, %r155, %r156;
	max.s32 	%r158, %r157, 0;
	mul.wide.u32 	%rd47, %r21, 4;
	add.s64 	%rd48, %rd4, %rd47;
	st.global.u32 	[%rd48], %r158;
$L__BB4_18:
	add.s32 	%r159, %r21, 128;
	setp.ge.s32 	%p30, %r159, %r3;
	mul.wide.s32 	%rd49, %r159, 4;
	add.s64 	%rd11, %rd4, %rd49;
	@%p30 bra 	$L__BB4_20;
	ld.global.u8 	%rs23, [%rd9+128];
	setp.eq.s16 	%p31, %rs23, %rs1;
	selp.b32 	%r160, 2, -1, %p31;
	ld.global.u32 	%r161, [%rd10+508];
	add.s32 	%r162, %r160, %r161;
	ld.global.u32 	%r163, [%rd10+512];
	max.s32 	%r164, %r162, %r163;
	max.s32 	%r165, %r164, 0;
	st.global.u32 	[%rd11], %r165;
$L__BB4_20:
	add.s32 	%r166, %r21, 256;
	setp.ge.s32 	%p32, %r166, %r3;
	@%p32 bra 	$L__BB4_22;
	ld.global.u8 	%rs25, [%rd9+256];
	setp.eq.s16 	%p33, %rs25, %rs1;
	selp.b32 	%r167, 2, -1, %p33;
	ld.global.u32 	%r168, [%rd10+1020];
	add.s32 	%r169, %r167, %r168;
	ld.global.u32 	%r170, [%rd10+1024];
	max.s32 	%r171, %r169, %r170;
	max.s32 	%r172, %r171, 0;
	st.global.u32 	[%rd11+512], %r172;
$L__BB4_22:
	add.s32 	%r173, %r21, 384;
	setp.ge.s32 	%p34, %r173, %r3;
	@%p34 bra 	$L__BB4_24;
	ld.global.u8 	%rs27, [%rd9+384];
	setp.eq.s16 	%p35, %rs27, %rs1;
	selp.b32 	%r174, 2, -1, %p35;
	ld.global.u32 	%r175, [%rd10+1532];
	add.s32 	%r176, %r174, %r175;
	ld.global.u32 	%r177, [%rd10+1536];
	max.s32 	%r178, %r176, %r177;
	max.s32 	%r179, %r178, 0;
	st.global.u32 	[%rd11+1024], %r179;
$L__BB4_24:
	add.s32 	%r180, %r21, 512;
	setp.ge.s32 	%p36, %r180, %r3;
	@%p36 bra 	$L__BB4_26;
	ld.global.u8 	%rs29, [%rd9+512];
	setp.eq.s16 	%p37, %rs29, %rs1;
	selp.b32 	%r181, 2, -1, %p37;
	ld.global.u32 	%r182, [%rd10+2044];
	add.s32 	%r183, %r181, %r182;
	ld.global.u32 	%r184, [%rd10+2048];
	max.s32 	%r185, %r183, %r184;
	max.s32 	%r186, %r185, 0;
	st.global.u32 	[%rd11+1536], %r186;
$L__BB4_26:
	add.s32 	%r187, %r21, 640;
	setp.ge.s32 	%p38, %r187, %r3;
	@%p38 bra 	$L__BB4_28;
	ld.global.u8 	%rs31, [%rd9+640];
	setp.eq.s16 	%p39, %rs31, %rs1;
	selp.b32 	%r188, 2, -1, %p39;
	ld.global.u32 	%r189, [%rd10+2556];
	add.s32 	%r190, %r188, %r189;
	ld.global.u32 	%r191, [%rd10+2560];
	max.s32 	%r192, %r190, %r191;
	max.s32 	%r193, %r192, 0;
	st.global.u32 	[%rd11+2048], %r193;
$L__BB4_28:
	add.s32 	%r194, %r21, 768;
	setp.ge.s32 	%p40, %r194, %r3;
	@%p40 bra 	$L__BB4_30;
	ld.global.u8 	%rs33, [%rd9+768];
	setp.eq.s16 	%p41, %rs33, %rs1;
	selp.b32 	%r195, 2, -1, %p41;
	ld.global.u32 	%r196, [%rd10+3068];
	add.s32 	%r197, %r195, %r196;
	ld.global.u32 	%r198, [%rd10+3072];
	max.s32 	%r199, %r197, %r198;
	max.s32 	%r200, %r199, 0;
	st.global.u32 	[%rd11+2560], %r200;
$L__BB4_30:
	add.s32 	%r201, %r21, 896;
	setp.ge.s32 	%p42, %r201, %r3;
	@%p42 bra 	$L__BB4_32;
	ld.global.u8 	%rs35, [%rd9+896];
	setp.eq.s16 	%p43, %rs35, %rs1;
	selp.b32 	%r202, 2, -1, %p43;
	ld.global.u32 	%r203, [%rd10+3580];
	add.s32 	%r204, %r202, %r203;
	ld.global.u32 	%r205, [%rd10+3584];
	max.s32 	%r206, %r204, %r205;
	max.s32 	%r207, %r206, 0;
	st.global.u32 	[%rd11+3072], %r207;
$L__BB4_32:
	add.s32 	%r264, %r264, 8;
	setp.ne.s32 	%p44, %r264, %r265;
	@%p44 bra 	$L__BB4_16;
$L__BB4_33:
	setp.eq.s32 	%p45, %r12, 0;
	@%p45 bra 	$L__BB4_54;
	and.b32  	%r24, %r42, 3;
	setp.lt.u32 	%p46, %r12, 4;
	@%p46 bra 	$L__BB4_44;
	shl.b32 	%r208, %r265, 7;
	add.s32 	%r25, %r208, %r11;
	setp.ge.s32 	%p47, %r25, %r3;
	mul.wide.s32 	%rd50, %r25, 4;
	add.s64 	%rd12, %rd4, %rd50;
	@%p47 bra 	$L__BB4_37;
	add.s32 	%r209, %r25, %r4;
	cvt.s64.s32 	%rd51, %r209;
	add.s64 	%rd52, %rd2, %rd51;
	ld.global.u8 	%rs37, [%rd52];
	setp.eq.s16 	%p48, %rs37, %rs1;
	selp.b32 	%r210, 2, -1, %p48;
	mul.wide.s32 	%rd53, %r209, 4;
	add.s64 	%rd54, %rd3, %rd53;
	ld.global.u32 	%r211, [%rd54+-4];
	add.s32 	%r212, %r210, %r211;
	ld.global.u32 	%r213, [%rd54];
	max.s32 	%r214, %r212, %r213;
	max.s32 	%r215, %r214, 0;
	st.global.u32 	[%rd12], %r215;
$L__BB4_37:
	add.s32 	%r26, %r25, 128;
	setp.ge.s32 	%p49, %r26, %r3;
	@%p49 bra 	$L__BB4_39;
	add.s32 	%r216, %r26, %r4;
	cvt.s64.s32 	%rd55, %r216;
	add.s64 	%rd56, %rd2, %rd55;
	ld.global.u8 	%rs39, [%rd56];
	setp.eq.s16 	%p50, %rs39, %rs1;
	selp.b32 	%r217, 2, -1, %p50;
	mul.wide.s32 	%rd57, %r216, 4;
	add.s64 	%rd58, %rd3, %rd57;
	ld.global.u32 	%r218, [%rd58+-4];
	add.s32 	%r219, %r217, %r218;
	ld.global.u32 	%r220, [%rd58];
	max.s32 	%r221, %r219, %r220;
	max.s32 	%r222, %r221, 0;
	st.global.u32 	[%rd12+512], %r222;
$L__BB4_39:
	add.s32 	%r27, %r25, 256;
	setp.ge.s32 	%p51, %r27, %r3;
	@%p51 bra 	$L__BB4_41;
	add.s32 	%r223, %r27, %r4;
	cvt.s64.s32 	%rd59, %r223;
	add.s64 	%rd60, %rd2, %rd59;
	ld.global.u8 	%rs41, [%rd60];
	setp.eq.s16 	%p52, %rs41, %rs1;
	selp.b32 	%r224, 2, -1, %p52;
	mul.wide.s32 	%rd61, %r223, 4;
	add.s64 	%rd62, %rd3, %rd61;
	ld.global.u32 	%r225, [%rd62+-4];
	add.s32 	%r226, %r224, %r225;
	ld.global.u32 	%r227, [%rd62];
	max.s32 	%r228, %r226, %r227;
	max.s32 	%r229, %r228, 0;
	st.global.u32 	[%rd12+1024], %r229;
$L__BB4_41:
	add.s32 	%r28, %r25, 384;
	setp.ge.s32 	%p53, %r28, %r3;
	@%p53 bra 	$L__BB4_43;
	add.s32 	%r230, %r28, %r4;
	cvt.s64.s32 	%rd63, %r230;
	add.s64 	%rd64, %rd2, %rd63;
	ld.global.u8 	%rs43, [%rd64];
	setp.eq.s16 	%p54, %rs43, %rs1;
	selp.b32 	%r231, 2, -1, %p54;
	mul.wide.s32 	%rd65, %r230, 4;
	add.s64 	%rd66, %rd3, %rd65;
	ld.global.u32 	%r232, [%rd66+-4];
	add.s32 	%r233, %r231, %r232;
	ld.global.u32 	%r234, [%rd66];
	max.s32 	%r235, %r233, %r234;
	max.s32 	%r236, %r235, 0;
	st.global.u32 	[%rd12+1536], %r236;
$L__BB4_43:
	add.s32 	%r265, %r265, 4;
$L__BB4_44:
	setp.eq.s32 	%p55, %r24, 0;
	@%p55 bra 	$L__BB4_54;
	setp.eq.s32 	%p56, %r24, 1;
	@%p56 bra 	$L__BB4_51;
	shl.b32 	%r237, %r265, 7;
	add.s32 	%r31, %r237, %r11;
	setp.ge.s32 	%p57, %r31, %r3;
	mul.wide.s32 	%rd67, %r31, 4;
	add.s64 	%rd13, %rd4, %rd67;
	@%p57 bra 	$L__BB4_48;
	add.s32 	%r238, %r31, %r4;
	cvt.s64.s32 	%rd68, %r238;
	add.s64 	%rd69, %rd2, %rd68;
	ld.global.u8 	%rs45, [%rd69];
	setp.eq.s16 	%p58, %rs45, %rs1;
	selp.b32 	%r239, 2, -1, %p58;
	mul.wide.s32 	%rd70, %r238, 4;
	add.s64 	%rd71, %rd3, %rd70;
	ld.global.u32 	%r240, [%rd71+-4];
	add.s32 	%r241, %r239, %r240;
	ld.global.u32 	%r242, [%rd71];
	max.s32 	%r243, %r241, %r242;
	max.s32 	%r244, %r243, 0;
	st.global.u32 	[%rd13], %r244;
$L__BB4_48:
	add.s32 	%r32, %r31, 128;
	setp.ge.s32 	%p59, %r32, %r3;
	@%p59 bra 	$L__BB4_50;
	add.s32 	%r245, %r32, %r4;
	cvt.s64.s32 	%rd72, %r245;
	add.s64 	%rd73, %rd2, %rd72;
	ld.global.u8 	%rs47, [%rd73];
	setp.eq.s16 	%p60, %rs47, %rs1;
	selp.b32 	%r246, 2, -1, %p60;
	mul.wide.s32 	%rd74, %r245, 4;
	add.s64 	%rd75, %rd3, %rd74;
	ld.global.u32 	%r247, [%rd75+-4];
	add.s32 	%r248, %r246, %r247;
	ld.global.u32 	%r249, [%rd75];
	max.s32 	%r250, %r248, %r249;
	max.s32 	%r251, %r250, 0;
	st.global.u32 	[%rd13+512], %r251;
$L__BB4_50:
	add.s32 	%r265, %r265, 2;
$L__BB4_51:
	and.b32  	%r252, %r42, 1;
	setp.eq.b32 	%p61, %r252, 1;
	not.pred 	%p62, %p61;
	@%p62 bra 	$L__BB4_54;
	shl.b32 	%r253, %r265, 7;
	add.s32 	%r35, %r253, %r11;
	setp.ge.s32 	%p63, %r35, %r3;
	@%p63 bra 	$L__BB4_54;
	add.s32 	%r254, %r35, %r4;
	cvt.s64.s32 	%rd76, %r254;
	add.s64 	%rd77, %rd2, %rd76;
	ld.global.u8 	%rs49, [%rd77];
	setp.eq.s16 	%p64, %rs49, %rs1;
	selp.b32 	%r255, 2, -1, %p64;
	mul.wide.s32 	%rd78, %r254, 4;
	add.s64 	%rd79, %rd3, %rd78;
	ld.global.u32 	%r256, [%rd79+-4];
	add.s32 	%r257, %r255, %r256;
	ld.global.u32 	%r258, [%rd79];
	max.s32 	%r259, %r257, %r258;
	max.s32 	%r260, %r259, 0;
	mul.wide.s32 	%rd80, %r35, 4;
	add.s64 	%rd81, %rd4, %rd80;
	st.global.u32 	[%rd81], %r260;
$L__BB4_54:
	ret;

}
	// .globl	_ZN3cub18CUB_300001_SM_10006detail9transform16transform_kernelINS2_10policy_hubILb1EN4cuda3std3__45tupleIJN6thrust24THRUST_300001_SM_1000_NS17counting_iteratorIiNSA_11use_defaultESC_SC_EEEEEE10policy1000El6s_tempNSA_6detail15normal_iteratorINSA_10device_ptrIiEEEEJSD_EEEvT0_iT1_T2_DpNS2_10kernel_argIT3_EE
.visible .entry _ZN3cub18CUB_300001_SM_10006detail9transform16transform_kernelINS2_10policy_hubILb1EN4cuda3std3__45tupleIJN6thrust24THRUST_300001_SM_1000_NS17counting_iteratorIiNSA_11use_defaultESC_SC_EEEEEE10policy1000El6s_tempNSA_6detail15normal_iteratorINSA_10device_ptrIiEEEEJSD_EEEvT0_iT1_T2_DpNS2_10kernel_argIT3_EE(
	.param .u64 _ZN3cub18CUB_300001_SM_10006detail9transform16transform_kernelINS2_10policy_hubILb1EN4cuda3std3__45tupleIJN6thrust24THRUST_300001_SM_1000_NS17counting_iteratorIiNSA_11use_defaultESC_SC_EEEEEE10policy1000El6s_tempNSA_6detail15normal_iteratorINSA_10device_ptrIiEEEEJSD_EEEvT0_iT1_T2_DpNS2_10kernel_argIT3_EE_param_0,
	.param .u32 _ZN3cub18CUB_300001_SM_10006detail9transform16transform_kernelINS2_10policy_hubILb1EN4cuda3std3__45tupleIJN6thrust24THRUST_300001_SM_1000_NS17counting_iteratorIiNSA_11use_defaultESC_SC_EEEEEE10policy1000El6s_tempNSA_6detail15normal_iteratorINSA_10device_ptrIiEEEEJSD_EEEvT0_iT1_T2_DpNS2_10kernel_argIT3_EE_param_1,
	.param .align 8 .b8 _ZN3cub18CUB_300001_SM_10006detail9transform16transform_kernelINS2_10policy_hubILb1EN4cuda3std3__45tupleIJN6thrust24THRUST_300001_SM_1000_NS17counting_iteratorIiNSA_11use_defaultESC_SC_EEEEEE10policy1000El6s_tempNSA_6detail15normal_iteratorINSA_10device_ptrIiEEEEJSD_EEEvT0_iT1_T2_DpNS2_10kernel_argIT3_EE_param_2[24],
	.param .align 8 .b8 _ZN3cub18CUB_300001_SM_10006detail9transform16transform_kernelINS2_10policy_hubILb1EN4cuda3std3__45tupleIJN6thrust24THRUST_300001_SM_1000_NS17counting_iteratorIiNSA_11use_defaultESC_SC_EEEEEE10policy1000El6s_tempNSA_6detail15normal_iteratorINSA_10device_ptrIiEEEEJSD_EEEvT0_iT1_T2_DpNS2_10kernel_argIT3_EE_param_3[8],
	.param .align 8 .b8 _ZN3cub18CUB_300001_SM_10006detail9transform16transform_kernelINS2_10policy_hubILb1EN4cuda3std3__45tupleIJN6thrust24THRUST_300001_SM_1000_NS17counting_iteratorIiNSA_11use_defaultESC_SC_EEEEEE10policy1000El6s_tempNSA_6detail15normal_iteratorINSA_10device_ptrIiEEEEJSD_EEEvT0_iT1_T2_DpNS2_10kernel_argIT3_EE_param_4[16]
)
.maxntid 128
{
	.reg .pred 	%p<65>;
	.reg .b16 	%rs<51>;
	.reg .b32 	%r<269>;
	.reg .b64 	%rd<89>;

	ld.param.u32 	%r1, [_ZN3cub18CUB_300001_SM_10006detail9transform16transform_kernelINS2_10policy_hubILb1EN4cuda3std3__45tupleIJN6thrust24THRUST_300001_SM_1000_NS17counting_iteratorIiNSA_11use_defaultESC_SC_EEEEEE10policy1000El6s_tempNSA_6detail15normal_iteratorINSA_10device_ptrIiEEEEJSD_EEEvT0_iT1_T2_DpNS2_10kernel_argIT3_EE_param_4];
	ld.param.u64 	%rd15, [_ZN3cub18CUB_300001_SM_10006detail9transform16transform_kernelINS2_10policy_hubILb1EN4cuda3std3__45tupleIJN6thrust24THRUST_300001_SM_1000_NS17counting_iteratorIiNSA_11use_defaultESC_SC_EEEEEE10policy1000El6s_tempNSA_6detail15normal_iteratorINSA_10device_ptrIiEEEEJSD_EEEvT0_iT1_T2_DpNS2_10kernel_argIT3_EE_param_0];
	ld.param.u64 	%rd16, [_ZN3cub18CUB_300001_SM_10006detail9transform16transform_kernelINS2_10policy_hubILb1EN4cuda3std3__45tupleIJN6thrust24THRUST_300001_SM_1000_NS17counting_iteratorIiNSA_11use_defaultESC_SC_EEEEEE10policy1000El6s_tempNSA_6detail15normal_iteratorINSA_10device_ptrIiEEEEJSD_EEEvT0_iT1_T2_DpNS2_10kernel_argIT3_EE_param_2+16];
	ld.param.u64 	%rd17, [_ZN3cub18CUB_300001_SM_10006detail9transform16transform_kernelINS2_10policy_hubILb1EN4cuda3std3__45tupleIJN6thrust24THRUST_300001_SM_1000_NS17counting_iteratorIiNSA_11use_defaultESC_SC_EEEEEE10policy1000El6s_tempNSA_6detail15normal_iteratorINSA_10device_ptrIiEEEEJSD_EEEvT0_iT1_T2_DpNS2_10kernel_argIT3_EE_param_2];
	ld.param.u64 	%rd18, [_ZN3cub18CUB_300001_SM_10006detail9transform16transform_kernelINS2_10policy_hubILb1EN4cuda3std3__45tupleIJN6thrust24THRUST_300001_SM_1000_NS17counting_iteratorIiNSA_11use_defaultESC_SC_EEEEEE10policy1000El6s_tempNSA_6detail15normal_iteratorINSA_10device_ptrIiEEEEJSD_EEEvT0_iT1_T2_DpNS2_10kernel_argIT3_EE_param_3];
	ld.param.u32 	%r42, [_ZN3cub18CUB_300001_SM_10006detail9transform16transform_kernelINS2_10policy_hubILb1EN4cuda3std3__45tupleIJN6thrust24THRUST_300001_SM_1000_NS17counting_iteratorIiNSA_11use_defaultESC_SC_EEEEEE10policy1000El6s_tempNSA_6detail15normal_iteratorINSA_10device_ptrIiEEEEJSD_EEEvT0_iT1_T2_DpNS2_10kernel_argIT3_EE_param_1];
	ld.param.u8 	%rs1, [_ZN3cub18CUB_300001_SM_10006detail9transform16transform_kernelINS2_10policy_hubILb1EN4cuda3std3__45tupleIJN6thrust24THRUST_300001_SM_1000_NS17counting_iteratorIiNSA_11use_defaultESC_SC_EEEEEE10policy1000El6s_tempNSA_6detail15normal_iteratorINSA_10device_ptrIiEEEEJSD_EEEvT0_iT1_T2_DpNS2_10kernel_argIT3_EE_param_2+8];
	cvta.to.global.u64 	%rd1, %rd18;
	cvta.to.global.u64 	%rd2, %rd17;
	cvta.to.global.u64 	%rd3, %rd16;
	shl.b32 	%r43, %r42, 7;
	mov.u32 	%r44, %ctaid.x;
	cvt.u64.u32 	%rd19, %r44;
	cvt.s64.s32 	%rd20, %r43;
	mul.lo.s64 	%rd4, %rd20, %rd19;
	sub.s64 	%rd21, %rd15, %rd4;
	min.s64 	%rd22, %rd21, %rd20;
	cvt.u32.u64 	%r2, %rd22;
	cvt.u32.u64 	%r3, %rd4;
	add.s32 	%r4, %r1, %r3;
	shl.b64 	%rd23, %rd4, 2;
	add.s64 	%rd5, %rd1, %rd23;
	setp.eq.s32 	%p1, %r43, %r2;
	@%p1 bra 	$L__BB5_42;
	setp.lt.s32 	%p2, %r42, 1;
	@%p2 bra 	$L__BB5_54;
	mov.u32 	%r5, %tid.x;
	and.b32  	%r6, %r42, 7;
	setp.lt.u32 	%p3, %r42, 8;
	mov.b32 	%r266, 0;
	@%p3 bra 	$L__BB5_21;
	and.b32  	%r266, %r42, 2147483640;
	mov.b32 	%r262, 0;
$L__BB5_4:
	.pragma "nounroll";
	shl.b32 	%r47, %r262, 7;
	add.s32 	%r21, %r47, %r5;
	setp.ge.s32 	%p4, %r21, %r2;
	add.s32 	%r48, %r21, %r4;
	cvt.s64.s32 	%rd24, %r48;
	add.s64 	%rd10, %rd2, %rd24;
	mul.wide.s32 	%rd25, %r48, 4;
	add.s64 	%rd11, %rd3, %rd25;
	@%p4 bra 	$L__BB5_6;
	ld.global.u8 	%rs2, [%rd10];
	setp.eq.s16 	%p5, %rs2, %rs1;
	selp.b32 	%r49, 2, -1, %p5;
	ld.global.u32 	%r50, [%rd11+-4];
	add.s32 	%r51, %r49, %r50;
	ld.global.u32 	%r52, [%rd11];
	max.s32 	%r53, %r51, %r52;
	max.s32 	%r54, %r53, 0;
	mul.wide.u32 	%rd26, %r21, 4;
	add.s64 	%rd27, %rd5, %rd26;
	st.global.u32 	[%rd27], %r54;
$L__BB5_6:
	add.s32 	%r55, %r21, 128;
	setp.ge.s32 	%p6, %r55, %r2;
	mul.wide.s32 	%rd28, %r55, 4;
	add.s64 	%rd12, %rd5, %rd28;
	@%p6 bra 	$L__BB5_8;
	ld.global.u8 	%rs4, [%rd10+128];
	setp.eq.s16 	%p7, %rs4, %rs1;
	selp.b32 	%r56, 2, -1, %p7;
	ld.global.u32 	%r57, [%rd11+508];
	add.s32 	%r58, %r56, %r57;
	ld.global.u32 	%r59, [%rd11+512];
	max.s32 	%r60, %r58, %r59;
	max.s32 	%r61, %r60, 0;
	st.global.u32 	[%rd12], %r61;
$L__BB5_8:
	add.s32 	%r62, %r21, 256;
	setp.ge.s32 	%p8, %r62, %r2;
	@%p8 bra 	$L__BB5_10;
	ld.global.u8 	%rs6, [%rd10+256];
	setp.eq.s16 	%p9, %rs6, %rs1;
	selp.b32 	%r63, 2, -1, %p9;
	ld.global.u32 	%r64, [%rd11+1020];
	add.s32 	%r65, %r63, %r64;
	ld.global.u32 	%r66, [%rd11+1024];
	max.s32 	%r67, %r65, %r66;
	max.s32 	%r68, %r67, 0;
	st.global.u32 	[%rd12+512], %r68;
$L__BB5_10:
	add.s32 	%r69, %r21, 384;
	setp.ge.s32 	%p10, %r69, %r2;
	@%p10 bra 	$L__BB5_12;
	ld.global.u8 	%rs8, [%rd10+384];
	setp.eq.s16 	%p11, %rs8, %rs1;
	selp.b32 	%r70, 2, -1, %p11;
	ld.global.u32 	%r71, [%rd11+1532];
	add.s32 	%r72, %r70, %r71;
	ld.global.u32 	%r73, [%rd11+1536];
	max.s32 	%r74, %r72, %r73;
	max.s32 	%r75, %r74, 0;
	st.global.u32 	[%rd12+1024], %r75;
$L__BB5_12:
	add.s32 	%r76, %r21, 512;
	setp.ge.s32 	%p12, %r76, %r2;
	@%p12 bra 	$L__BB5_14;
	ld.global.u8 	%rs10, [%rd10+512];
	setp.eq.s16 	%p13, %rs10, %rs1;
	selp.b32 	%r77, 2, -1, %p13;
	ld.global.u32 	%r78, [%rd11+2044];
	add.s32 	%r79, %r77, %r78;
	ld.global.u32 	%r80, [%rd11+2048];
	max.s32 	%r81, %r79, %r80;
	max.s32 	%r82, %r81, 0;
	st.global.u32 	[%rd12+1536], %r82;
$L__BB5_14:
	add.s32 	%r83, %r21, 640;
	setp.ge.s32 	%p14, %r83, %r2;
	@%p14 bra 	$L__BB5_16;
	ld.global.u8 	%rs12, [%rd10+640];
	setp.eq.s16 	%p15, %rs12, %rs1;
	selp.b32 	%r84, 2, -1, %p15;
	ld.global.u32 	%r85, [%rd11+2556];
	add.s32 	%r86, %r84, %r85;
	ld.global.u32 	%r87, [%rd11+2560];
	max.s32 	%r88, %r86, %r87;
	max.s32 	%r89, %r88, 0;
	st.global.u32 	[%rd12+2048], %r89;
$L__BB5_16:
	add.s32 	%r90, %r21, 768;
	setp.ge.s32 	%p16, %r90, %r2;
	@%p16 bra 	$L__BB5_18;
	ld.global.u8 	%rs14, [%rd10+768];
	setp.eq.s16 	%p17, %rs14, %rs1;
	selp.b32 	%r91, 2, -1, %p17;
	ld.global.u32 	%r92, [%rd11+3068];
	add.s32 	%r93, %r91, %r92;
	ld.global.u32 	%r94, [%rd11+3072];
	max.s32 	%r95, %r93, %r94;
	max.s32 	%r96, %r95, 0;
	st.global.u32 	[%rd12+2560], %r96;
$L__BB5_18:
	add.s32 	%r97, %r21, 896;
	setp.ge.s32 	%p18, %r97, %r2;
	@%p18 bra 	$L__BB5_20;
	ld.global.u8 	%rs16, [%rd10+896];
	setp.eq.s16 	%p19, %rs16, %rs1;
	selp.b32 	%r98, 2, -1, %p19;
	ld.global.u32 	%r99, [%rd11+3580];
	add.s32 	%r100, %r98, %r99;
	ld.global.u32 	%r101, [%rd11+3584];
	max.s32 	%r102, %r100, %r101;
	max.s32 	%r103, %r102, 0;
	st.global.u32 	[%rd12+3072], %r103;
$L__BB5_20:
	add.s32 	%r262, %r262, 8;
	setp.eq.s32 	%p20, %r262, %r266;
	@%p20 bra 	$L__BB5_21;
	bra.uni 	$L__BB5_4;
$L__BB5_21:
	setp.eq.s32 	%p21, %r6, 0;
	@%p21 bra 	$L__BB5_54;
	and.b32  	%r30, %r42, 3;
	setp.lt.u32 	%p22, %r6, 4;
	@%p22 bra 	$L__BB5_32;
	shl.b32 	%r104, %r266, 7;
	add.s32 	%r31, %r104, %r5;
	setp.ge.s32 	%p23, %r31, %r2;
	mul.wide.s32 	%rd29, %r31, 4;
	add.s64 	%rd13, %rd5, %rd29;
	@%p23 bra 	$L__BB5_25;
	add.s32 	%r105, %r31, %r4;
	cvt.s64.s32 	%rd30, %r105;
	add.s64 	%rd31, %rd2, %rd30;
	ld.global.u8 	%rs18, [%rd31];
	setp.eq.s16 	%p24, %rs18, %rs1;
	selp.b32 	%r106, 2, -1, %p24;
	mul.wide.s32 	%rd32, %r105, 4;
	add.s64 	%rd33, %rd3, %rd32;
	ld.global.u32 	%r107, [%rd33+-4];
	add.s32 	%r108, %r106, %r107;
	ld.global.u32 	%r109, [%rd33];
	max.s32 	%r110, %r108, %r109;
	max.s32 	%r111, %r110, 0;
	st.global.u32 	[%rd13], %r111;
$L__BB5_25:
	add.s32 	%r32, %r31, 128;
	setp.ge.s32 	%p25, %r32, %r2;
	@%p25 bra 	$L__BB5_27;
	add.s32 	%r112, %r32, %r4;
	cvt.s64.s32 	%rd34, %r112;
	add.s64 	%rd35, %rd2, %rd34;
	ld.global.u8 	%rs20, [%rd35];
	setp.eq.s16 	%p26, %rs20, %rs1;
	selp.b32 	%r113, 2, -1, %p26;
	mul.wide.s32 	%rd36, %r112, 4;
	add.s64 	%rd37, %rd3, %rd36;
	ld.global.u32 	%r114, [%rd37+-4];
	add.s32 	%r115, %r113, %r114;
	ld.global.u32 	%r116, [%rd37];
	max.s32 	%r117, %r115, %r116;
	max.s32 	%r118, %r117, 0;
	st.global.u32 	[%rd13+512], %r118;
$L__BB5_27:
	add.s32 	%r33, %r31, 256;
	setp.ge.s32 	%p27, %r33, %r2;
	@%p27 bra 	$L__BB5_29;
	add.s32 	%r119, %r33, %r4;
	cvt.s64.s32 	%rd38, %r119;
	add.s64 	%rd39, %rd2, %rd38;
	ld.global.u8 	%rs22, [%rd39];
	setp.eq.s16 	%p28, %rs22, %rs1;
	selp.b32 	%r120, 2, -1, %p28;
	mul.wide.s32 	%rd40, %r119, 4;
	add.s64 	%rd41, %rd3, %rd40;
	ld.global.u32 	%r121, [%rd41+-4];
	add.s32 	%r122, %r120, %r121;
	ld.global.u32 	%r123, [%rd41];
	max.s32 	%r124, %r122, %r123;
	max.s32 	%r125, %r124, 0;
	st.global.u32 	[%rd13+1024], %r125;
$L__BB5_29:
	add.s32 	%r34, %r31, 384;
	setp.ge.s32 	%p29, %r34, %r2;
	@%p29 bra 	$L__BB5_31;
	add.s32 	%r126, %r34, %r4;
	cvt.s64.s32 	%rd42, %r126;
	add.s64 	%rd43, %rd2, %rd42;
	ld.global.u8 	%rs24, [%rd43];
	setp.eq.s16 	%p30, %rs24, %rs1;
	selp.b32 	%r127, 2, -1, %p30;
	mul.wide.s32 	%rd44, %r126, 4;
	add.s64 	%rd45, %rd3, %rd44;
	ld.global.u32 	%r128, [%rd45+-4];
	add.s32 	%r129, %r127, %r128;
	ld.global.u32 	%r130, [%rd45];
	max.s32 	%r131, %r129, %r130;
	max.s32 	%r132, %r131, 0;
	st.global.u32 	[%rd13+1536], %r132;
$L__BB5_31:
	add.s32 	%r266, %r266, 4;
$L__BB5_32:
	setp.eq.s32 	%p31, %r30, 0;
	@%p31 bra 	$L__BB5_54;
	setp.eq.s32 	%p32, %r30, 1;
	@%p32 bra 	$L__BB5_39;
	shl.b32 	%r133, %r266, 7;
	add.s32 	%r37, %r133, %r5;
	setp.ge.s32 	%p33, %r37, %r2;
	mul.wide.s32 	%rd46, %r37, 4;
	add.s64 	%rd14, %rd5, %rd46;
	@%p33 bra 	$L__BB5_36;
	add.s32 	%r134, %r37, %r4;
	cvt.s64.s32 	%rd47, %r134;
	add.s64 	%rd48, %rd2, %rd47;
	ld.global.u8 	%rs26, [%rd48];
	setp.eq.s16 	%p34, %rs26, %rs1;
	selp.b32 	%r135, 2, -1, %p34;
	mul.wide.s32 	%rd49, %r134, 4;
	add.s64 	%rd50, %rd3, %rd49;
	ld.global.u32 	%r136, [%rd50+-4];
	add.s32 	%r137, %r135, %r136;
	ld.global.u32 	%r138, [%rd50];
	max.s32 	%r139, %r137, %r138;
	max.s32 	%r140, %r139, 0;
	st.global.u32 	[%rd14], %r140;
$L__BB5_36:
	add.s32 	%r38, %r37, 128;
	setp.ge.s32 	%p35, %r38, %r2;
	@%p35 bra 	$L__BB5_38;
	add.s32 	%r141, %r38, %r4;
	cvt.s64.s32 	%rd51, %r141;
	add.s64 	%rd52, %rd2, %rd51;
	ld.global.u8 	%rs28, [%rd52];
	setp.eq.s16 	%p36, %rs28, %rs1;
	selp.b32 	%r142, 2, -1, %p36;
	mul.wide.s32 	%rd53, %r141, 4;
	add.s64 	%rd54, %rd3, %rd53;
	ld.global.u32 	%r143, [%rd54+-4];
	add.s32 	%r144, %r142, %r143;
	ld.global.u32 	%r145, [%rd54];
	max.s32 	%r146, %r144, %r145;
	max.s32 	%r147, %r146, 0;
	st.global.u32 	[%rd14+512], %r147;
$L__BB5_38:
	add.s32 	%r266, %r266, 2;
$L__BB5_39:
	and.b32  	%r148, %r42, 1;
	setp.eq.b32 	%p37, %r148, 1;
	not.pred 	%p38, %p37;
	@%p38 bra 	$L__BB5_54;
	shl.b32 	%r149, %r266, 7;
	add.s32 	%r41, %r149, %r5;
	setp.ge.s32 	%p39, %r41, %r2;
	@%p39 bra 	$L__BB5_54;
	add.s32 	%r150, %r41, %r4;
	cvt.s64.s32 	%rd55, %r150;
	add.s64 	%rd56, %rd2, %rd55;
	ld.global.u8 	%rs30, [%rd56];
	setp.eq.s16 	%p40, %rs30, %rs1;
	selp.b32 	%r151, 2, -1, %p40;
	mul.wide.s32 	%rd57, %r150, 4;
	add.s64 	%rd58, %rd3, %rd57;
	ld.global.u32 	%r152, [%rd58+-4];
	add.s32 	%r153, %r151, %r152;
	ld.global.u32 	%r154, [%rd58];
	max.s32 	%r155, %r153, %r154;
	max.s32 	%r156, %r155, 0;
	mul.wide.s32 	%rd59, %r41, 4;
	add.s64 	%rd60, %rd5, %rd59;
	st.global.u32 	[%rd60], %r156;
	bra.uni 	$L__BB5_54;
$L__BB5_42:
	setp.lt.s32 	%p41, %r42, 1;
	@%p41 bra 	$L__BB5_54;
	mov.u32 	%r8, %tid.x;
	and.b32  	%r9, %r42, 7;
	setp.lt.u32 	%p42, %r42, 8;
	mov.b32 	%r264, 0;
	@%p42 bra 	$L__BB5_46;
	and.b32  	%r264, %r42, 2147483640;
	neg.s32 	%r261, %r264;
	add.s32 	%r158, %r1, %r8;
	add.s32 	%r260, %r158, %r3;
	mul.wide.u32 	%rd62, %r8, 4;
	add.s64 	%rd63, %rd23, %rd1;
	add.s64 	%rd88, %rd63, %rd62;
	add.s64 	%rd7, %rd63, 1536;
	add.s32 	%r259, %r8, 128;
$L__BB5_45:
	.pragma "nounroll";
	cvt.s64.s32 	%rd64, %r260;
	add.s64 	%rd65, %rd2, %rd64;
	mul.wide.s32 	%rd66, %r260, 4;
	add.s64 	%rd67, %rd3, %rd66;
	mul.wide.s32 	%rd68, %r259, 4;
	add.s64 	%rd69, %rd7, %rd68;
	ld.global.u8 	%rs32, [%rd65];
	setp.eq.s16 	%p43, %rs32, %rs1;
	selp.b32 	%r159, 2, -1, %p43;
	ld.global.u32 	%r160, [%rd67+-4];
	add.s32 	%r161, %r159, %r160;
	ld.global.u32 	%r162, [%rd67];
	max.s32 	%r163, %r161, %r162;
	max.s32 	%r164, %r163, 0;
	st.global.u32 	[%rd88], %r164;
	ld.global.u8 	%rs34, [%rd65+128];
	setp.eq.s16 	%p44, %rs34, %rs1;
	selp.b32 	%r165, 2, -1, %p44;
	ld.global.u32 	%r166, [%rd67+508];
	add.s32 	%r167, %r165, %r166;
	ld.global.u32 	%r168, [%rd67+512];
	max.s32 	%r169, %r167, %r168;
	max.s32 	%r170, %r169, 0;
	st.global.u32 	[%rd69+-1536], %r170;
	ld.global.u8 	%rs35, [%rd65+256];
	setp.eq.s16 	%p45, %rs35, %rs1;
	selp.b32 	%r171, 2, -1, %p45;
	ld.global.u32 	%r172, [%rd67+1020];
	add.s32 	%r173, %r171, %r172;
	ld.global.u32 	%r174, [%rd67+1024];
	max.s32 	%r175, %r173, %r174;
	max.s32 	%r176, %r175, 0;
	st.global.u32 	[%rd69+-1024], %r176;
	ld.global.u8 	%rs36, [%rd65+384];
	setp.eq.s16 	%p46, %rs36, %rs1;
	selp.b32 	%r177, 2, -1, %p46;
	ld.global.u32 	%r178, [%rd67+1532];
	add.s32 	%r179, %r177, %r178;
	ld.global.u32 	%r180, [%rd67+1536];
	max.s32 	%r181, %r179, %r180;
	max.s32 	%r182, %r181, 0;
	st.global.u32 	[%rd69+-512], %r182;
	ld.global.u8 	%rs37, [%rd65+512];
	setp.eq.s16 	%p47, %rs37, %rs1;
	selp.b32 	%r183, 2, -1, %p47;
	ld.global.u32 	%r184, [%rd67+2044];
	add.s32 	%r185, %r183, %r184;
	ld.global.u32 	%r186, [%rd67+2048];
	max.s32 	%r187, %r185, %r186;
	max.s32 	%r188, %r187, 0;
	st.global.u32 	[%rd69], %r188;
	ld.global.u8 	%rs38, [%rd65+640];
	setp.eq.s16 	%p48, %rs38, %rs1;
	selp.b32 	%r189, 2, -1, %p48;
	ld.global.u32 	%r190, [%rd67+2556];
	add.s32 	%r191, %r189, %r190;
	ld.global.u32 	%r192, [%rd67+2560];
	max.s32 	%r193, %r191, %r192;
	max.s32 	%r194, %r193, 0;
	st.global.u32 	[%rd69+512], %r194;
	ld.global.u8 	%rs39, [%rd65+768];
	setp.eq.s16 	%p49, %rs39, %rs1;
	selp.b32 	%r195, 2, -1, %p49;
	ld.global.u32 	%r196, [%rd67+3068];
	add.s32 	%r197, %r195, %r196;
	ld.global.u32 	%r198, [%rd67+3072];
	max.s32 	%r199, %r197, %r198;
	max.s32 	%r200, %r199, 0;
	st.global.u32 	[%rd69+1024], %r200;
	ld.global.u8 	%rs40, [%rd65+896];
	setp.eq.s16 	%p50, %rs40, %rs1;
	selp.b32 	%r201, 2, -1, %p50;
	ld.global.u32 	%r202, [%rd67+3580];
	add.s32 	%r203, %r201, %r202;
	ld.global.u32 	%r204, [%rd67+3584];
	max.s32 	%r205, %r203, %r204;
	max.s32 	%r206, %r205, 0;
	st.global.u32 	[%rd69+1536], %r206;
	add.s32 	%r261, %r261, 8;
	add.s32 	%r260, %r260, 1024;
	add.s64 	%rd88, %rd88, 4096;
	add.s32 	%r259, %r259, 1024;
	setp.eq.s32 	%p51, %r261, 0;
	@%p51 bra 	$L__BB5_46;
	bra.uni 	$L__BB5_45;
$L__BB5_46:
	setp.eq.s32 	%p52, %r9, 0;
	@%p52 bra 	$L__BB5_54;
	and.b32  	%r24, %r42, 3;
	setp.lt.u32 	%p53, %r9, 4;
	@%p53 bra 	$L__BB5_49;
	shl.b32 	%r207, %r264, 7;
	add.s32 	%r208, %r207, %r8;
	add.s32 	%r209, %r208, %r4;
	cvt.s64.s32 	%rd70, %r209;
	add.s64 	%rd71, %rd2, %rd70;
	ld.global.u8 	%rs41, [%rd71];
	setp.eq.s16 	%p54, %rs41, %rs1;
	selp.b32 	%r210, 2, -1, %p54;
	mul.wide.s32 	%rd72, %r209, 4;
	add.s64 	%rd73, %rd3, %rd72;
	ld.global.u32 	%r211, [%rd73+-4];
	add.s32 	%r212, %r210, %r211;
	ld.global.u32 	%r213, [%rd73];
	max.s32 	%r214, %r212, %r213;
	max.s32 	%r215, %r214, 0;
	mul.wide.s32 	%rd74, %r208, 4;
	add.s64 	%rd75, %rd5, %rd74;
	st.global.u32 	[%rd75], %r215;
	ld.global.u8 	%rs43, [%rd71+128];
	setp.eq.s16 	%p55, %rs43, %rs1;
	selp.b32 	%r216, 2, -1, %p55;
	ld.global.u32 	%r217, [%rd73+508];
	add.s32 	%r218, %r216, %r217;
	ld.global.u32 	%r219, [%rd73+512];
	max.s32 	%r220, %r218, %r219;
	max.s32 	%r221, %r220, 0;
	st.global.u32 	[%rd75+512], %r221;
	ld.global.u8 	%rs44, [%rd71+256];
	setp.eq.s16 	%p56, %rs44, %rs1;
	selp.b32 	%r222, 2, -1, %p56;
	ld.global.u32 	%r223, [%rd73+1020];
	add.s32 	%r224, %r222, %r223;
	ld.global.u32 	%r225, [%rd73+1024];
	max.s32 	%r226, %r224, %r225;
	max.s32 	%r227, %r226, 0;
	st.global.u32 	[%rd75+1024], %r227;
	ld.global.u8 	%rs45, [%rd71+384];
	setp.eq.s16 	%p57, %rs45, %rs1;
	selp.b32 	%r228, 2, -1, %p57;
	ld.global.u32 	%r229, [%rd73+1532];
	add.s32 	%r230, %r228, %r229;
	ld.global.u32 	%r231, [%rd73+1536];
	max.s32 	%r232, %r230, %r231;
	max.s32 	%r233, %r232, 0;
	st.global.u32 	[%rd75+1536], %r233;
	add.s32 	%r264, %r264, 4;
$L__BB5_49:
	setp.eq.s32 	%p58, %r24, 0;
	@%p58 bra 	$L__BB5_54;
	setp.eq.s32 	%p59, %r24, 1;
	@%p59 bra 	$L__BB5_52;
	shl.b32 	%r234, %r264, 7;
	add.s32 	%r235, %r234, %r8;
	add.s32 	%r236, %r235, %r4;
	cvt.s64.s32 	%rd76, %r236;
	add.s64 	%rd77, %rd2, %rd76;
	ld.global.u8 	%rs46, [%rd77];
	setp.eq.s16 	%p60, %rs46, %rs1;
	selp.b32 	%r237, 2, -1, %p60;
	mul.wide.s32 	%rd78, %r236, 4;
	add.s64 	%rd79, %rd3, %rd78;
	ld.global.u32 	%r238, [%rd79+-4];
	add.s32 	%r239, %r237, %r238;
	ld.global.u32 	%r240, [%rd79];
	max.s32 	%r241, %r239, %r240;
	max.s32 	%r242, %r241, 0;
	mul.wide.s32 	%rd80, %r235, 4;
	add.s64 	%rd81, %rd5, %rd80;
	st.global.u32 	[%rd81], %r242;
	ld.global.u8 	%rs48, [%rd77+128];
	setp.eq.s16 	%p61, %rs48, %rs1;
	selp.b32 	%r243, 2, -1, %p61;
	ld.global.u32 	%r244, [%rd79+508];
	add.s32 	%r245, %r243, %r244;
	ld.global.u32 	%r246, [%rd79+512];
	max.s32 	%r247, %r245, %r246;
	max.s32 	%r248, %r247, 0;
	st.global.u32 	[%rd81+512], %r248;
	add.s32 	%r264, %r264, 2;
$L__BB5_52:
	and.b32  	%r249, %r42, 1;
	setp.eq.b32 	%p62, %r249, 1;
	not.pred 	%p63, %p62;
	@%p63 bra 	$L__BB5_54;
	shl.b32 	%r250, %r264, 7;
	add.s32 	%r251, %r250, %r8;
	add.s32 	%r252, %r251, %r4;
	cvt.s64.s32 	%rd82, %r252;
	add.s64 	%rd83, %rd2, %rd82;
	ld.global.u8 	%rs49, [%rd83];
	setp.eq.s16 	%p64, %rs49, %rs1;
	selp.b32 	%r253, 2, -1, %p64;
	mul.wide.s32 	%rd84, %r252, 4;
	add.s64 	%rd85, %rd3, %rd84;
	ld.global.u32 	%r254, [%rd85+-4];
	add.s32 	%r255, %r253, %r254;
	ld.global.u32 	%r256, [%rd85];
	max.s32 	%r257, %r255, %r256;
	max.s32 	%r258, %r257, 0;
	mul.wide.s32 	%rd86, %r251, 4;
	add.s64 	%rd87, %rd5, %rd86;
	st.global.u32 	[%rd87], %r258;
$L__BB5_54:
	ret;

}
	// .globl	_ZN3cub18CUB_300001_SM_10006detail4scan20DeviceScanInitKernelINS0_13ScanTileStateIiLb1EEEEEvT_i
.visible .entry _ZN3cub18CUB_300001_SM_10006detail4scan20DeviceScanInitKernelINS0_13ScanTileStateIiLb1EEEEEvT_i(
	.param .align 8 .b8 _ZN3cub18CUB_300001_SM_10006detail4scan20DeviceScanInitKernelINS0_13ScanTileStateIiLb1EEEEEvT_i_param_0[8],
	.param .u32 _ZN3cub18CUB_300001_SM_10006detail4scan20DeviceScanInitKernelINS0_13ScanTileStateIiLb1EEEEEvT_i_param_1
)
{
	.reg .pred 	%p<5>;
	.reg .b32 	%r<10>;
	.reg .b64 	%rd<7>;

	ld.param.u64 	%rd2, [_ZN3cub18CUB_300001_SM_10006detail4scan20DeviceScanInitKernelINS0_13ScanTileStateIiLb1EEEEEvT_i_param_0];
	ld.param.u32 	%r4, [_ZN3cub18CUB_300001_SM_10006detail4scan20DeviceScanInitKernelINS0_13ScanTileStateIiLb1EEEEEvT_i_param_1];
	cvta.to.global.u64 	%rd1, %rd2;
	mov.u32 	%r1, %ctaid.x;
	mov.u32 	%r5, %ntid.x;
	mov.u32 	%r2, %tid.x;
	mad.lo.s32 	%r3, %r1, %r5, %r2;
	setp.ge.s32 	%p1, %r3, %r4;
	@%p1 bra 	$L__BB6_2;
	mul.wide.s32 	%rd3, %r3, 8;
	add.s64 	%rd4, %rd1, %rd3;
	mov.b32 	%r6, 0;
	mov.b32 	%r7, 99;
	st.global.v2.u32 	[%rd4+256], {%r7, %r6};
$L__BB6_2:
	setp.ne.s32 	%p2, %r1, 0;
	setp.gt.u32 	%p3, %r2, 31;
	or.pred  	%p4, %p2, %p3;
	@%p4 bra 	$L__BB6_4;
	mul.wide.u32 	%rd5, %r2, 8;
	add.s64 	%rd6, %rd1, %rd5;
	mov.b32 	%r9, 0;
	st.global.v2.u32 	[%rd6], {%r9, %r9};
$L__BB6_4:
	ret;

}
	// .globl	_ZN3cub18CUB_300001_SM_10006detail4scan16DeviceScanKernelINS2_10policy_hubIiiijN4cuda3__47maximumIiEEE10Policy1000EN6thrust24THRUST_300001_SM_1000_NS6detail15normal_iteratorINSC_10device_ptrIiEEEESH_NS0_13ScanTileStateIiLb1EEES8_NS0_8NullTypeEjiLb0ESK_EEvT0_T1_T2_iT3_T4_T5_
.visible .entry _ZN3cub18CUB_300001_SM_10006detail4scan16DeviceScanKernelINS2_10policy_hubIiiijN4cuda3__47maximumIiEEE10Policy1000EN6thrust24THRUST_300001_SM_1000_NS6detail15normal_iteratorINSC_10device_ptrIiEEEESH_NS0_13ScanTileStateIiLb1EEES8_NS0_8NullTypeEjiLb0ESK_EEvT0_T1_T2_iT3_T4_T5_(
	.param .align 8 .b8 _ZN3cub18CUB_300001_SM_10006detail4scan16DeviceScanKernelINS2_10policy_hubIiiijN4cuda3__47maximumIiEEE10Policy1000EN6thrust24THRUST_300001_SM_1000_NS6detail15normal_iteratorINSC_10device_ptrIiEEEESH_NS0_13ScanTileStateIiLb1EEES8_NS0_8NullTypeEjiLb0ESK_EEvT0_T1_T2_iT3_T4_T5__param_0[8],
	.param .align 8 .b8 _ZN3cub18CUB_300001_SM_10006detail4scan16DeviceScanKernelINS2_10policy_hubIiiijN4cuda3__47maximumIiEEE10Policy1000EN6thrust24THRUST_300001_SM_1000_NS6detail15normal_iteratorINSC_10device_ptrIiEEEESH_NS0_13ScanTileStateIiLb1EEES8_NS0_8NullTypeEjiLb0ESK_EEvT0_T1_T2_iT3_T4_T5__param_1[8],
	.param .align 8 .b8 _ZN3cub18CUB_300001_SM_10006detail4scan16DeviceScanKernelINS2_10policy_hubIiiijN4cuda3__47maximumIiEEE10Policy1000EN6thrust24THRUST_300001_SM_1000_NS6detail15normal_iteratorINSC_10device_ptrIiEEEESH_NS0_13ScanTileStateIiLb1EEES8_NS0_8NullTypeEjiLb0ESK_EEvT0_T1_T2_iT3_T4_T5__param_2[8],
	.param .u32 _ZN3cub18CUB_300001_SM_10006detail4scan16DeviceScanKernelINS2_10policy_hubIiiijN4cuda3__47maximumIiEEE10Policy1000EN6thrust24THRUST_300001_SM_1000_NS6detail15normal_iteratorINSC_10device_ptrIiEEEESH_NS0_13ScanTileStateIiLb1EEES8_NS0_8NullTypeEjiLb0ESK_EEvT0_T1_T2_iT3_T4_T5__param_3,
	.param .align 1 .b8 _ZN3cub18CUB_300001_SM_10006detail4scan16DeviceScanKernelINS2_10policy_hubIiiijN4cuda3__47maximumIiEEE10Policy1000EN6thrust24THRUST_300001_SM_1000_NS6detail15normal_iteratorINSC_10device_ptrIiEEEESH_NS0_13ScanTileStateIiLb1EEES8_NS0_8NullTypeEjiLb0ESK_EEvT0_T1_T2_iT3_T4_T5__param_4[1],
	.param .align 1 .b8 _ZN3cub18CUB_300001_SM_10006detail4scan16DeviceScanKernelINS2_10policy_hubIiiijN4cuda3__47maximumIiEEE10Policy1000EN6thrust24THRUST_300001_SM_1000_NS6detail15normal_iteratorINSC_10device_ptrIiEEEESH_NS0_13ScanTileStateIiLb1EEES8_NS0_8NullTypeEjiLb0ESK_EEvT0_T1_T2_iT3_T4_T5__param_5[1],
	.param .u32 _ZN3cub18CUB_300001_SM_10006detail4scan16DeviceScanKernelINS2_10policy_hubIiiijN4cuda3__47maximumIiEEE10Policy1000EN6thrust24THRUST_300001_SM_1000_NS6detail15normal_iteratorINSC_10device_ptrIiEEEESH_NS0_13ScanTileStateIiLb1EEES8_NS0_8NullTypeEjiLb0ESK_EEvT0_T1_T2_iT3_T4_T5__param_6
)
.maxntid 128
{
	.reg .pred 	%p<159>;
	.reg .b32 	%r<1028>;
	.reg .b64 	%rd<54>;
	// demoted variable
	.shared .align 16 .b8 _ZZN3cub18CUB_300001_SM_10006detail4scan16DeviceScanKernelINS2_10policy_hubIiiijN4cuda3__47maximumIiEEE10Policy1000EN6thrust24THRUST_300001_SM_1000_NS6detail15normal_iteratorINSC_10device_ptrIiEEEESH_NS0_13ScanTileStateIiLb1EEES8_NS0_8NullTypeEjiLb0ESK_EEvT0_T1_T2_iT3_T4_T5_E12temp_storage[12304];
	ld.param.u64 	%rd1, [_ZN3cub18CUB_300001_SM_10006detail4scan16DeviceScanKernelINS2_10policy_hubIiiijN4cuda3__47maximumIiEEE10Policy1000EN6thrust24THRUST_300001_SM_1000_NS6detail15normal_iteratorINSC_10device_ptrIiEEEESH_NS0_13ScanTileStateIiLb1EEES8_NS0_8NullTypeEjiLb0ESK_EEvT0_T1_T2_iT3_T4_T5__param_2];
	ld.param.u64 	%rd14, [_ZN3cub18CUB_300001_SM_10006detail4scan16DeviceScanKernelINS2_10policy_hubIiiijN4cuda3__47maximumIiEEE10Policy1000EN6thrust24THRUST_300001_SM_1000_NS6detail15normal_iteratorINSC_10device_ptrIiEEEESH_NS0_13ScanTileStateIiLb1EEES8_NS0_8NullTypeEjiLb0ESK_EEvT0_T1_T2_iT3_T4_T5__param_1];
	ld.param.u64 	%rd15, [_ZN3cub18CUB_300001_SM_10006detail4scan16DeviceScanKernelINS2_10policy_hubIiiijN4cuda3__47maximumIiEEE10Policy1000EN6thrust24THRUST_300001_SM_1000_NS6detail15normal_iteratorINSC_10device_ptrIiEEEESH_NS0_13ScanTileStateIiLb1EEES8_NS0_8NullTypeEjiLb0ESK_EEvT0_T1_T2_iT3_T4_T5__param_0];
	ld.param.u32 	%r375, [_ZN3cub18CUB_300001_SM_10006detail4scan16DeviceScanKernelINS2_10policy_hubIiiijN4cuda3__47maximumIiEEE10Policy1000EN6thrust24THRUST_300001_SM_1000_NS6detail15normal_iteratorINSC_10device_ptrIiEEEESH_NS0_13ScanTileStateIiLb1EEES8_NS0_8NullTypeEjiLb0ESK_EEvT0_T1_T2_iT3_T4_T5__param_3];
	ld.param.u32 	%r376, [_ZN3cub18CUB_300001_SM_10006detail4scan16DeviceScanKernelINS2_10policy_hubIiiijN4cuda3__47maximumIiEEE10Policy1000EN6thrust24THRUST_300001_SM_1000_NS6detail15normal_iteratorINSC_10device_ptrIiEEEESH_NS0_13ScanTileStateIiLb1EEES8_NS0_8NullTypeEjiLb0ESK_EEvT0_T1_T2_iT3_T4_T5__param_6];
	cvta.to.global.u64 	%rd2, %rd15;
	cvta.to.global.u64 	%rd3, %rd14;
	mov.u32 	%r377, %ctaid.x;
	add.s32 	%r1, %r375, %r377;
	mul.lo.s32 	%r2, %r1, 3072;
	sub.s32 	%r3, %r376, %r2;
	setp.lt.u32 	%p1, %r3, 3073;
	@%p1 bra 	$L__BB7_35;
	cvt.u64.u32 	%rd36, %r2;
	mov.u32 	%r4, %tid.x;
	and.b32  	%r642, %r4, 31;
	and.b32  	%r643, %r4, 992;
	mul.lo.s32 	%r644, %r643, 24;
	or.b32  	%r645, %r644, %r642;
	cvt.u64.u32 	%rd37, %r645;
	add.s64 	%rd4, %rd37, %rd36;
	shl.b64 	%rd38, %rd4, 2;
	add.s64 	%rd39, %rd2, %rd38;
	ld.global.u32 	%r646, [%rd39];
	ld.global.u32 	%r647, [%rd39+128];
	ld.global.u32 	%r648, [%rd39+256];
	ld.global.u32 	%r649, [%rd39+384];
	ld.global.u32 	%r650, [%rd39+512];
	ld.global.u32 	%r651, [%rd39+640];
	ld.global.u32 	%r652, [%rd39+768];
	ld.global.u32 	%r653, [%rd39+896];
	ld.global.u32 	%r654, [%rd39+1024];
	ld.global.u32 	%r655, [%rd39+1152];
	ld.global.u32 	%r656, [%rd39+1280];
	ld.global.u32 	%r657, [%rd39+1408];
	ld.global.u32 	%r658, [%rd39+1536];
	ld.global.u32 	%r659, [%rd39+1664];
	ld.global.u32 	%r660, [%rd39+1792];
	ld.global.u32 	%r661, [%rd39+1920];
	ld.global.u32 	%r662, [%rd39+2048];
	ld.global.u32 	%r663, [%rd39+2176];
	ld.global.u32 	%r664, [%rd39+2304];
	ld.global.u32 	%r665, [%rd39+2432];
	ld.global.u32 	%r666, [%rd39+2560];
	ld.global.u32 	%r667, [%rd39+2688];
	ld.global.u32 	%r668, [%rd39+2816];
	ld.global.u32 	%r669, [%rd39+2944];
	// begin inline asm
	mov.u32 %r641, %laneid;
	// end inline asm
	shr.u32 	%r6, %r4, 5;
	mad.lo.s32 	%r670, %r6, 768, %r641;
	shl.b32 	%r671, %r670, 2;
	mov.u32 	%r672, _ZZN3cub18CUB_300001_SM_10006detail4scan16DeviceScanKernelINS2_10policy_hubIiiijN4cuda3__47maximumIiEEE10Policy1000EN6thrust24THRUST_300001_SM_1000_NS6detail15normal_iteratorINSC_10device_ptrIiEEEESH_NS0_13ScanTileStateIiLb1EEES8_NS0_8NullTypeEjiLb0ESK_EEvT0_T1_T2_iT3_T4_T5_E12temp_storage;
	add.s32 	%r7, %r672, %r671;
	st.shared.u32 	[%r7], %r646;
	st.shared.u32 	[%r7+128], %r647;
	st.shared.u32 	[%r7+256], %r648;
	st.shared.u32 	[%r7+384], %r649;
	st.shared.u32 	[%r7+512], %r650;
	st.shared.u32 	[%r7+640], %r651;
	st.shared.u32 	[%r7+768], %r652;
	st.shared.u32 	[%r7+896], %r653;
	st.shared.u32 	[%r7+1024], %r654;
	st.shared.u32 	[%r7+1152], %r655;
	st.shared.u32 	[%r7+1280], %r656;
	st.shared.u32 	[%r7+1408], %r657;
	st.shared.u32 	[%r7+1536], %r658;
	st.shared.u32 	[%r7+1664], %r659;
	st.shared.u32 	[%r7+1792], %r660;
	st.shared.u32 	[%r7+1920], %r661;
	st.shared.u32 	[%r7+2048], %r662;
	st.shared.u32 	[%r7+2176], %r663;
	st.shared.u32 	[%r7+2304], %r664;
	st.shared.u32 	[%r7+2432], %r665;
	st.shared.u32 	[%r7+2560], %r666;
	st.shared.u32 	[%r7+2688], %r667;
	st.shared.u32 	[%r7+2816], %r668;
	st.shared.u32 	[%r7+2944], %r669;
	bar.warp.sync 	-1;
	mad.lo.s32 	%r8, %r641, 92, %r7;
	ld.shared.v4.u32 	{%r9, %r10, %r11, %r12}, [%r8];
	ld.shared.v4.u32 	{%r13, %r14, %r15, %r16}, [%r8+16];
	ld.shared.v4.u32 	{%r17, %r18, %r19, %r20}, [%r8+32];
	ld.shared.v4.u32 	{%r21, %r22, %r23, %r24}, [%r8+48];
	ld.shared.v4.u32 	{%r25, %r26, %r27, %r28}, [%r8+64];
	ld.shared.v4.u32 	{%r29, %r30, %r31, %r32}, [%r8+80];
	bar.sync 	0;
	setp.ne.s32 	%p105, %r1, 0;
	@%p105 bra 	$L__BB7_6;
	max.s32 	%r870, %r9, %r10;
	max.s32 	%r871, %r870, %r11;
	max.s32 	%r872, %r12, %r13;
	max.s32 	%r873, %r872, %r14;
	max.s32 	%r874, %r15, %r16;
	max.s32 	%r875, %r874, %r17;
	max.s32 	%r876, %r18, %r19;
	max.s32 	%r877, %r876, %r20;
	max.s32 	%r878, %r21, %r22;
	max.s32 	%r879, %r878, %r23;
	max.s32 	%r880, %r24, %r25;
	max.s32 	%r881, %r880, %r26;
	max.s32 	%r882, %r27, %r28;
	max.s32 	%r883, %r882, %r29;
	max.s32 	%r884, %r30, %r31;
	max.s32 	%r885, %r884, %r32;
	max.s32 	%r886, %r871, %r873;
	max.s32 	%r887, %r886, %r875;
	max.s32 	%r888, %r877, %r879;
	max.s32 	%r889, %r888, %r881;
	max.s32 	%r890, %r883, %r885;
	max.s32 	%r891, %r887, %r889;
	max.s32 	%r841, %r891, %r890;
	mov.b32 	%r867, 1;
	mov.b32 	%r868, 0;
	mov.b32 	%r869, -1;
	// begin inline asm
	shfl.sync.up.b32 %r840, %r841, %r867, %r868, %r869;
	// end inline asm
	max.s32 	%r892, %r840, %r841;
	setp.lt.s32 	%p147, %r641, 1;
	selp.b32 	%r846, %r841, %r892, %p147;
	mov.b32 	%r847, 2;
	// begin inline asm
	shfl.sync.up.b32 %r845, %r846, %r847, %r868, %r869;
	// end inline asm
	max.s32 	%r893, %r845, %r846;
	setp.lt.s32 	%p148, %r641, 2;
	selp.b32 	%r851, %r846, %r893, %p148;
	mov.b32 	%r852, 4;
	// begin inline asm
	shfl.sync.up.b32 %r850, %r851, %r852, %r868, %r869;
	// end inline asm
	max.s32 	%r894, %r850, %r851;
	setp.lt.s32 	%p149, %r641, 4;
	selp.b32 	%r856, %r851, %r894, %p149;
	mov.b32 	%r857, 8;
	// begin inline asm
	shfl.sync.up.b32 %r855, %r856, %r857, %r868, %r869;
	// end inline asm
	max.s32 	%r895, %r855, %r856;
	setp.lt.s32 	%p150, %r641, 8;
	selp.b32 	%r861, %r856, %r895, %p150;
	mov.b32 	%r862, 16;
	// begin inline asm
	shfl.sync.up.b32 %r860, %r861, %r862, %r868, %r869;
	// end inline asm
	max.s32 	%r33, %r860, %r861;
	setp.lt.s32 	%p151, %r641, 16;
	selp.b32 	%r866, %r861, %r33, %p151;
	// begin inline asm
	shfl.sync.up.b32 %r865, %r866, %r867, %r868, %r869;
	// end inline asm
	setp.ne.s32 	%p152, %r641, 31;
	@%p152 bra 	$L__BB7_4;
	shl.b32 	%r896, %r6, 2;
	add.s32 	%r898, %r672, %r896;
	st.shared.u32 	[%r898+16], %r33;
$L__BB7_4:
	bar.sync 	0;
	ld.shared.v4.u32 	{%r899, %r900, %r901, %r902}, [_ZZN3cub18CUB_300001_SM_10006detail4scan16DeviceScanKernelINS2_10policy_hubIiiijN4cuda3__47maximumIiEEE10Policy1000EN6thrust24THRUST_300001_SM_1000_NS6detail15normal_iteratorINSC_10device_ptrIiEEEESH_NS0_13ScanTileStateIiLb1EEES8_NS0_8NullTypeEjiLb0ESK_EEvT0_T1_T2_iT3_T4_T5_E12temp_storage+16];
	max.s32 	%r903, %r899, %r900;
	setp.eq.s32 	%p153, %r6, 2;
	selp.b32 	%r904, %r903, %r899, %p153;
	max.s32 	%r905, %r903, %r901;
	setp.eq.s32 	%p154, %r6, 3;
	selp.b32 	%r906, %r905, %r904, %p154;
	max.s32 	%r35, %r905, %r902;
	setp.lt.u32 	%p155, %r4, 32;
	max.s32 	%r907, %r906, %r865;
	setp.eq.s32 	%p156, %r641, 0;
	selp.b32 	%r908, %r906, %r907, %p156;
	selp.b32 	%r909, %r865, %r908, %p155;
	setp.ne.s32 	%p157, %r4, 0;
	setp.eq.s32 	%p158, %r4, 0;
	max.s32 	%r971, %r909, %r9;
	selp.b32 	%r910, %r9, %r971, %p158;
	max.s32 	%r970, %r910, %r10;
	max.s32 	%r969, %r970, %r11;
	max.s32 	%r968, %r969, %r12;
	max.s32 	%r967, %r968, %r13;
	max.s32 	%r966, %r967, %r14;
	max.s32 	%r965, %r966, %r15;
	max.s32 	%r964, %r965, %r16;
	max.s32 	%r963, %r964, %r17;
	max.s32 	%r962, %r963, %r18;
	max.s32 	%r961, %r962, %r19;
	max.s32 	%r960, %r961, %r20;
	max.s32 	%r959, %r960, %r21;
	max.s32 	%r958, %r959, %r22;
	max.s32 	%r957, %r958, %r23;
	max.s32 	%r956, %r957, %r24;
	max.s32 	%r955, %r956, %r25;
	max.s32 	%r954, %r955, %r26;
	max.s32 	%r953, %r954, %r27;
	max.s32 	%r952, %r953, %r28;
	max.s32 	%r951, %r952, %r29;
	max.s32 	%r950, %r951, %r30;
	max.s32 	%r949, %r950, %r31;
	max.s32 	%r948, %r949, %r32;
	@%p157 bra 	$L__BB7_34;
	add.s64 	%rd51, %rd1, 256;
	mov.b32 	%r911, 101;
	// begin inline asm
	st.relaxed.gpu.v2.u32 [%rd51], {%r911, %r35};
	// end inline asm
	mov.u32 	%r971, %r9;
	bra.uni 	$L__BB7_34;
$L__BB7_6:
	max.s32 	%r703, %r9, %r10;
	max.s32 	%r704, %r703, %r11;
	max.s32 	%r705, %r12, %r13;
	max.s32 	%r706, %r705, %r14;
	max.s32 	%r707, %r15, %r16;
	max.s32 	%r708, %r707, %r17;
	max.s32 	%r709, %r18, %r19;
	max.s32 	%r710, %r709, %r20;
	max.s32 	%r711, %r21, %r22;
	max.s32 	%r712, %r711, %r23;
	max.s32 	%r713, %r24, %r25;
	max.s32 	%r714, %r713, %r26;
	max.s32 	%r715, %r27, %r28;
	max.s32 	%r716, %r715, %r29;
	max.s32 	%r717, %r30, %r31;
	max.s32 	%r718, %r717, %r32;
	max.s32 	%r719, %r704, %r706;
	max.s32 	%r720, %r719, %r708;
	max.s32 	%r721, %r710, %r712;
	max.s32 	%r722, %r721, %r714;
	max.s32 	%r723, %r716, %r718;
	max.s32 	%r724, %r720, %r722;
	max.s32 	%r674, %r724, %r723;
	mov.b32 	%r700, 1;
	mov.b32 	%r701, 0;
	mov.b32 	%r702, -1;
	// begin inline asm
	shfl.sync.up.b32 %r673, %r674, %r700, %r701, %r702;
	// end inline asm
	max.s32 	%r725, %r673, %r674;
	setp.lt.s32 	%p106, %r641, 1;
	selp.b32 	%r679, %r674, %r725, %p106;
	mov.b32 	%r680, 2;
	// begin inline asm
	shfl.sync.up.b32 %r678, %r679, %r680, %r701, %r702;
	// end inline asm
	max.s32 	%r726, %r678, %r679;
	setp.lt.s32 	%p107, %r641, 2;
	selp.b32 	%r684, %r679, %r726, %p107;
	mov.b32 	%r685, 4;
	// begin inline asm
	shfl.sync.up.b32 %r683, %r684, %r685, %r701, %r702;
	// end inline asm
	max.s32 	%r727, %r683, %r684;
	setp.lt.s32 	%p108, %r641, 4;
	selp.b32 	%r689, %r684, %r727, %p108;
	mov.b32 	%r690, 8;
	// begin inline asm
	shfl.sync.up.b32 %r688, %r689, %r690, %r701, %r702;
	// end inline asm
	max.s32 	%r728, %r688, %r689;
	setp.lt.s32 	%p109, %r641, 8;
	selp.b32 	%r694, %r689, %r728, %p109;
	mov.b32 	%r695, 16;
	// begin inline asm
	shfl.sync.up.b32 %r693, %r694, %r695, %r701, %r702;
	// end inline asm
	max.s32 	%r60, %r693, %r694;
	setp.lt.s32 	%p110, %r641, 16;
	selp.b32 	%r699, %r694, %r60, %p110;
	// begin inline asm
	shfl.sync.up.b32 %r698, %r699, %r700, %r701, %r702;
	// end inline asm
	setp.ne.s32 	%p111, %r641, 31;
	@%p111 bra 	$L__BB7_8;
	shl.b32 	%r729, %r6, 2;
	add.s32 	%r731, %r672, %r729;
	st.shared.u32 	[%r731+16], %r60;
$L__BB7_8:
	bar.sync 	0;
	ld.shared.v4.u32 	{%r732, %r733, %r734, %r735}, [_ZZN3cub18CUB_300001_SM_10006detail4scan16DeviceScanKernelINS2_10policy_hubIiiijN4cuda3__47maximumIiEEE10Policy1000EN6thrust24THRUST_300001_SM_1000_NS6detail15normal_iteratorINSC_10device_ptrIiEEEESH_NS0_13ScanTileStateIiLb1EEES8_NS0_8NullTypeEjiLb0ESK_EEvT0_T1_T2_iT3_T4_T5_E12temp_storage+16];
	max.s32 	%r736, %r732, %r733;
	setp.eq.s32 	%p112, %r6, 2;
	selp.b32 	%r737, %r736, %r732, %p112;
	max.s32 	%r738, %r736, %r734;
	setp.eq.s32 	%p113, %r6, 3;
	selp.b32 	%r739, %r738, %r737, %p113;
	max.s32 	%r62, %r738, %r735;
	setp.gt.u32 	%p114, %r4, 31;
	setp.lt.u32 	%p115, %r4, 32;
	max.s32 	%r740, %r739, %r698;
	setp.eq.s32 	%p116, %r641, 0;
	selp.b32 	%r947, %r739, %r740, %p116;
	selp.b32 	%r64, %r698, %r947, %p115;
	@%p114 bra 	$L__BB7_33;
	setp.ne.s32 	%p117, %r4, 0;
	mul.wide.s32 	%rd40, %r1, 8;
	add.s64 	%rd5, %rd1, %rd40;
	@%p117 bra 	$L__BB7_11;
	st.shared.u32 	[_ZZN3cub18CUB_300001_SM_10006detail4scan16DeviceScanKernelINS2_10policy_hubIiiijN4cuda3__47maximumIiEEE10Policy1000EN6thrust24THRUST_300001_SM_1000_NS6detail15normal_iteratorINSC_10device_ptrIiEEEESH_NS0_13ScanTileStateIiLb1EEES8_NS0_8NullTypeEjiLb0ESK_EEvT0_T1_T2_iT3_T4_T5_E12temp_storage+12], %r62;
	add.s64 	%rd41, %rd5, 256;
	mov.b32 	%r741, 100;
	// begin inline asm
	st.relaxed.gpu.v2.u32 [%rd41], {%r741, %r62};
	// end inline asm
$L__BB7_11:
	not.b32 	%r743, %r4;
	add.s32 	%r944, %r1, %r743;
	mov.u32 	%r66, %nctaid.x;
	setp.gt.u32 	%p118, %r66, 499;
	@%p118 bra 	$L__BB7_13;
	membar.cta;
	bra.uni 	$L__BB7_14;
$L__BB7_13:
	mov.b32 	%r744, 1245;
	// begin inline asm
	nanosleep.u32 %r744;
	// end inline asm
$L__BB7_14:
	mul.wide.s32 	%rd43, %r944, 8;
	add.s64 	%rd44, %rd1, %rd43;
	add.s64 	%rd42, %rd44, 256;
	// begin inline asm
	ld.relaxed.gpu.v2.u32 {%r945, %r941}, [%rd42];
	// end inline asm
$L__BB7_15:
	setp.eq.s32 	%p119, %r945, 99;
	mov.b32 	%r747, -1;
	vote.sync.any.pred 	%p120, %p119, %r747;
	not.pred 	%p121, %p120;
	@%p121 bra 	$L__BB7_20;
	setp.gt.u32 	%p146, %r66, 499;
	@%p146 bra 	$L__BB7_18;
	membar.cta;
	bra.uni 	$L__BB7_19;
$L__BB7_18:
	mov.b32 	%r837, 648;
	// begin inline asm
	nanosleep.u32 %r837;
	// end inline asm
$L__BB7_19:
	// begin inline asm
	ld.relaxed.gpu.v2.u32 {%r945, %r941}, [%rd42];
	// end inline asm
	bra.uni 	$L__BB7_15;
$L__BB7_20:
	setp.eq.s32 	%p122, %r945, 101;
	mov.b32 	%r774, -1;
	vote.sync.ballot.b32 	%r775, %p122, %r774;
	// begin inline asm
	mov.u32 %r749, %lanemask_ge;
	// end inline asm
	and.b32  	%r776, %r775, %r749;
	or.b32  	%r777, %r776, -2147483648;
	add.s32 	%r778, %r777, -1;
	not.b32 	%r779, %r777;
	and.b32  	%r780, %r779, %r778;
	popc.b32 	%r753, %r780;
	mov.b32 	%r752, 1;
	// begin inline asm
	shfl.sync.down.b32 %r750, %r941, %r752, %r753, %r774;
	// end inline asm
	setp.lt.s32 	%p124, %r641, %r753;
	max.s32 	%r781, %r750, %r941;
	selp.b32 	%r756, %r781, %r941, %p124;
	mov.b32 	%r757, 2;
	// begin inline asm
	shfl.sync.down.b32 %r755, %r756, %r757, %r753, %r774;
	// end inline asm
	add.s32 	%r76, %r641, 2;
	setp.gt.s32 	%p125, %r76, %r753;
	max.s32 	%r782, %r755, %r756;
	selp.b32 	%r761, %r756, %r782, %p125;
	mov.b32 	%r762, 4;
	// begin inline asm
	shfl.sync.down.b32 %r760, %r761, %r762, %r753, %r774;
	// end inline asm
	add.s32 	%r77, %r641, 4;
	setp.gt.s32 	%p126, %r77, %r753;
	max.s32 	%r783, %r760, %r761;
	selp.b32 	%r766, %r761, %r783, %p126;
	mov.b32 	%r767, 8;
	// begin inline asm
	shfl.sync.down.b32 %r765, %r766, %r767, %r753, %r774;
	// end inline asm
	add.s32 	%r78, %r641, 8;
	setp.gt.s32 	%p127, %r78, %r753;
	max.s32 	%r784, %r765, %r766;
	selp.b32 	%r771, %r766, %r784, %p127;
	mov.b32 	%r772, 16;
	// begin inline asm
	shfl.sync.down.b32 %r770, %r771, %r772, %r753, %r774;
	// end inline asm
	add.s32 	%r79, %r641, 16;
	setp.gt.s32 	%p128, %r79, %r753;
	max.s32 	%r785, %r770, %r771;
	selp.b32 	%r943, %r771, %r785, %p128;
	add.s64 	%rd7, %rd1, 256;
$L__BB7_21:
	setp.ne.s32 	%p129, %r945, 101;
	mov.b32 	%r786, -1;
	vote.sync.all.pred 	%p130, %p129, %r786;
	not.pred 	%p131, %p130;
	@%p131 bra 	$L__BB7_29;
	mul.wide.s32 	%rd47, %r944, 8;
	add.s64 	%rd48, %rd7, %rd47;
	add.s64 	%rd46, %rd48, -256;
	// begin inline asm
	ld.relaxed.gpu.v2.u32 {%r945, %r946}, [%rd46];
	// end inline asm
$L__BB7_23:
	setp.eq.s32 	%p135, %r945, 99;
	mov.b32 	%r795, -1;
	vote.sync.any.pred 	%p136, %p135, %r795;
	not.pred 	%p137, %p136;
	@%p137 bra 	$L__BB7_28;
	setp.gt.u32 	%p145, %r66, 499;
	@%p145 bra 	$L__BB7_26;
	membar.cta;
	bra.uni 	$L__BB7_27;
$L__BB7_26:
	mov.b32 	%r834, 648;
	// begin inline asm
	nanosleep.u32 %r834;
	// end inline asm
$L__BB7_27:
	// begin inline asm
	ld.relaxed.gpu.v2.u32 {%r945, %r946}, [%rd46];
	// end inline asm
	bra.uni 	$L__BB7_23;
$L__BB7_28:
	setp.eq.s32 	%p138, %r945, 101;
	mov.b32 	%r821, -1;
	vote.sync.ballot.b32 	%r822, %p138, %r821;
	and.b32  	%r823, %r822, %r749;
	or.b32  	%r824, %r823, -2147483648;
	add.s32 	%r825, %r824, -1;
	not.b32 	%r826, %r824;
	and.b32  	%r827, %r826, %r825;
	popc.b32 	%r800, %r827;
	mov.b32 	%r799, 1;
	// begin inline asm
	shfl.sync.down.b32 %r797, %r946, %r799, %r800, %r821;
	// end inline asm
	setp.lt.s32 	%p140, %r641, %r800;
	max.s32 	%r828, %r797, %r946;
	selp.b32 	%r803, %r828, %r946, %p140;
	mov.b32 	%r804, 2;
	// begin inline asm
	shfl.sync.down.b32 %r802, %r803, %r804, %r800, %r821;
	// end inline asm
	setp.gt.s32 	%p141, %r76, %r800;
	max.s32 	%r829, %r802, %r803;
	selp.b32 	%r808, %r803, %r829, %p141;
	mov.b32 	%r809, 4;
	// begin inline asm
	shfl.sync.down.b32 %r807, %r808, %r809, %r800, %r821;
	// end inline asm
	setp.gt.s32 	%p142, %r77, %r800;
	max.s32 	%r830, %r807, %r808;
	selp.b32 	%r813, %r808, %r830, %p142;
	mov.b32 	%r814, 8;
	// begin inline asm
	shfl.sync.down.b32 %r812, %r813, %r814, %r800, %r821;
	// end inline asm
	setp.gt.s32 	%p143, %r78, %r800;
	max.s32 	%r831, %r812, %r813;
	selp.b32 	%r818, %r813, %r831, %p143;
	mov.b32 	%r819, 16;
	// begin inline asm
	shfl.sync.down.b32 %r817, %r818, %r819, %r800, %r821;
	// end inline asm
	setp.gt.s32 	%p144, %r79, %r800;
	max.s32 	%r832, %r817, %r818;
	selp.b32 	%r833, %r818, %r832, %p144;
	max.s32 	%r943, %r833, %r943;
	add.s32 	%r944, %r944, -32;
	bra.uni 	$L__BB7_21;
$L__BB7_29:
	setp.ne.s32 	%p132, %r4, 0;
	@%p132 bra 	$L__BB7_31;
	max.s32 	%r789, %r943, %r62;
	add.s64 	%rd45, %rd5, 256;
	mov.b32 	%r788, 101;
	// begin inline asm
	st.relaxed.gpu.v2.u32 [%rd45], {%r788, %r789};
	// end inline asm
	st.shared.u32 	[_ZZN3cub18CUB_300001_SM_10006detail4scan16DeviceScanKernelINS2_10policy_hubIiiijN4cuda3__47maximumIiEEE10Policy1000EN6thrust24THRUST_300001_SM_1000_NS6detail15normal_iteratorINSC_10device_ptrIiEEEESH_NS0_13ScanTileStateIiLb1EEES8_NS0_8NullTypeEjiLb0ESK_EEvT0_T1_T2_iT3_T4_T5_E12temp_storage+4], %r943;
	st.shared.u32 	[_ZZN3cub18CUB_300001_SM_10006detail4scan16DeviceScanKernelINS2_10policy_hubIiiijN4cuda3__47maximumIiEEE10Policy1000EN6thrust24THRUST_300001_SM_1000_NS6detail15normal_iteratorINSC_10device_ptrIiEEEESH_NS0_13ScanTileStateIiLb1EEES8_NS0_8NullTypeEjiLb0ESK_EEvT0_T1_T2_iT3_T4_T5_E12temp_storage+8], %r789;
$L__BB7_31:
	setp.ne.s32 	%p133, %r641, 0;
	mov.u32 	%r947, %r64;
	@%p133 bra 	$L__BB7_33;
	st.shared.u32 	[_ZZN3cub18CUB_300001_SM_10006detail4scan16DeviceScanKernelINS2_10policy_hubIiiijN4cuda3__47maximumIiEEE10Policy1000EN6thrust24THRUST_300001_SM_1000_NS6detail15normal_iteratorINSC_10device_ptrIiEEEESH_NS0_13ScanTileStateIiLb1EEES8_NS0_8NullTypeEjiLb0ESK_EEvT0_T1_T2_iT3_T4_T5_E12temp_storage+36], %r943;
	mov.u32 	%r947, %r943;
$L__BB7_33:
	bar.sync 	0;
	ld.shared.u32 	%r790, [_ZZN3cub18CUB_300001_SM_10006detail4scan16DeviceScanKernelINS2_10policy_hubIiiijN4cuda3__47maximumIiEEE10Policy1000EN6thrust24THRUST_300001_SM_1000_NS6detail15normal_iteratorINSC_10device_ptrIiEEEESH_NS0_13ScanTileStateIiLb1EEES8_NS0_8NullTypeEjiLb0ESK_EEvT0_T1_T2_iT3_T4_T5_E12temp_storage+36];
	setp.eq.s32 	%p134, %r4, 0;
	max.s32 	%r791, %r790, %r947;
	selp.b32 	%r792, %r947, %r791, %p134;
	max.s32 	%r971, %r792, %r9;
	max.s32 	%r970, %r971, %r10;
	max.s32 	%r969, %r970, %r11;
	max.s32 	%r968, %r969, %r12;
	max.s32 	%r967, %r968, %r13;
	max.s32 	%r966, %r967, %r14;
	max.s32 	%r965, %r966, %r15;
	max.s32 	%r964, %r965, %r16;
	max.s32 	%r963, %r964, %r17;
	max.s32 	%r962, %r963, %r18;
	max.s32 	%r961, %r962, %r19;
	max.s32 	%r960, %r961, %r20;
	max.s32 	%r959, %r960, %r21;
	max.s32 	%r958, %r959, %r22;
	max.s32 	%r957, %r958, %r23;
	max.s32 	%r956, %r957, %r24;
	max.s32 	%r955, %r956, %r25;
	max.s32 	%r954, %r955, %r26;
	max.s32 	%r953, %r954, %r27;
	max.s32 	%r952, %r953, %r28;
	max.s32 	%r951, %r952, %r29;
	max.s32 	%r950, %r951, %r30;
	max.s32 	%r949, %r950, %r31;
	max.s32 	%r948, %r949, %r32;
$L__BB7_34:
	bar.sync 	0;
	st.shared.v4.u32 	[%r8], {%r971, %r970, %r969, %r968};
	st.shared.v4.u32 	[%r8+16], {%r967, %r966, %r965, %r964};
	st.shared.v4.u32 	[%r8+32], {%r963, %r962, %r961, %r960};
	st.shared.v4.u32 	[%r8+48], {%r959, %r958, %r957, %r956};
	st.shared.v4.u32 	[%r8+64], {%r955, %r954, %r953, %r952};
	st.shared.v4.u32 	[%r8+80], {%r951, %r950, %r949, %r948};
	bar.warp.sync 	-1;
	ld.shared.u32 	%r913, [%r7];
	ld.shared.u32 	%r914, [%r7+128];
	ld.shared.u32 	%r915, [%r7+256];
	ld.shared.u32 	%r916, [%r7+384];
	ld.shared.u32 	%r917, [%r7+512];
	ld.shared.u32 	%r918, [%r7+640];
	ld.shared.u32 	%r919, [%r7+768];
	ld.shared.u32 	%r920, [%r7+896];
	ld.shared.u32 	%r921, [%r7+1024];
	ld.shared.u32 	%r922, [%r7+1152];
	ld.shared.u32 	%r923, [%r7+1280];
	ld.shared.u32 	%r924, [%r7+1408];
	ld.shared.u32 	%r925, [%r7+1536];
	ld.shared.u32 	%r926, [%r7+1664];
	ld.shared.u32 	%r927, [%r7+1792];
	ld.shared.u32 	%r928, [%r7+1920];
	ld.shared.u32 	%r929, [%r7+2048];
	ld.shared.u32 	%r930, [%r7+2176];
	ld.shared.u32 	%r931, [%r7+2304];
	ld.shared.u32 	%r932, [%r7+2432];
	ld.shared.u32 	%r933, [%r7+2560];
	ld.shared.u32 	%r934, [%r7+2688];
	ld.shared.u32 	%r935, [%r7+2816];
	ld.shared.u32 	%r936, [%r7+2944];
	add.s64 	%rd53, %rd3, %rd38;
	st.global.u32 	[%rd53], %r913;
	st.global.u32 	[%rd53+128], %r914;
	st.global.u32 	[%rd53+256], %r915;
	st.global.u32 	[%rd53+384], %r916;
	st.global.u32 	[%rd53+512], %r917;
	st.global.u32 	[%rd53+640], %r918;
	st.global.u32 	[%rd53+768], %r919;
	st.global.u32 	[%rd53+896], %r920;
	st.global.u32 	[%rd53+1024], %r921;
	st.global.u32 	[%rd53+1152], %r922;
	st.global.u32 	[%rd53+1280], %r923;
	st.global.u32 	[%rd53+1408], %r924;
	st.global.u32 	[%rd53+1536], %r925;
	st.global.u32 	[%rd53+1664], %r926;
	st.global.u32 	[%rd53+1792], %r927;
	st.global.u32 	[%rd53+1920], %r928;
	st.global.u32 	[%rd53+2048], %r929;
	st.global.u32 	[%rd53+2176], %r930;
	st.global.u32 	[%rd53+2304], %r931;
	st.global.u32 	[%rd53+2432], %r932;
	st.global.u32 	[%rd53+2560], %r933;
	st.global.u32 	[%rd53+2688], %r934;
	st.global.u32 	[%rd53+2816], %r935;
	st.global.u32 	[%rd53+2944], %r936;
	bra.uni 	$L__BB7_166;
$L__BB7_35:
	setp.eq.s32 	%p2, %r3, 0;
	@%p2 bra 	$L__BB7_166;
	mul.wide.u32 	%rd16, %r2, 4;
	add.s64 	%rd17, %rd2, %rd16;
	mov.u32 	%r143, %tid.x;
	ld.global.u32 	%r995, [%rd17];
	and.b32  	%r378, %r143, 31;
	and.b32  	%r379, %r143, 992;
	mul.lo.s32 	%r380, %r379, 24;
	or.b32  	%r145, %r380, %r378;
	setp.ge.u32 	%p3, %r145, %r3;
	shl.b32 	%r381, %r145, 2;
	cvt.u64.u32 	%rd18, %r381;
	add.s64 	%rd9, %rd17, %rd18;
	mov.u32 	%r972, %r995;
	@%p3 bra 	$L__BB7_38;
	ld.global.u32 	%r972, [%rd9];
$L__BB7_38:
	add.s32 	%r148, %r145, 32;
	setp.ge.u32 	%p4, %r148, %r3;
	mov.u32 	%r973, %r995;
	@%p4 bra 	$L__BB7_40;
	ld.global.u32 	%r973, [%rd9+128];
$L__BB7_40:
	add.s32 	%r151, %r145, 64;
	setp.ge.u32 	%p5, %r151, %r3;
	mov.u32 	%r974, %r995;
	@%p5 bra 	$L__BB7_42;
	ld.global.u32 	%r974, [%rd9+256];
$L__BB7_42:
	add.s32 	%r154, %r145, 96;
	setp.ge.u32 	%p6, %r154, %r3;
	mov.u32 	%r975, %r995;
	@%p6 bra 	$L__BB7_44;
	ld.global.u32 	%r975, [%rd9+384];
$L__BB7_44:
	add.s32 	%r157, %r145, 128;
	setp.ge.u32 	%p7, %r157, %r3;
	mov.u32 	%r976, %r995;
	@%p7 bra 	$L__BB7_46;
	ld.global.u32 	%r976, [%rd9+512];
$L__BB7_46:
	add.s32 	%r160, %r145, 160;
	setp.ge.u32 	%p8, %r160, %r3;
	mov.u32 	%r977, %r995;
	@%p8 bra 	$L__BB7_48;
	ld.global.u32 	%r977, [%rd9+640];
$L__BB7_48:
	add.s32 	%r163, %r145, 192;
	setp.ge.u32 	%p9, %r163, %r3;
	mov.u32 	%r978, %r995;
	@%p9 bra 	$L__BB7_50;
	ld.global.u32 	%r978, [%rd9+768];
$L__BB7_50:
	add.s32 	%r166, %r145, 224;
	setp.ge.u32 	%p10, %r166, %r3;
	mov.u32 	%r979, %r995;
	@%p10 bra 	$L__BB7_52;
	ld.global.u32 	%r979, [%rd9+896];
$L__BB7_52:
	add.s32 	%r169, %r145, 256;
	setp.ge.u32 	%p11, %r169, %r3;
	mov.u32 	%r980, %r995;
	@%p11 bra 	$L__BB7_54;
	ld.global.u32 	%r980, [%rd9+1024];
$L__BB7_54:
	add.s32 	%r172, %r145, 288;
	setp.ge.u32 	%p12, %r172, %r3;
	mov.u32 	%r981, %r995;
	@%p12 bra 	$L__BB7_56;
	ld.global.u32 	%r981, [%rd9+1152];
$L__BB7_56:
	add.s32 	%r175, %r145, 320;
	setp.ge.u32 	%p13, %r175, %r3;
	mov.u32 	%r982, %r995;
	@%p13 bra 	$L__BB7_58;
	ld.global.u32 	%r982, [%rd9+1280];
$L__BB7_58:
	add.s32 	%r178, %r145, 352;
	setp.ge.u32 	%p14, %r178, %r3;
	mov.u32 	%r983, %r995;
	@%p14 bra 	$L__BB7_60;
	ld.global.u32 	%r983, [%rd9+1408];
$L__BB7_60:
	add.s32 	%r181, %r145, 384;
	setp.ge.u32 	%p15, %r181, %r3;
	mov.u32 	%r984, %r995;
	@%p15 bra 	$L__BB7_62;
	ld.global.u32 	%r984, [%rd9+1536];
$L__BB7_62:
	add.s32 	%r184, %r145, 416;
	setp.ge.u32 	%p16, %r184, %r3;
	mov.u32 	%r985, %r995;
	@%p16 bra 	$L__BB7_64;
	ld.global.u32 	%r985, [%rd9+1664];
$L__BB7_64:
	add.s32 	%r187, %r145, 448;
	setp.ge.u32 	%p17, %r187, %r3;
	mov.u32 	%r986, %r995;
	@%p17 bra 	$L__BB7_66;
	ld.global.u32 	%r986, [%rd9+1792];
$L__BB7_66:
	add.s32 	%r190, %r145, 480;
	setp.ge.u32 	%p18, %r190, %r3;
	mov.u32 	%r987, %r995;
	@%p18 bra 	$L__BB7_68;
	ld.global.u32 	%r987, [%rd9+1920];
$L__BB7_68:
	add.s32 	%r193, %r145, 512;
	setp.ge.u32 	%p19, %r193, %r3;
	mov.u32 	%r988, %r995;
	@%p19 bra 	$L__BB7_70;
	ld.global.u32 	%r988, [%rd9+2048];
$L__BB7_70:
	add.s32 	%r196, %r145, 544;
	setp.ge.u32 	%p20, %r196, %r3;
	mov.u32 	%r989, %r995;
	@%p20 bra 	$L__BB7_72;
	ld.global.u32 	%r989, [%rd9+2176];
$L__BB7_72:
	add.s32 	%r199, %r145, 576;
	setp.ge.u32 	%p21, %r199, %r3;
	mov.u32 	%r990, %r995;
	@%p21 bra 	$L__BB7_74;
	ld.global.u32 	%r990, [%rd9+2304];
$L__BB7_74:
	add.s32 	%r202, %r145, 608;
	setp.ge.u32 	%p22, %r202, %r3;
	mov.u32 	%r991, %r995;
	@%p22 bra 	$L__BB7_76;
	ld.global.u32 	%r991, [%rd9+2432];
$L__BB7_76:
	add.s32 	%r205, %r145, 640;
	setp.ge.u32 	%p23, %r205, %r3;
	mov.u32 	%r992, %r995;
	@%p23 bra 	$L__BB7_78;
	ld.global.u32 	%r992, [%rd9+2560];
$L__BB7_78:
	add.s32 	%r208, %r145, 672;
	setp.ge.u32 	%p24, %r208, %r3;
	mov.u32 	%r993, %r995;
	@%p24 bra 	$L__BB7_80;
	ld.global.u32 	%r993, [%rd9+2688];
$L__BB7_80:
	add.s32 	%r211, %r145, 704;
	setp.ge.u32 	%p25, %r211, %r3;
	mov.u32 	%r994, %r995;
	@%p25 bra 	$L__BB7_82;
	ld.global.u32 	%r994, [%rd9+2816];
$L__BB7_82:
	add.s32 	%r214, %r145, 736;
	setp.ge.u32 	%p26, %r214, %r3;
	@%p26 bra 	$L__BB7_84;
	ld.global.u32 	%r995, [%rd9+2944];
$L__BB7_84:
	// begin inline asm
	mov.u32 %r382, %laneid;
	// end inline asm
	shr.u32 	%r218, %r143, 5;
	mad.lo.s32 	%r383, %r218, 768, %r382;
	shl.b32 	%r384, %r383, 2;
	mov.u32 	%r385, _ZZN3cub18CUB_300001_SM_10006detail4scan16DeviceScanKernelINS2_10policy_hubIiiijN4cuda3__47maximumIiEEE10Policy1000EN6thrust24THRUST_300001_SM_1000_NS6detail15normal_iteratorINSC_10device_ptrIiEEEESH_NS0_13ScanTileStateIiLb1EEES8_NS0_8NullTypeEjiLb0ESK_EEvT0_T1_T2_iT3_T4_T5_E12temp_storage;
	add.s32 	%r219, %r385, %r384;
	st.shared.u32 	[%r219], %r972;
	st.shared.u32 	[%r219+128], %r973;
	st.shared.u32 	[%r219+256], %r974;
	st.shared.u32 	[%r219+384], %r975;
	st.shared.u32 	[%r219+512], %r976;
	st.shared.u32 	[%r219+640], %r977;
	st.shared.u32 	[%r219+768], %r978;
	st.shared.u32 	[%r219+896], %r979;
	st.shared.u32 	[%r219+1024], %r980;
	st.shared.u32 	[%r219+1152], %r981;
	st.shared.u32 	[%r219+1280], %r982;
	st.shared.u32 	[%r219+1408], %r983;
	st.shared.u32 	[%r219+1536], %r984;
	st.shared.u32 	[%r219+1664], %r985;
	st.shared.u32 	[%r219+1792], %r986;
	st.shared.u32 	[%r219+1920], %r987;
	st.shared.u32 	[%r219+2048], %r988;
	st.shared.u32 	[%r219+2176], %r989;
	st.shared.u32 	[%r219+2304], %r990;
	st.shared.u32 	[%r219+2432], %r991;
	st.shared.u32 	[%r219+2560], %r992;
	st.shared.u32 	[%r219+2688], %r993;
	st.shared.u32 	[%r219+2816], %r994;
	st.shared.u32 	[%r219+2944], %r995;
	bar.warp.sync 	-1;
	mad.lo.s32 	%r220, %r382, 92, %r219;
	ld.shared.v4.u32 	{%r221, %r222, %r223, %r224}, [%r220];
	ld.shared.v4.u32 	{%r225, %r226, %r227, %r228}, [%r220+16];
	ld.shared.v4.u32 	{%r229, %r230, %r231, %r232}, [%r220+32];
	ld.shared.v4.u32 	{%r233, %r234, %r235, %r236}, [%r220+48];
	ld.shared.v4.u32 	{%r237, %r238, %r239, %r240}, [%r220+64];
	ld.shared.v4.u32 	{%r241, %r242, %r243, %r244}, [%r220+80];
	bar.sync 	0;
	setp.ne.s32 	%p27, %r1, 0;
	@%p27 bra 	$L__BB7_88;
	max.s32 	%r597, %r221, %r222;
	max.s32 	%r598, %r597, %r223;
	max.s32 	%r599, %r224, %r225;
	max.s32 	%r600, %r599, %r226;
	max.s32 	%r601, %r227, %r228;
	max.s32 	%r602, %r601, %r229;
	max.s32 	%r603, %r230, %r231;
	max.s32 	%r604, %r603, %r232;
	max.s32 	%r605, %r233, %r234;
	max.s32 	%r606, %r605, %r235;
	max.s32 	%r607, %r236, %r237;
	max.s32 	%r608, %r607, %r238;
	max.s32 	%r609, %r239, %r240;
	max.s32 	%r610, %r609, %r241;
	max.s32 	%r611, %r242, %r243;
	max.s32 	%r612, %r611, %r244;
	max.s32 	%r613, %r598, %r600;
	max.s32 	%r614, %r613, %r602;
	max.s32 	%r615, %r604, %r606;
	max.s32 	%r616, %r615, %r608;
	max.s32 	%r617, %r610, %r612;
	max.s32 	%r618, %r614, %r616;
	max.s32 	%r568, %r618, %r617;
	mov.b32 	%r594, 1;
	mov.b32 	%r595, 0;
	mov.b32 	%r596, -1;
	// begin inline asm
	shfl.sync.up.b32 %r567, %r568, %r594, %r595, %r596;
	// end inline asm
	max.s32 	%r619, %r567, %r568;
	setp.lt.s32 	%p69, %r382, 1;
	selp.b32 	%r573, %r568, %r619, %p69;
	mov.b32 	%r574, 2;
	// begin inline asm
	shfl.sync.up.b32 %r572, %r573, %r574, %r595, %r596;
	// end inline asm
	max.s32 	%r620, %r572, %r573;
	setp.lt.s32 	%p70, %r382, 2;
	selp.b32 	%r578, %r573, %r620, %p70;
	mov.b32 	%r579, 4;
	// begin inline asm
	shfl.sync.up.b32 %r577, %r578, %r579, %r595, %r596;
	// end inline asm
	max.s32 	%r621, %r577, %r578;
	setp.lt.s32 	%p71, %r382, 4;
	selp.b32 	%r583, %r578, %r621, %p71;
	mov.b32 	%r584, 8;
	// begin inline asm
	shfl.sync.up.b32 %r582, %r583, %r584, %r595, %r596;
	// end inline asm
	max.s32 	%r622, %r582, %r583;
	setp.lt.s32 	%p72, %r382, 8;
	selp.b32 	%r588, %r583, %r622, %p72;
	mov.b32 	%r589, 16;
	// begin inline asm
	shfl.sync.up.b32 %r587, %r588, %r589, %r595, %r596;
	// end inline asm
	max.s32 	%r245, %r587, %r588;
	setp.lt.s32 	%p73, %r382, 16;
	selp.b32 	%r593, %r588, %r245, %p73;
	// begin inline asm
	shfl.sync.up.b32 %r592, %r593, %r594, %r595, %r596;
	// end inline asm
	setp.ne.s32 	%p74, %r382, 31;
	@%p74 bra 	$L__BB7_87;
	shl.b32 	%r623, %r218, 2;
	mov.u32 	%r624, _ZZN3cub18CUB_300001_SM_10006detail4scan16DeviceScanKernelINS2_10policy_hubIiiijN4cuda3__47maximumIiEEE10Policy1000EN6thrust24THRUST_300001_SM_1000_NS6detail15normal_iteratorINSC_10device_ptrIiEEEESH_NS0_13ScanTileStateIiLb1EEES8_NS0_8NullTypeEjiLb0ESK_EEvT0_T1_T2_iT3_T4_T5_E12temp_storage;
	add.s32 	%r625, %r624, %r623;
	st.shared.u32 	[%r625+16], %r245;
$L__BB7_87:
	bar.sync 	0;
	.pragma "used_bytes_mask 4095";
	ld.shared.v4.u32 	{%r626, %r627, %r628, %r629}, [_ZZN3cub18CUB_300001_SM_10006detail4scan16DeviceScanKernelINS2_10policy_hubIiiijN4cuda3__47maximumIiEEE10Policy1000EN6thrust24THRUST_300001_SM_1000_NS6detail15normal_iteratorINSC_10device_ptrIiEEEESH_NS0_13ScanTileStateIiLb1EEES8_NS0_8NullTypeEjiLb0ESK_EEvT0_T1_T2_iT3_T4_T5_E12temp_storage+16];
	max.s32 	%r630, %r626, %r627;
	setp.eq.s32 	%p75, %r218, 2;
	selp.b32 	%r631, %r630, %r626, %p75;
	max.s32 	%r632, %r630, %r628;
	setp.eq.s32 	%p76, %r218, 3;
	selp.b32 	%r633, %r632, %r631, %p76;
	setp.lt.u32 	%p77, %r143, 32;
	max.s32 	%r634, %r633, %r592;
	setp.eq.s32 	%p78, %r382, 0;
	selp.b32 	%r635, %r633, %r634, %p78;
	selp.b32 	%r636, %r592, %r635, %p77;
	setp.eq.s32 	%p79, %r143, 0;
	max.s32 	%r637, %r636, %r221;
	selp.b32 	%r1004, %r221, %r637, %p79;
	max.s32 	%r1005, %r1004, %r222;
	max.s32 	%r1006, %r1005, %r223;
	max.s32 	%r1007, %r1006, %r224;
	max.s32 	%r1008, %r1007, %r225;
	max.s32 	%r1009, %r1008, %r226;
	max.s32 	%r1010, %r1009, %r227;
	max.s32 	%r1011, %r1010, %r228;
	max.s32 	%r1012, %r1011, %r229;
	max.s32 	%r1013, %r1012, %r230;
	max.s32 	%r1014, %r1013, %r231;
	max.s32 	%r1015, %r1014, %r232;
	max.s32 	%r1016, %r1015, %r233;
	max.s32 	%r1017, %r1016, %r234;
	max.s32 	%r1018, %r1017, %r235;
	max.s32 	%r1019, %r1018, %r236;
	max.s32 	%r1020, %r1019, %r237;
	max.s32 	%r1021, %r1020, %r238;
	max.s32 	%r1022, %r1021, %r239;
	max.s32 	%r1023, %r1022, %r240;
	max.s32 	%r1024, %r1023, %r241;
	max.s32 	%r1025, %r1024, %r242;
	max.s32 	%r1026, %r1025, %r243;
	max.s32 	%r1027, %r1026, %r244;
	bra.uni 	$L__BB7_116;
$L__BB7_88:
	max.s32 	%r416, %r221, %r222;
	max.s32 	%r417, %r416, %r223;
	max.s32 	%r418, %r224, %r225;
	max.s32 	%r419, %r418, %r226;
	max.s32 	%r420, %r227, %r228;
	max.s32 	%r421, %r420, %r229;
	max.s32 	%r422, %r230, %r231;
	max.s32 	%r423, %r422, %r232;
	max.s32 	%r424, %r233, %r234;
	max.s32 	%r425, %r424, %r235;
	max.s32 	%r426, %r236, %r237;
	max.s32 	%r427, %r426, %r238;
	max.s32 	%r428, %r239, %r240;
	max.s32 	%r429, %r428, %r241;
	max.s32 	%r430, %r242, %r243;
	max.s32 	%r431, %r430, %r244;
	max.s32 	%r432, %r417, %r419;
	max.s32 	%r433, %r432, %r421;
	max.s32 	%r434, %r423, %r425;
	max.s32 	%r435, %r434, %r427;
	max.s32 	%r436, %r429, %r431;
	max.s32 	%r437, %r433, %r435;
	max.s32 	%r387, %r437, %r436;
	mov.b32 	%r413, 1;
	mov.b32 	%r414, 0;
	mov.b32 	%r415, -1;
	// begin inline asm
	shfl.sync.up.b32 %r386, %r387, %r413, %r414, %r415;
	// end inline asm
	max.s32 	%r438, %r386, %r387;
	setp.lt.s32 	%p28, %r382, 1;
	selp.b32 	%r392, %r387, %r438, %p28;
	mov.b32 	%r393, 2;
	// begin inline asm
	shfl.sync.up.b32 %r391, %r392, %r393, %r414, %r415;
	// end inline asm
	max.s32 	%r439, %r391, %r392;
	setp.lt.s32 	%p29, %r382, 2;
	selp.b32 	%r397, %r392, %r439, %p29;
	mov.b32 	%r398, 4;
	// begin inline asm
	shfl.sync.up.b32 %r396, %r397, %r398, %r414, %r415;
	// end inline asm
	max.s32 	%r440, %r396, %r397;
	setp.lt.s32 	%p30, %r382, 4;
	selp.b32 	%r402, %r397, %r440, %p30;
	mov.b32 	%r403, 8;
	// begin inline asm
	shfl.sync.up.b32 %r401, %r402, %r403, %r414, %r415;
	// end inline asm
	max.s32 	%r441, %r401, %r402;
	setp.lt.s32 	%p31, %r382, 8;
	selp.b32 	%r407, %r402, %r441, %p31;
	mov.b32 	%r408, 16;
	// begin inline asm
	shfl.sync.up.b32 %r406, %r407, %r408, %r414, %r415;
	// end inline asm
	max.s32 	%r271, %r406, %r407;
	setp.lt.s32 	%p32, %r382, 16;
	selp.b32 	%r412, %r407, %r271, %p32;
	// begin inline asm
	shfl.sync.up.b32 %r411, %r412, %r413, %r414, %r415;
	// end inline asm
	setp.ne.s32 	%p33, %r382, 31;
	@%p33 bra 	$L__BB7_90;
	shl.b32 	%r442, %r218, 2;
	mov.u32 	%r443, _ZZN3cub18CUB_300001_SM_10006detail4scan16DeviceScanKernelINS2_10policy_hubIiiijN4cuda3__47maximumIiEEE10Policy1000EN6thrust24THRUST_300001_SM_1000_NS6detail15normal_iteratorINSC_10device_ptrIiEEEESH_NS0_13ScanTileStateIiLb1EEES8_NS0_8NullTypeEjiLb0ESK_EEvT0_T1_T2_iT3_T4_T5_E12temp_storage;
	add.s32 	%r444, %r443, %r442;
	st.shared.u32 	[%r444+16], %r271;
$L__BB7_90:
	bar.sync 	0;
	ld.shared.v4.u32 	{%r445, %r446, %r447, %r448}, [_ZZN3cub18CUB_300001_SM_10006detail4scan16DeviceScanKernelINS2_10policy_hubIiiijN4cuda3__47maximumIiEEE10Policy1000EN6thrust24THRUST_300001_SM_1000_NS6detail15normal_iteratorINSC_10device_ptrIiEEEESH_NS0_13ScanTileStateIiLb1EEES8_NS0_8NullTypeEjiLb0ESK_EEvT0_T1_T2_iT3_T4_T5_E12temp_storage+16];
	max.s32 	%r449, %r445, %r446;
	setp.eq.s32 	%p34, %r218, 2;
	selp.b32 	%r450, %r449, %r445, %p34;
	max.s32 	%r451, %r449, %r447;
	setp.eq.s32 	%p35, %r218, 3;
	selp.b32 	%r452, %r451, %r450, %p35;
	max.s32 	%r273, %r451, %r448;
	setp.gt.u32 	%p36, %r143, 31;
	setp.lt.u32 	%p37, %r143, 32;
	max.s32 	%r453, %r452, %r411;
	setp.eq.s32 	%p38, %r382, 0;
	selp.b32 	%r1003, %r452, %r453, %p38;
	selp.b32 	%r275, %r411, %r1003, %p37;
	@%p36 bra 	$L__BB7_115;
	setp.ne.s32 	%p39, %r143, 0;
	mul.wide.s32 	%rd19, %r1, 8;
	add.s64 	%rd10, %rd1, %rd19;
	@%p39 bra 	$L__BB7_93;
	st.shared.u32 	[_ZZN3cub18CUB_300001_SM_10006detail4scan16DeviceScanKernelINS2_10policy_hubIiiijN4cuda3__47maximumIiEEE10Policy1000EN6thrust24THRUST_300001_SM_1000_NS6detail15normal_iteratorINSC_10device_ptrIiEEEESH_NS0_13ScanTileStateIiLb1EEES8_NS0_8NullTypeEjiLb0ESK_EEvT0_T1_T2_iT3_T4_T5_E12temp_storage+12], %r273;
	add.s64 	%rd20, %rd10, 256;
	mov.b32 	%r454, 100;
	// begin inline asm
	st.relaxed.gpu.v2.u32 [%rd20], {%r454, %r273};
	// end inline asm
$L__BB7_93:
	mov.u32 	%r276, %nctaid.x;
	setp.gt.u32 	%p40, %r276, 499;
	@%p40 bra 	$L__BB7_95;
	membar.cta;
	bra.uni 	$L__BB7_96;
$L__BB7_95:
	mov.b32 	%r456, 1245;
	// begin inline asm
	nanosleep.u32 %r456;
	// end inline asm
$L__BB7_96:
	ld.param.u32 	%r937, [_ZN3cub18CUB_300001_SM_10006detail4scan16DeviceScanKernelINS2_10policy_hubIiiijN4cuda3__47maximumIiEEE10Policy1000EN6thrust24THRUST_300001_SM_1000_NS6detail15normal_iteratorINSC_10device_ptrIiEEEESH_NS0_13ScanTileStateIiLb1EEES8_NS0_8NullTypeEjiLb0ESK_EEvT0_T1_T2_iT3_T4_T5__param_3];
	mov.u32 	%r459, %ctaid.x;
	add.s32 	%r460, %r937, %r459;
	not.b32 	%r461, %r143;
	add.s32 	%r462, %r460, %r461;
	mul.wide.s32 	%rd22, %r462, 8;
	add.s64 	%rd23, %rd1, %rd22;
	add.s64 	%rd21, %rd23, 256;
	// begin inline asm
	ld.relaxed.gpu.v2.u32 {%r1001, %r997}, [%rd21];
	// end inline asm
$L__BB7_97:
	setp.eq.s32 	%p41, %r1001, 99;
	mov.b32 	%r463, -1;
	vote.sync.any.pred 	%p42, %p41, %r463;
	not.pred 	%p43, %p42;
	@%p43 bra 	$L__BB7_102;
	@%p40 bra 	$L__BB7_100;
	membar.cta;
	bra.uni 	$L__BB7_101;
$L__BB7_100:
	mov.b32 	%r564, 648;
	// begin inline asm
	nanosleep.u32 %r564;
	// end inline asm
$L__BB7_101:
	// begin inline asm
	ld.relaxed.gpu.v2.u32 {%r1001, %r997}, [%rd21];
	// end inline asm
	bra.uni 	$L__BB7_97;
$L__BB7_102:
	ld.param.u32 	%r938, [_ZN3cub18CUB_300001_SM_10006detail4scan16DeviceScanKernelINS2_10policy_hubIiiijN4cuda3__47maximumIiEEE10Policy1000EN6thrust24THRUST_300001_SM_1000_NS6detail15normal_iteratorINSC_10device_ptrIiEEEESH_NS0_13ScanTileStateIiLb1EEES8_NS0_8NullTypeEjiLb0ESK_EEvT0_T1_T2_iT3_T4_T5__param_3];
	mov.u32 	%r491, %ctaid.x;
	add.s32 	%r492, %r938, %r491;
	not.b32 	%r493, %r143;
	add.s32 	%r1000, %r492, %r493;
	setp.eq.s32 	%p44, %r1001, 101;
	mov.b32 	%r490, -1;
	vote.sync.ballot.b32 	%r494, %p44, %r490;
	// begin inline asm
	mov.u32 %r465, %lanemask_ge;
	// end inline asm
	and.b32  	%r495, %r494, %r465;
	or.b32  	%r496, %r495, -2147483648;
	add.s32 	%r497, %r496, -1;
	not.b32 	%r498, %r496;
	and.b32  	%r499, %r498, %r497;
	popc.b32 	%r469, %r499;
	mov.b32 	%r468, 1;
	// begin inline asm
	shfl.sync.down.b32 %r466, %r997, %r468, %r469, %r490;
	// end inline asm
	setp.lt.s32 	%p46, %r382, %r469;
	max.s32 	%r500, %r466, %r997;
	selp.b32 	%r472, %r500, %r997, %p46;
	mov.b32 	%r473, 2;
	// begin inline asm
	shfl.sync.down.b32 %r471, %r472, %r473, %r469, %r490;
	// end inline asm
	add.s32 	%r501, %r382, 2;
	setp.gt.s32 	%p47, %r501, %r469;
	max.s32 	%r502, %r471, %r472;
	selp.b32 	%r477, %r472, %r502, %p47;
	mov.b32 	%r478, 4;
	// begin inline asm
	shfl.sync.down.b32 %r476, %r477, %r478, %r469, %r490;
	// end inline asm
	add.s32 	%r503, %r382, 4;
	setp.gt.s32 	%p48, %r503, %r469;
	max.s32 	%r504, %r476, %r477;
	selp.b32 	%r482, %r477, %r504, %p48;
	mov.b32 	%r483, 8;
	// begin inline asm
	shfl.sync.down.b32 %r481, %r482, %r483, %r469, %r490;
	// end inline asm
	add.s32 	%r505, %r382, 8;
	setp.gt.s32 	%p49, %r505, %r469;
	max.s32 	%r506, %r481, %r482;
	selp.b32 	%r487, %r482, %r506, %p49;
	mov.b32 	%r488, 16;
	// begin inline asm
	shfl.sync.down.b32 %r486, %r487, %r488, %r469, %r490;
	// end inline asm
	add.s32 	%r507, %r382, 16;
	setp.gt.s32 	%p50, %r507, %r469;
	max.s32 	%r508, %r486, %r487;
	selp.b32 	%r998, %r487, %r508, %p50;
	add.s64 	%rd12, %rd1, 256;
$L__BB7_103:
	setp.ne.s32 	%p51, %r1001, 101;
	mov.b32 	%r509, -1;
	vote.sync.all.pred 	%p52, %p51, %r509;
	not.pred 	%p53, %p52;
	@%p53 bra 	$L__BB7_111;
	mul.wide.s32 	%rd26, %r1000, 8;
	add.s64 	%rd27, %rd12, %rd26;
	add.s64 	%rd25, %rd27, -256;
	// begin inline asm
	ld.relaxed.gpu.v2.u32 {%r1001, %r1002}, [%rd25];
	// end inline asm
$L__BB7_105:
	setp.eq.s32 	%p57, %r1001, 99;
	mov.b32 	%r518, -1;
	vote.sync.any.pred 	%p58, %p57, %r518;
	not.pred 	%p59, %p58;
	@%p59 bra 	$L__BB7_110;
	@%p40 bra 	$L__BB7_108;
	membar.cta;
	bra.uni 	$L__BB7_109;
$L__BB7_108:
	mov.b32 	%r561, 648;
	// begin inline asm
	nanosleep.u32 %r561;
	// end inline asm
$L__BB7_109:
	// begin inline asm
	ld.relaxed.gpu.v2.u32 {%r1001, %r1002}, [%rd25];
	// end inline asm
	bra.uni 	$L__BB7_105;
$L__BB7_110:
	setp.eq.s32 	%p60, %r1001, 101;
	mov.b32 	%r544, -1;
	vote.sync.ballot.b32 	%r545, %p60, %r544;
	and.b32  	%r546, %r545, %r465;
	or.b32  	%r547, %r546, -2147483648;
	add.s32 	%r548, %r547, -1;
	not.b32 	%r549, %r547;
	and.b32  	%r550, %r549, %r548;
	popc.b32 	%r523, %r550;
	mov.b32 	%r522, 1;
	// begin inline asm
	shfl.sync.down.b32 %r520, %r1002, %r522, %r523, %r544;
	// end inline asm
	setp.lt.s32 	%p62, %r382, %r523;
	max.s32 	%r551, %r520, %r1002;
	selp.b32 	%r526, %r551, %r1002, %p62;
	mov.b32 	%r527, 2;
	// begin inline asm
	shfl.sync.down.b32 %r525, %r526, %r527, %r523, %r544;
	// end inline asm
	add.s32 	%r552, %r382, 2;
	setp.gt.s32 	%p63, %r552, %r523;
	max.s32 	%r553, %r525, %r526;
	selp.b32 	%r531, %r526, %r553, %p63;
	mov.b32 	%r532, 4;
	// begin inline asm
	shfl.sync.down.b32 %r530, %r531, %r532, %r523, %r544;
	// end inline asm
	add.s32 	%r554, %r382, 4;
	setp.gt.s32 	%p64, %r554, %r523;
	max.s32 	%r555, %r530, %r531;
	selp.b32 	%r536, %r531, %r555, %p64;
	mov.b32 	%r537, 8;
	// begin inline asm
	shfl.sync.down.b32 %r535, %r536, %r537, %r523, %r544;
	// end inline asm
	add.s32 	%r556, %r382, 8;
	setp.gt.s32 	%p65, %r556, %r523;
	max.s32 	%r557, %r535, %r536;
	selp.b32 	%r541, %r536, %r557, %p65;
	mov.b32 	%r542, 16;
	// begin inline asm
	shfl.sync.down.b32 %r540, %r541, %r542, %r523, %r544;
	// end inline asm
	add.s32 	%r558, %r382, 16;
	setp.gt.s32 	%p66, %r558, %r523;
	max.s32 	%r559, %r540, %r541;
	selp.b32 	%r560, %r541, %r559, %p66;
	max.s32 	%r998, %r560, %r998;
	add.s32 	%r1000, %r1000, -32;
	bra.uni 	$L__BB7_103;
$L__BB7_111:
	@%p39 bra 	$L__BB7_113;
	max.s32 	%r512, %r998, %r273;
	add.s64 	%rd24, %rd10, 256;
	mov.b32 	%r511, 101;
	// begin inline asm
	st.relaxed.gpu.v2.u32 [%rd24], {%r511, %r512};
	// end inline asm
	st.shared.u32 	[_ZZN3cub18CUB_300001_SM_10006detail4scan16DeviceScanKernelINS2_10policy_hubIiiijN4cuda3__47maximumIiEEE10Policy1000EN6thrust24THRUST_300001_SM_1000_NS6detail15normal_iteratorINSC_10device_ptrIiEEEESH_NS0_13ScanTileStateIiLb1EEES8_NS0_8NullTypeEjiLb0ESK_EEvT0_T1_T2_iT3_T4_T5_E12temp_storage+4], %r998;
	st.shared.u32 	[_ZZN3cub18CUB_300001_SM_10006detail4scan16DeviceScanKernelINS2_10policy_hubIiiijN4cuda3__47maximumIiEEE10Policy1000EN6thrust24THRUST_300001_SM_1000_NS6detail15normal_iteratorINSC_10device_ptrIiEEEESH_NS0_13ScanTileStateIiLb1EEES8_NS0_8NullTypeEjiLb0ESK_EEvT0_T1_T2_iT3_T4_T5_E12temp_storage+8], %r512;
$L__BB7_113:
	setp.ne.s32 	%p55, %r382, 0;
	mov.u32 	%r1003, %r275;
	@%p55 bra 	$L__BB7_115;
	st.shared.u32 	[_ZZN3cub18CUB_300001_SM_10006detail4scan16DeviceScanKernelINS2_10policy_hubIiiijN4cuda3__47maximumIiEEE10Policy1000EN6thrust24THRUST_300001_SM_1000_NS6detail15normal_iteratorINSC_10device_ptrIiEEEESH_NS0_13ScanTileStateIiLb1EEES8_NS0_8NullTypeEjiLb0ESK_EEvT0_T1_T2_iT3_T4_T5_E12temp_storage+36], %r998;
	mov.u32 	%r1003, %r998;
$L__BB7_115:
	bar.sync 	0;
	ld.shared.u32 	%r513, [_ZZN3cub18CUB_300001_SM_10006detail4scan16DeviceScanKernelINS2_10policy_hubIiiijN4cuda3__47maximumIiEEE10Policy1000EN6thrust24THRUST_300001_SM_1000_NS6detail15normal_iteratorINSC_10device_ptrIiEEEESH_NS0_13ScanTileStateIiLb1EEES8_NS0_8NullTypeEjiLb0ESK_EEvT0_T1_T2_iT3_T4_T5_E12temp_storage+36];
	setp.eq.s32 	%p56, %r143, 0;
	max.s32 	%r514, %r513, %r1003;
	selp.b32 	%r515, %r1003, %r514, %p56;
	max.s32 	%r1004, %r515, %r221;
	max.s32 	%r1005, %r1004, %r222;
	max.s32 	%r1006, %r1005, %r223;
	max.s32 	%r1007, %r1006, %r224;
	max.s32 	%r1008, %r1007, %r225;
	max.s32 	%r1009, %r1008, %r226;
	max.s32 	%r1010, %r1009, %r227;
	max.s32 	%r1011, %r1010, %r228;
	max.s32 	%r1012, %r1011, %r229;
	max.s32 	%r1013, %r1012, %r230;
	max.s32 	%r1014, %r1013, %r231;
	max.s32 	%r1015, %r1014, %r232;
	max.s32 	%r1016, %r1015, %r233;
	max.s32 	%r1017, %r1016, %r234;
	max.s32 	%r1018, %r1017, %r235;
	max.s32 	%r1019, %r1018, %r236;
	max.s32 	%r1020, %r1019, %r237;
	max.s32 	%r1021, %r1020, %r238;
	max.s32 	%r1022, %r1021, %r239;
	max.s32 	%r1023, %r1022, %r240;
	max.s32 	%r1024, %r1023, %r241;
	max.s32 	%r1025, %r1024, %r242;
	max.s32 	%r1026, %r1025, %r243;
	max.s32 	%r1027, %r1026, %r244;
$L__BB7_116:
	bar.sync 	0;
	st.shared.v4.u32 	[%r220], {%r1004, %r1005, %r1006, %r1007};
	st.shared.v4.u32 	[%r220+16], {%r1008, %r1009, %r1010, %r1011};
	st.shared.v4.u32 	[%r220+32], {%r1012, %r1013, %r1014, %r1015};
	st.shared.v4.u32 	[%r220+48], {%r1016, %r1017, %r1018, %r1019};
	st.shared.v4.u32 	[%r220+64], {%r1020, %r1021, %r1022, %r1023};
	st.shared.v4.u32 	[%r220+80], {%r1024, %r1025, %r1026, %r1027};
	bar.warp.sync 	-1;
	ld.shared.u32 	%r350, [%r219];
	ld.shared.u32 	%r351, [%r219+128];
	ld.shared.u32 	%r352, [%r219+256];
	ld.shared.u32 	%r353, [%r219+384];
	ld.shared.u32 	%r354, [%r219+512];
	ld.shared.u32 	%r355, [%r219+640];
	ld.shared.u32 	%r356, [%r219+768];
	ld.shared.u32 	%r357, [%r219+896];
	ld.shared.u32 	%r358, [%r219+1024];
	ld.shared.u32 	%r359, [%r219+1152];
	ld.shared.u32 	%r360, [%r219+1280];
	ld.shared.u32 	%r361, [%r219+1408];
	ld.shared.u32 	%r362, [%r219+1536];
	ld.shared.u32 	%r363, [%r219+1664];
	ld.shared.u32 	%r364, [%r219+1792];
	ld.shared.u32 	%r365, [%r219+1920];
	ld.shared.u32 	%r366, [%r219+2048];
	ld.shared.u32 	%r367, [%r219+2176];
	ld.shared.u32 	%r368, [%r219+2304];
	ld.shared.u32 	%r369, [%r219+2432];
	ld.shared.u32 	%r370, [%r219+2560];
	ld.shared.u32 	%r371, [%r219+2688];
	ld.shared.u32 	%r372, [%r219+2816];
	ld.shared.u32 	%r373, [%r219+2944];
	setp.ne.s32 	%p80, %r143, 0;
	@%p80 bra 	$L__BB7_118;
	st.volatile.shared.u32 	[_ZZN3cub18CUB_300001_SM_10006detail4scan16DeviceScanKernelINS2_10policy_hubIiiijN4cuda3__47maximumIiEEE10Policy1000EN6thrust24THRUST_300001_SM_1000_NS6detail15normal_iteratorINSC_10device_ptrIiEEEESH_NS0_13ScanTileStateIiLb1EEES8_NS0_8NullTypeEjiLb0ESK_EEvT0_T1_T2_iT3_T4_T5_E12temp_storage+12288], %r3;
$L__BB7_118:
	ld.param.u32 	%r939, [_ZN3cub18CUB_300001_SM_10006detail4scan16DeviceScanKernelINS2_10policy_hubIiiijN4cuda3__47maximumIiEEE10Policy1000EN6thrust24THRUST_300001_SM_1000_NS6detail15normal_iteratorINSC_10device_ptrIiEEEESH_NS0_13ScanTileStateIiLb1EEES8_NS0_8NullTypeEjiLb0ESK_EEvT0_T1_T2_iT3_T4_T5__param_3];
	bar.sync 	0;
	ld.volatile.shared.u32 	%r374, [_ZZN3cub18CUB_300001_SM_10006detail4scan16DeviceScanKernelINS2_10policy_hubIiiijN4cuda3__47maximumIiEEE10Policy1000EN6thrust24THRUST_300001_SM_1000_NS6detail15normal_iteratorINSC_10device_ptrIiEEEESH_NS0_13ScanTileStateIiLb1EEES8_NS0_8NullTypeEjiLb0ESK_EEvT0_T1_T2_iT3_T4_T5_E12temp_storage+12288];
	cvt.u64.u32 	%rd32, %r145;
	mov.u32 	%r638, %ctaid.x;
	add.s32 	%r639, %r939, %r638;
	mul.lo.s32 	%r640, %r639, 3072;
	cvt.u64.u32 	%rd33, %r640;
	add.s64 	%rd34, %rd32, %rd33;
	setp.ge.s32 	%p81, %r145, %r374;
	shl.b64 	%rd35, %rd34, 2;
	add.s64 	%rd13, %rd3, %rd35;
	@%p81 bra 	$L__BB7_120;
	st.global.u32 	[%rd13], %r350;
$L__BB7_120:
	setp.ge.s32 	%p82, %r148, %r374;
	@%p82 bra 	$L__BB7_122;
	st.global.u32 	[%rd13+128], %r351;
$L__BB7_122:
	setp.ge.s32 	%p83, %r151, %r374;
	@%p83 bra 	$L__BB7_124;
	st.global.u32 	[%rd13+256], %r352;
$L__BB7_124:
	setp.ge.s32 	%p84, %r154, %r374;
	@%p84 bra 	$L__BB7_126;
	st.global.u32 	[%rd13+384], %r353;
$L__BB7_126:
	setp.ge.s32 	%p85, %r157, %r374;
	@%p85 bra 	$L__BB7_128;
	st.global.u32 	[%rd13+512], %r354;
$L__BB7_128:
	setp.ge.s32 	%p86, %r160, %r374;
	@%p86 bra 	$L__BB7_130;
	st.global.u32 	[%rd13+640], %r355;
$L__BB7_130:
	setp.ge.s32 	%p87, %r163, %r374;
	@%p87 bra 	$L__BB7_132;
	st.global.u32 	[%rd13+768], %r356;
$L__BB7_132:
	setp.ge.s32 	%p88, %r166, %r374;
	@%p88 bra 	$L__BB7_134;
	st.global.u32 	[%rd13+896], %r357;
$L__BB7_134:
	setp.ge.s32 	%p89, %r169, %r374;
	@%p89 bra 	$L__BB7_136;
	st.global.u32 	[%rd13+1024], %r358;
$L__BB7_136:
	setp.ge.s32 	%p90, %r172, %r374;
	@%p90 bra 	$L__BB7_138;
	st.global.u32 	[%rd13+1152], %r359;
$L__BB7_138:
	setp.ge.s32 	%p91, %r175, %r374;
	@%p91 bra 	$L__BB7_140;
	st.global.u32 	[%rd13+1280], %r360;
$L__BB7_140:
	setp.ge.s32 	%p92, %r178, %r374;
	@%p92 bra 	$L__BB7_142;
	st.global.u32 	[%rd13+1408], %r361;
$L__BB7_142:
	setp.ge.s32 	%p93, %r181, %r374;
	@%p93 bra 	$L__BB7_144;
	st.global.u32 	[%rd13+1536], %r362;
$L__BB7_144:
	setp.ge.s32 	%p94, %r184, %r374;
	@%p94 bra 	$L__BB7_146;
	st.global.u32 	[%rd13+1664], %r363;
$L__BB7_146:
	setp.ge.s32 	%p95, %r187, %r374;
	@%p95 bra 	$L__BB7_148;
	st.global.u32 	[%rd13+1792], %r364;
$L__BB7_148:
	setp.ge.s32 	%p96, %r190, %r374;
	@%p96 bra 	$L__BB7_150;
	st.global.u32 	[%rd13+1920], %r365;
$L__BB7_150:
	setp.ge.s32 	%p97, %r193, %r374;
	@%p97 bra 	$L__BB7_152;
	st.global.u32 	[%rd13+2048], %r366;
$L__BB7_152:
	setp.ge.s32 	%p98, %r196, %r374;
	@%p98 bra 	$L__BB7_154;
	st.global.u32 	[%rd13+2176], %r367;
$L__BB7_154:
	setp.ge.s32 	%p99, %r199, %r374;
	@%p99 bra 	$L__BB7_156;
	st.global.u32 	[%rd13+2304], %r368;
$L__BB7_156:
	setp.ge.s32 	%p100, %r202, %r374;
	@%p100 bra 	$L__BB7_158;
	st.global.u32 	[%rd13+2432], %r369;
$L__BB7_158:
	setp.ge.s32 	%p101, %r205, %r374;
	@%p101 bra 	$L__BB7_160;
	st.global.u32 	[%rd13+2560], %r370;
$L__BB7_160:
	setp.ge.s32 	%p102, %r208, %r374;
	@%p102 bra 	$L__BB7_162;
	st.global.u32 	[%rd13+2688], %r371;
$L__BB7_162:
	setp.ge.s32 	%p103, %r211, %r374;
	@%p103 bra 	$L__BB7_164;
	st.global.u32 	[%rd13+2816], %r372;
$L__BB7_164:
	setp.ge.s32 	%p104, %r214, %r374;
	@%p104 bra 	$L__BB7_166;
	st.global.u32 	[%rd13+2944], %r373;
$L__BB7_166:
	ret;

}
	// .globl	_ZN3cub18CUB_300001_SM_10006detail4scan16DeviceScanKernelINS2_10policy_hubIiiimN4cuda3__47maximumIiEEE10Policy1000EN6thrust24THRUST_300001_SM_1000_NS6detail15normal_iteratorINSC_10device_ptrIiEEEESH_NS0_13ScanTileStateIiLb1EEES8_NS0_8NullTypeEmiLb0ESK_EEvT0_T1_T2_iT3_T4_T5_
.visible .entry _ZN3cub18CUB_300001_SM_10006detail4scan16DeviceScanKernelINS2_10policy_hubIiiimN4cuda3__47maximumIiEEE10Policy1000EN6thrust24THRUST_300001_SM_1000_NS6detail15normal_iteratorINSC_10device_ptrIiEEEESH_NS0_13ScanTileStateIiLb1EEES8_NS0_8NullTypeEmiLb0ESK_EEvT0_T1_T2_iT3_T4_T5_(
	.param .align 8 .b8 _ZN3cub18CUB_300001_SM_10006detail4scan16DeviceScanKernelINS2_10policy_hubIiiimN4cuda3__47maximumIiEEE10Policy1000EN6thrust24THRUST_300001_SM_1000_NS6detail15normal_iteratorINSC_10device_ptrIiEEEESH_NS0_13ScanTileStateIiLb1EEES8_NS0_8NullTypeEmiLb0ESK_EEvT0_T1_T2_iT3_T4_T5__param_0[8],
	.param .align 8 .b8 _ZN3cub18CUB_300001_SM_10006detail4scan16DeviceScanKernelINS2_10policy_hubIiiimN4cuda3__47maximumIiEEE10Policy1000EN6thrust24THRUST_300001_SM_1000_NS6detail15normal_iteratorINSC_10device_ptrIiEEEESH_NS0_13ScanTileStateIiLb1EEES8_NS0_8NullTypeEmiLb0ESK_EEvT0_T1_T2_iT3_T4_T5__param_1[8],
	.param .align 8 .b8 _ZN3cub18CUB_300001_SM_10006detail4scan16DeviceScanKernelINS2_10policy_hubIiiimN4cuda3__47maximumIiEEE10Policy1000EN6thrust24THRUST_300001_SM_1000_NS6detail15normal_iteratorINSC_10device_ptrIiEEEESH_NS0_13ScanTileStateIiLb1EEES8_NS0_8NullTypeEmiLb0ESK_EEvT0_T1_T2_iT3_T4_T5__param_2[8],
	.param .u32 _ZN3cub18CUB_300001_SM_10006detail4scan16DeviceScanKernelINS2_10policy_hubIiiimN4cuda3__47maximumIiEEE10Policy1000EN6thrust24THRUST_300001_SM_1000_NS6detail15normal_iteratorINSC_10device_ptrIiEEEESH_NS0_13ScanTileStateIiLb1EEES8_NS0_8NullTypeEmiLb0ESK_EEvT0_T1_T2_iT3_T4_T5__param_3,
	.param .align 1 .b8 _ZN3cub18CUB_300001_SM_10006detail4scan16DeviceScanKernelINS2_10policy_hubIiiimN4cuda3__47maximumIiEEE10Policy1000EN6thrust24THRUST_300001_SM_1000_NS6detail15normal_iteratorINSC_10device_ptrIiEEEESH_NS0_13ScanTileStateIiLb1EEES8_NS0_8NullTypeEmiLb0ESK_EEvT0_T1_T2_iT3_T4_T5__param_4[1],
	.param .align 1 .b8 _ZN3cub18CUB_300001_SM_10006detail4scan16DeviceScanKernelINS2_10policy_hubIiiimN4cuda3__47maximumIiEEE10Policy1000EN6thrust24THRUST_300001_SM_1000_NS6detail15normal_iteratorINSC_10device_ptrIiEEEESH_NS0_13ScanTileStateIiLb1EEES8_NS0_8NullTypeEmiLb0ESK_EEvT0_T1_T2_iT3_T4_T5__param_5[1],
	.param .u64 _ZN3cub18CUB_300001_SM_10006detail4scan16DeviceScanKernelINS2_10policy_hubIiiimN4cuda3__47maximumIiEEE10Policy1000EN6thrust24THRUST_300001_SM_1000_NS6detail15normal_iteratorINSC_10device_ptrIiEEEESH_NS0_13ScanTileStateIiLb1EEES8_NS0_8NullTypeEmiLb0ESK_EEvT0_T1_T2_iT3_T4_T5__param_6
)
.maxntid 128
{
	.reg .pred 	%p<159>;
	.reg .b32 	%r<1028>;
	.reg .b64 	%rd<55>;
	// demoted variable
	.shared .align 16 .b8 _ZZN3cub18CUB_300001_SM_10006detail4scan16DeviceScanKernelINS2_10policy_hubIiiimN4cuda3__47maximumIiEEE10Policy1000EN6thrust24THRUST_300001_SM_1000_NS6detail15normal_iteratorINSC_10device_ptrIiEEEESH_NS0_13ScanTileStateIiLb1EEES8_NS0_8NullTypeEmiLb0ESK_EEvT0_T1_T2_iT3_T4_T5_E12temp_storage[12304];
	ld.param.u64 	%rd1, [_ZN3cub18CUB_300001_SM_10006detail4scan16DeviceScanKernelINS2_10policy_hubIiiimN4cuda3__47maximumIiEEE10Policy1000EN6thrust24THRUST_300001_SM_1000_NS6detail15normal_iteratorINSC_10device_ptrIiEEEESH_NS0_13ScanTileStateIiLb1EEES8_NS0_8NullTypeEmiLb0ESK_EEvT0_T1_T2_iT3_T4_T5__param_2];
	ld.param.u64 	%rd16, [_ZN3cub18CUB_300001_SM_10006detail4scan16DeviceScanKernelINS2_10policy_hubIiiimN4cuda3__47maximumIiEEE10Policy1000EN6thrust24THRUST_300001_SM_1000_NS6detail15normal_iteratorINSC_10device_ptrIiEEEESH_NS0_13ScanTileStateIiLb1EEES8_NS0_8NullTypeEmiLb0ESK_EEvT0_T1_T2_iT3_T4_T5__param_1];
	ld.param.u64 	%rd17, [_ZN3cub18CUB_300001_SM_10006detail4scan16DeviceScanKernelINS2_10policy_hubIiiimN4cuda3__47maximumIiEEE10Policy1000EN6thrust24THRUST_300001_SM_1000_NS6detail15normal_iteratorINSC_10device_ptrIiEEEESH_NS0_13ScanTileStateIiLb1EEES8_NS0_8NullTypeEmiLb0ESK_EEvT0_T1_T2_iT3_T4_T5__param_0];
	ld.param.u32 	%r373, [_ZN3cub18CUB_300001_SM_10006detail4scan16DeviceScanKernelINS2_10policy_hubIiiimN4cuda3__47maximumIiEEE10Policy1000EN6thrust24THRUST_300001_SM_1000_NS6detail15normal_iteratorINSC_10device_ptrIiEEEESH_NS0_13ScanTileStateIiLb1EEES8_NS0_8NullTypeEmiLb0ESK_EEvT0_T1_T2_iT3_T4_T5__param_3];
	ld.param.u64 	%rd18, [_ZN3cub18CUB_300001_SM_10006detail4scan16DeviceScanKernelINS2_10policy_hubIiiimN4cuda3__47maximumIiEEE10Policy1000EN6thrust24THRUST_300001_SM_1000_NS6detail15normal_iteratorINSC_10device_ptrIiEEEESH_NS0_13ScanTileStateIiLb1EEES8_NS0_8NullTypeEmiLb0ESK_EEvT0_T1_T2_iT3_T4_T5__param_6];
	cvta.to.global.u64 	%rd2, %rd17;
	cvta.to.global.u64 	%rd3, %rd16;
	mov.u32 	%r374, %ctaid.x;
	add.s32 	%r1, %r373, %r374;
	mul.wide.s32 	%rd4, %r1, 3072;
	sub.s64 	%rd5, %rd18, %rd4;
	setp.lt.u64 	%p1, %rd5, 3073;
	@%p1 bra 	$L__BB8_35;
	mov.u32 	%r2, %tid.x;
	and.b32  	%r643, %r2, 31;
	and.b32  	%r644, %r2, 992;
	mul.lo.s32 	%r645, %r644, 24;
	or.b32  	%r646, %r645, %r643;
	cvt.u64.u32 	%rd38, %r646;
	add.s64 	%rd6, %rd4, %rd38;
	shl.b64 	%rd39, %rd6, 2;
	add.s64 	%rd40, %rd2, %rd39;
	ld.global.u32 	%r647, [%rd40];
	ld.global.u32 	%r648, [%rd40+128];
	ld.global.u32 	%r649, [%rd40+256];
	ld.global.u32 	%r650, [%rd40+384];
	ld.global.u32 	%r651, [%rd40+512];
	ld.global.u32 	%r652, [%rd40+640];
	ld.global.u32 	%r653, [%rd40+768];
	ld.global.u32 	%r654, [%rd40+896];
	ld.global.u32 	%r655, [%rd40+1024];
	ld.global.u32 	%r656, [%rd40+1152];
	ld.global.u32 	%r657, [%rd40+1280];
	ld.global.u32 	%r658, [%rd40+1408];
	ld.global.u32 	%r659, [%rd40+1536];
	ld.global.u32 	%r660, [%rd40+1664];
	ld.global.u32 	%r661, [%rd40+1792];
	ld.global.u32 	%r662, [%rd40+1920];
	ld.global.u32 	%r663, [%rd40+2048];
	ld.global.u32 	%r664, [%rd40+2176];
	ld.global.u32 	%r665, [%rd40+2304];
	ld.global.u32 	%r666, [%rd40+2432];
	ld.global.u32 	%r667, [%rd40+2560];
	ld.global.u32 	%r668, [%rd40+2688];
	ld.global.u32 	%r669, [%rd40+2816];
	ld.global.u32 	%r670, [%rd40+2944];
	// begin inline asm
	mov.u32 %r642, %laneid;
	// end inline asm
	shr.u32 	%r4, %r2, 5;
	mad.lo.s32 	%r671, %r4, 768, %r642;
	shl.b32 	%r672, %r671, 2;
	mov.u32 	%r673, _ZZN3cub18CUB_300001_SM_10006detail4scan16DeviceScanKernelINS2_10policy_hubIiiimN4cuda3__47maximumIiEEE10Policy1000EN6thrust24THRUST_300001_SM_1000_NS6detail15normal_iteratorINSC_10device_ptrIiEEEESH_NS0_13ScanTileStateIiLb1EEES8_NS0_8NullTypeEmiLb0ESK_EEvT0_T1_T2_iT3_T4_T5_E12temp_storage;
	add.s32 	%r5, %r673, %r672;
	st.shared.u32 	[%r5], %r647;
	st.shared.u32 	[%r5+128], %r648;
	st.shared.u32 	[%r5+256], %r649;
	st.shared.u32 	[%r5+384], %r650;
	st.shared.u32 	[%r5+512], %r651;
	st.shared.u32 	[%r5+640], %r652;
	st.shared.u32 	[%r5+768], %r653;
	st.shared.u32 	[%r5+896], %r654;
	st.shared.u32 	[%r5+1024], %r655;
	st.shared.u32 	[%r5+1152], %r656;
	st.shared.u32 	[%r5+1280], %r657;
	st.shared.u32 	[%r5+1408], %r658;
	st.shared.u32 	[%r5+1536], %r659;
	st.shared.u32 	[%r5+1664], %r660;
	st.shared.u32 	[%r5+1792], %r661;
	st.shared.u32 	[%r5+1920], %r662;
	st.shared.u32 	[%r5+2048], %r663;
	st.shared.u32 	[%r5+2176], %r664;
	st.shared.u32 	[%r5+2304], %r665;
	st.shared.u32 	[%r5+2432], %r666;
	st.shared.u32 	[%r5+2560], %r667;
	st.shared.u32 	[%r5+2688], %r668;
	st.shared.u32 	[%r5+2816], %r669;
	st.shared.u32 	[%r5+2944], %r670;
	bar.warp.sync 	-1;
	mad.lo.s32 	%r6, %r642, 92, %r5;
	ld.shared.v4.u32 	{%r7, %r8, %r9, %r10}, [%r6];
	ld.shared.v4.u32 	{%r11, %r12, %r13, %r14}, [%r6+16];
	ld.shared.v4.u32 	{%r15, %r16, %r17, %r18}, [%r6+32];
	ld.shared.v4.u32 	{%r19, %r20, %r21, %r22}, [%r6+48];
	ld.shared.v4.u32 	{%r23, %r24, %r25, %r26}, [%r6+64];
	ld.shared.v4.u32 	{%r27, %r28, %r29, %r30}, [%r6+80];
	bar.sync 	0;
	setp.ne.s32 	%p105, %r1, 0;
	@%p105 bra 	$L__BB8_6;
	max.s32 	%r871, %r7, %r8;
	max.s32 	%r872, %r871, %r9;
	max.s32 	%r873, %r10, %r11;
	max.s32 	%r874, %r873, %r12;
	max.s32 	%r875, %r13, %r14;
	max.s32 	%r876, %r875, %r15;
	max.s32 	%r877, %r16, %r17;
	max.s32 	%r878, %r877, %r18;
	max.s32 	%r879, %r19, %r20;
	max.s32 	%r880, %r879, %r21;
	max.s32 	%r881, %r22, %r23;
	max.s32 	%r882, %r881, %r24;
	max.s32 	%r883, %r25, %r26;
	max.s32 	%r884, %r883, %r27;
	max.s32 	%r885, %r28, %r29;
	max.s32 	%r886, %r885, %r30;
	max.s32 	%r887, %r872, %r874;
	max.s32 	%r888, %r887, %r876;
	max.s32 	%r889, %r878, %r880;
	max.s32 	%r890, %r889, %r882;
	max.s32 	%r891, %r884, %r886;
	max.s32 	%r892, %r888, %r890;
	max.s32 	%r842, %r892, %r891;
	mov.b32 	%r868, 1;
	mov.b32 	%r869, 0;
	mov.b32 	%r870, -1;
	// begin inline asm
	shfl.sync.up.b32 %r841, %r842, %r868, %r869, %r870;
	// end inline asm
	max.s32 	%r893, %r841, %r842;
	setp.lt.s32 	%p147, %r642, 1;
	selp.b32 	%r847, %r842, %r893, %p147;
	mov.b32 	%r848, 2;
	// begin inline asm
	shfl.sync.up.b32 %r846, %r847, %r848, %r869, %r870;
	// end inline asm
	max.s32 	%r894, %r846, %r847;
	setp.lt.s32 	%p148, %r642, 2;
	selp.b32 	%r852, %r847, %r894, %p148;
	mov.b32 	%r853, 4;
	// begin inline asm
	shfl.sync.up.b32 %r851, %r852, %r853, %r869, %r870;
	// end inline asm
	max.s32 	%r895, %r851, %r852;
	setp.lt.s32 	%p149, %r642, 4;
	selp.b32 	%r857, %r852, %r895, %p149;
	mov.b32 	%r858, 8;
	// begin inline asm
	shfl.sync.up.b32 %r856, %r857, %r858, %r869, %r870;
	// end inline asm
	max.s32 	%r896, %r856, %r857;
	setp.lt.s32 	%p150, %r642, 8;
	selp.b32 	%r862, %r857, %r896, %p150;
	mov.b32 	%r863, 16;
	// begin inline asm
	shfl.sync.up.b32 %r861, %r862, %r863, %r869, %r870;
	// end inline asm
	max.s32 	%r31, %r861, %r862;
	setp.lt.s32 	%p151, %r642, 16;
	selp.b32 	%r867, %r862, %r31, %p151;
	// begin inline asm
	shfl.sync.up.b32 %r866, %r867, %r868, %r869, %r870;
	// end inline asm
	setp.ne.s32 	%p152, %r642, 31;
	@%p152 bra 	$L__BB8_4;
	shl.b32 	%r897, %r4, 2;
	add.s32 	%r899, %r673, %r897;
	st.shared.u32 	[%r899+16], %r31;
$L__BB8_4:
	bar.sync 	0;
	ld.shared.v4.u32 	{%r900, %r901, %r902, %r903}, [_ZZN3cub18CUB_300001_SM_10006detail4scan16DeviceScanKernelINS2_10policy_hubIiiimN4cuda3__47maximumIiEEE10Policy1000EN6thrust24THRUST_300001_SM_1000_NS6detail15normal_iteratorINSC_10device_ptrIiEEEESH_NS0_13ScanTileStateIiLb1EEES8_NS0_8NullTypeEmiLb0ESK_EEvT0_T1_T2_iT3_T4_T5_E12temp_storage+16];
	max.s32 	%r904, %r900, %r901;
	setp.eq.s32 	%p153, %r4, 2;
	selp.b32 	%r905, %r904, %r900, %p153;
	max.s32 	%r906, %r904, %r902;
	setp.eq.s32 	%p154, %r4, 3;
	selp.b32 	%r907, %r906, %r905, %p154;
	max.s32 	%r33, %r906, %r903;
	setp.lt.u32 	%p155, %r2, 32;
	max.s32 	%r908, %r907, %r866;
	setp.eq.s32 	%p156, %r642, 0;
	selp.b32 	%r909, %r907, %r908, %p156;
	selp.b32 	%r910, %r866, %r909, %p155;
	setp.ne.s32 	%p157, %r2, 0;
	setp.eq.s32 	%p158, %r2, 0;
	max.s32 	%r971, %r910, %r7;
	selp.b32 	%r911, %r7, %r971, %p158;
	max.s32 	%r970, %r911, %r8;
	max.s32 	%r969, %r970, %r9;
	max.s32 	%r968, %r969, %r10;
	max.s32 	%r967, %r968, %r11;
	max.s32 	%r966, %r967, %r12;
	max.s32 	%r965, %r966, %r13;
	max.s32 	%r964, %r965, %r14;
	max.s32 	%r963, %r964, %r15;
	max.s32 	%r962, %r963, %r16;
	max.s32 	%r961, %r962, %r17;
	max.s32 	%r960, %r961, %r18;
	max.s32 	%r959, %r960, %r19;
	max.s32 	%r958, %r959, %r20;
	max.s32 	%r957, %r958, %r21;
	max.s32 	%r956, %r957, %r22;
	max.s32 	%r955, %r956, %r23;
	max.s32 	%r954, %r955, %r24;
	max.s32 	%r953, %r954, %r25;
	max.s32 	%r952, %r953, %r26;
	max.s32 	%r951, %r952, %r27;
	max.s32 	%r950, %r951, %r28;
	max.s32 	%r949, %r950, %r29;
	max.s32 	%r948, %r949, %r30;
	@%p157 bra 	$L__BB8_34;
	add.s64 	%rd52, %rd1, 256;
	mov.b32 	%r912, 101;
	// begin inline asm
	st.relaxed.gpu.v2.u32 [%rd52], {%r912, %r33};
	// end inline asm
	mov.u32 	%r971, %r7;
	bra.uni 	$L__BB8_34;
$L__BB8_6:
	max.s32 	%r704, %r7, %r8;
	max.s32 	%r705, %r704, %r9;
	max.s32 	%r706, %r10, %r11;
	max.s32 	%r707, %r706, %r12;
	max.s32 	%r708, %r13, %r14;
	max.s32 	%r709, %r708, %r15;
	max.s32 	%r710, %r16, %r17;
	max.s32 	%r711, %r710, %r18;
	max.s32 	%r712, %r19, %r20;
	max.s32 	%r713, %r712, %r21;
	max.s32 	%r714, %r22, %r23;
	max.s32 	%r715, %r714, %r24;
	max.s32 	%r716, %r25, %r26;
	max.s32 	%r717, %r716, %r27;
	max.s32 	%r718, %r28, %r29;
	max.s32 	%r719, %r718, %r30;
	max.s32 	%r720, %r705, %r707;
	max.s32 	%r721, %r720, %r709;
	max.s32 	%r722, %r711, %r713;
	max.s32 	%r723, %r722, %r715;
	max.s32 	%r724, %r717, %r719;
	max.s32 	%r725, %r721, %r723;
	max.s32 	%r675, %r725, %r724;
	mov.b32 	%r701, 1;
	mov.b32 	%r702, 0;
	mov.b32 	%r703, -1;
	// begin inline asm
	shfl.sync.up.b32 %r674, %r675, %r701, %r702, %r703;
	// end inline asm
	max.s32 	%r726, %r674, %r675;
	setp.lt.s32 	%p106, %r642, 1;
	selp.b32 	%r680, %r675, %r726, %p106;
	mov.b32 	%r681, 2;
	// begin inline asm
	shfl.sync.up.b32 %r679, %r680, %r681, %r702, %r703;
	// end inline asm
	max.s32 	%r727, %r679, %r680;
	setp.lt.s32 	%p107, %r642, 2;
	selp.b32 	%r685, %r680, %r727, %p107;
	mov.b32 	%r686, 4;
	// begin inline asm
	shfl.sync.up.b32 %r684, %r685, %r686, %r702, %r703;
	// end inline asm
	max.s32 	%r728, %r684, %r685;
	setp.lt.s32 	%p108, %r642, 4;
	selp.b32 	%r690, %r685, %r728, %p108;
	mov.b32 	%r691, 8;
	// begin inline asm
	shfl.sync.up.b32 %r689, %r690, %r691, %r702, %r703;
	// end inline asm
	max.s32 	%r729, %r689, %r690;
	setp.lt.s32 	%p109, %r642, 8;
	selp.b32 	%r695, %r690, %r729, %p109;
	mov.b32 	%r696, 16;
	// begin inline asm
	shfl.sync.up.b32 %r694, %r695, %r696, %r702, %r703;
	// end inline asm
	max.s32 	%r58, %r694, %r695;
	setp.lt.s32 	%p110, %r642, 16;
	selp.b32 	%r700, %r695, %r58, %p110;
	// begin inline asm
	shfl.sync.up.b32 %r699, %r700, %r701, %r702, %r703;
	// end inline asm
	setp.ne.s32 	%p111, %r642, 31;
	@%p111 bra 	$L__BB8_8;
	shl.b32 	%r730, %r4, 2;
	add.s32 	%r732, %r673, %r730;
	st.shared.u32 	[%r732+16], %r58;
$L__BB8_8:
	bar.sync 	0;
	ld.shared.v4.u32 	{%r733, %r734, %r735, %r736}, [_ZZN3cub18CUB_300001_SM_10006detail4scan16DeviceScanKernelINS2_10policy_hubIiiimN4cuda3__47maximumIiEEE10Policy1000EN6thrust24THRUST_300001_SM_1000_NS6detail15normal_iteratorINSC_10device_ptrIiEEEESH_NS0_13ScanTileStateIiLb1EEES8_NS0_8NullTypeEmiLb0ESK_EEvT0_T1_T2_iT3_T4_T5_E12temp_storage+16];
	max.s32 	%r737, %r733, %r734;
	setp.eq.s32 	%p112, %r4, 2;
	selp.b32 	%r738, %r737, %r733, %p112;
	max.s32 	%r739, %r737, %r735;
	setp.eq.s32 	%p113, %r4, 3;
	selp.b32 	%r740, %r739, %r738, %p113;
	max.s32 	%r60, %r739, %r736;
	setp.gt.u32 	%p114, %r2, 31;
	setp.lt.u32 	%p115, %r2, 32;
	max.s32 	%r741, %r740, %r699;
	setp.eq.s32 	%p116, %r642, 0;
	selp.b32 	%r947, %r740, %r741, %p116;
	selp.b32 	%r62, %r699, %r947, %p115;
	@%p114 bra 	$L__BB8_33;
	setp.ne.s32 	%p117, %r2, 0;
	mul.wide.s32 	%rd41, %r1, 8;
	add.s64 	%rd7, %rd1, %rd41;
	@%p117 bra 	$L__BB8_11;
	st.shared.u32 	[_ZZN3cub18CUB_300001_SM_10006detail4scan16DeviceScanKernelINS2_10policy_hubIiiimN4cuda3__47maximumIiEEE10Policy1000EN6thrust24THRUST_300001_SM_1000_NS6detail15normal_iteratorINSC_10device_ptrIiEEEESH_NS0_13ScanTileStateIiLb1EEES8_NS0_8NullTypeEmiLb0ESK_EEvT0_T1_T2_iT3_T4_T5_E12temp_storage+12], %r60;
	add.s64 	%rd42, %rd7, 256;
	mov.b32 	%r742, 100;
	// begin inline asm
	st.relaxed.gpu.v2.u32 [%rd42], {%r742, %r60};
	// end inline asm
$L__BB8_11:
	not.b32 	%r744, %r2;
	add.s32 	%r944, %r1, %r744;
	mov.u32 	%r64, %nctaid.x;
	setp.gt.u32 	%p118, %r64, 499;
	@%p118 bra 	$L__BB8_13;
	membar.cta;
	bra.uni 	$L__BB8_14;
$L__BB8_13:
	mov.b32 	%r745, 1245;
	// begin inline asm
	nanosleep.u32 %r745;
	// end inline asm
$L__BB8_14:
	mul.wide.s32 	%rd44, %r944, 8;
	add.s64 	%rd45, %rd1, %rd44;
	add.s64 	%rd43, %rd45, 256;
	// begin inline asm
	ld.relaxed.gpu.v2.u32 {%r945, %r941}, [%rd43];
	// end inline asm
$L__BB8_15:
	setp.eq.s32 	%p119, %r945, 99;
	mov.b32 	%r748, -1;
	vote.sync.any.pred 	%p120, %p119, %r748;
	not.pred 	%p121, %p120;
	@%p121 bra 	$L__BB8_20;
	setp.gt.u32 	%p146, %r64, 499;
	@%p146 bra 	$L__BB8_18;
	membar.cta;
	bra.uni 	$L__BB8_19;
$L__BB8_18:
	mov.b32 	%r838, 648;
	// begin inline asm
	nanosleep.u32 %r838;
	// end inline asm
$L__BB8_19:
	// begin inline asm
	ld.relaxed.gpu.v2.u32 {%r945, %r941}, [%rd43];
	// end inline asm
	bra.uni 	$L__BB8_15;
$L__BB8_20:
	setp.eq.s32 	%p122, %r945, 101;
	mov.b32 	%r775, -1;
	vote.sync.ballot.b32 	%r776, %p122, %r775;
	// begin inline asm
	mov.u32 %r750, %lanemask_ge;
	// end inline asm
	and.b32  	%r777, %r776, %r750;
	or.b32  	%r778, %r777, -2147483648;
	add.s32 	%r779, %r778, -1;
	not.b32 	%r780, %r778;
	and.b32  	%r781, %r780, %r779;
	popc.b32 	%r754, %r781;
	mov.b32 	%r753, 1;
	// begin inline asm
	shfl.sync.down.b32 %r751, %r941, %r753, %r754, %r775;
	// end inline asm
	setp.lt.s32 	%p124, %r642, %r754;
	max.s32 	%r782, %r751, %r941;
	selp.b32 	%r757, %r782, %r941, %p124;
	mov.b32 	%r758, 2;
	// begin inline asm
	shfl.sync.down.b32 %r756, %r757, %r758, %r754, %r775;
	// end inline asm
	add.s32 	%r74, %r642, 2;
	setp.gt.s32 	%p125, %r74, %r754;
	max.s32 	%r783, %r756, %r757;
	selp.b32 	%r762, %r757, %r783, %p125;
	mov.b32 	%r763, 4;
	// begin inline asm
	shfl.sync.down.b32 %r761, %r762, %r763, %r754, %r775;
	// end inline asm
	add.s32 	%r75, %r642, 4;
	setp.gt.s32 	%p126, %r75, %r754;
	max.s32 	%r784, %r761, %r762;
	selp.b32 	%r767, %r762, %r784, %p126;
	mov.b32 	%r768, 8;
	// begin inline asm
	shfl.sync.down.b32 %r766, %r767, %r768, %r754, %r775;
	// end inline asm
	add.s32 	%r76, %r642, 8;
	setp.gt.s32 	%p127, %r76, %r754;
	max.s32 	%r785, %r766, %r767;
	selp.b32 	%r772, %r767, %r785, %p127;
	mov.b32 	%r773, 16;
	// begin inline asm
	shfl.sync.down.b32 %r771, %r772, %r773, %r754, %r775;
	// end inline asm
	add.s32 	%r77, %r642, 16;
	setp.gt.s32 	%p128, %r77, %r754;
	max.s32 	%r786, %r771, %r772;
	selp.b32 	%r943, %r772, %r786, %p128;
	add.s64 	%rd9, %rd1, 256;
$L__BB8_21:
	setp.ne.s32 	%p129, %r945, 101;
	mov.b32 	%r787, -1;
	vote.sync.all.pred 	%p130, %p129, %r787;
	not.pred 	%p131, %p130;
	@%p131 bra 	$L__BB8_29;
	mul.wide.s32 	%rd48, %r944, 8;
	add.s64 	%rd49, %rd9, %rd48;
	add.s64 	%rd47, %rd49, -256;
	// begin inline asm
	ld.relaxed.gpu.v2.u32 {%r945, %r946}, [%rd47];
	// end inline asm
$L__BB8_23:
	setp.eq.s32 	%p135, %r945, 99;
	mov.b32 	%r796, -1;
	vote.sync.any.pred 	%p136, %p135, %r796;
	not.pred 	%p137, %p136;
	@%p137 bra 	$L__BB8_28;
	setp.gt.u32 	%p145, %r64, 499;
	@%p145 bra 	$L__BB8_26;
	membar.cta;
	bra.uni 	$L__BB8_27;
$L__BB8_26:
	mov.b32 	%r835, 648;
	// begin inline asm
	nanosleep.u32 %r835;
	// end inline asm
$L__BB8_27:
	// begin inline asm
	ld.relaxed.gpu.v2.u32 {%r945, %r946}, [%rd47];
	// end inline asm
	bra.uni 	$L__BB8_23;
$L__BB8_28:
	setp.eq.s32 	%p138, %r945, 101;
	mov.b32 	%r822, -1;
	vote.sync.ballot.b32 	%r823, %p138, %r822;
	and.b32  	%r824, %r823, %r750;
	or.b32  	%r825, %r824, -2147483648;
	add.s32 	%r826, %r825, -1;
	not.b32 	%r827, %r825;
	and.b32  	%r828, %r827, %r826;
	popc.b32 	%r801, %r828;
	mov.b32 	%r800, 1;
	// begin inline asm
	shfl.sync.down.b32 %r798, %r946, %r800, %r801, %r822;
	// end inline asm
	setp.lt.s32 	%p140, %r642, %r801;
	max.s32 	%r829, %r798, %r946;
	selp.b32 	%r804, %r829, %r946, %p140;
	mov.b32 	%r805, 2;
	// begin inline asm
	shfl.sync.down.b32 %r803, %r804, %r805, %r801, %r822;
	// end inline asm
	setp.gt.s32 	%p141, %r74, %r801;
	max.s32 	%r830, %r803, %r804;
	selp.b32 	%r809, %r804, %r830, %p141;
	mov.b32 	%r810, 4;
	// begin inline asm
	shfl.sync.down.b32 %r808, %r809, %r810, %r801, %r822;
	// end inline asm
	setp.gt.s32 	%p142, %r75, %r801;
	max.s32 	%r831, %r808, %r809;
	selp.b32 	%r814, %r809, %r831, %p142;
	mov.b32 	%r815, 8;
	// begin inline asm
	shfl.sync.down.b32 %r813, %r814, %r815, %r801, %r822;
	// end inline asm
	setp.gt.s32 	%p143, %r76, %r801;
	max.s32 	%r832, %r813, %r814;
	selp.b32 	%r819, %r814, %r832, %p143;
	mov.b32 	%r820, 16;
	// begin inline asm
	shfl.sync.down.b32 %r818, %r819, %r820, %r801, %r822;
	// end inline asm
	setp.gt.s32 	%p144, %r77, %r801;
	max.s32 	%r833, %r818, %r819;
	selp.b32 	%r834, %r819, %r833, %p144;
	max.s32 	%r943, %r834, %r943;
	add.s32 	%r944, %r944, -32;
	bra.uni 	$L__BB8_21;
$L__BB8_29:
	setp.ne.s32 	%p132, %r2, 0;
	@%p132 bra 	$L__BB8_31;
	max.s32 	%r790, %r943, %r60;
	add.s64 	%rd46, %rd7, 256;
	mov.b32 	%r789, 101;
	// begin inline asm
	st.relaxed.gpu.v2.u32 [%rd46], {%r789, %r790};
	// end inline asm
	st.shared.u32 	[_ZZN3cub18CUB_300001_SM_10006detail4scan16DeviceScanKernelINS2_10policy_hubIiiimN4cuda3__47maximumIiEEE10Policy1000EN6thrust24THRUST_300001_SM_1000_NS6detail15normal_iteratorINSC_10device_ptrIiEEEESH_NS0_13ScanTileStateIiLb1EEES8_NS0_8NullTypeEmiLb0ESK_EEvT0_T1_T2_iT3_T4_T5_E12temp_storage+4], %r943;
	st.shared.u32 	[_ZZN3cub18CUB_300001_SM_10006detail4scan16DeviceScanKernelINS2_10policy_hubIiiimN4cuda3__47maximumIiEEE10Policy1000EN6thrust24THRUST_300001_SM_1000_NS6detail15normal_iteratorINSC_10device_ptrIiEEEESH_NS0_13ScanTileStateIiLb1EEES8_NS0_8NullTypeEmiLb0ESK_EEvT0_T1_T2_iT3_T4_T5_E12temp_storage+8], %r790;
$L__BB8_31:
	setp.ne.s32 	%p133, %r642, 0;
	mov.u32 	%r947, %r62;
	@%p133 bra 	$L__BB8_33;
	st.shared.u32 	[_ZZN3cub18CUB_300001_SM_10006detail4scan16DeviceScanKernelINS2_10policy_hubIiiimN4cuda3__47maximumIiEEE10Policy1000EN6thrust24THRUST_300001_SM_1000_NS6detail15normal_iteratorINSC_10device_ptrIiEEEESH_NS0_13ScanTileStateIiLb1EEES8_NS0_8NullTypeEmiLb0ESK_EEvT0_T1_T2_iT3_T4_T5_E12temp_storage+36], %r943;
	mov.u32 	%r947, %r943;
$L__BB8_33:
	bar.sync 	0;
	ld.shared.u32 	%r791, [_ZZN3cub18CUB_300001_SM_10006detail4scan16DeviceScanKernelINS2_10policy_hubIiiimN4cuda3__47maximumIiEEE10Policy1000EN6thrust24THRUST_300001_SM_1000_NS6detail15normal_iteratorINSC_10device_ptrIiEEEESH_NS0_13ScanTileStateIiLb1EEES8_NS0_8NullTypeEmiLb0ESK_EEvT0_T1_T2_iT3_T4_T5_E12temp_storage+36];
	setp.eq.s32 	%p134, %r2, 0;
	max.s32 	%r792, %r791, %r947;
	selp.b32 	%r793, %r947, %r792, %p134;
	max.s32 	%r971, %r793, %r7;
	max.s32 	%r970, %r971, %r8;
	max.s32 	%r969, %r970, %r9;
	max.s32 	%r968, %r969, %r10;
	max.s32 	%r967, %r968, %r11;
	max.s32 	%r966, %r967, %r12;
	max.s32 	%r965, %r966, %r13;
	max.s32 	%r964, %r965, %r14;
	max.s32 	%r963, %r964, %r15;
	max.s32 	%r962, %r963, %r16;
	max.s32 	%r961, %r962, %r17;
	max.s32 	%r960, %r961, %r18;
	max.s32 	%r959, %r960, %r19;
	max.s32 	%r958, %r959, %r20;
	max.s32 	%r957, %r958, %r21;
	max.s32 	%r956, %r957, %r22;
	max.s32 	%r955, %r956, %r23;
	max.s32 	%r954, %r955, %r24;
	max.s32 	%r953, %r954, %r25;
	max.s32 	%r952, %r953, %r26;
	max.s32 	%r951, %r952, %r27;
	max.s32 	%r950, %r951, %r28;
	max.s32 	%r949, %r950, %r29;
	max.s32 	%r948, %r949, %r30;
$L__BB8_34:
	bar.sync 	0;
	st.shared.v4.u32 	[%r6], {%r971, %r970, %r969, %r968};
	st.shared.v4.u32 	[%r6+16], {%r967, %r966, %r965, %r964};
	st.shared.v4.u32 	[%r6+32], {%r963, %r962, %r961, %r960};
	st.shared.v4.u32 	[%r6+48], {%r959, %r958, %r957, %r956};
	st.shared.v4.u32 	[%r6+64], {%r955, %r954, %r953, %r952};
	st.shared.v4.u32 	[%r6+80], {%r951, %r950, %r949, %r948};
	bar.warp.sync 	-1;
	ld.shared.u32 	%r914, [%r5];
	ld.shared.u32 	%r915, [%r5+128];
	ld.shared.u32 	%r916, [%r5+256];
	ld.shared.u32 	%r917, [%r5+384];
	ld.shared.u32 	%r918, [%r5+512];
	ld.shared.u32 	%r919, [%r5+640];
	ld.shared.u32 	%r920, [%r5+768];
	ld.shared.u32 	%r921, [%r5+896];
	ld.shared.u32 	%r922, [%r5+1024];
	ld.shared.u32 	%r923, [%r5+1152];
	ld.shared.u32 	%r924, [%r5+1280];
	ld.shared.u32 	%r925, [%r5+1408];
	ld.shared.u32 	%r926, [%r5+1536];
	ld.shared.u32 	%r927, [%r5+1664];
	ld.shared.u32 	%r928, [%r5+1792];
	ld.shared.u32 	%r929, [%r5+1920];
	ld.shared.u32 	%r930, [%r5+2048];
	ld.shared.u32 	%r931, [%r5+2176];
	ld.shared.u32 	%r932, [%r5+2304];
	ld.shared.u32 	%r933, [%r5+2432];
	ld.shared.u32 	%r934, [%r5+2560];
	ld.shared.u32 	%r935, [%r5+2688];
	ld.shared.u32 	%r936, [%r5+2816];
	ld.shared.u32 	%r937, [%r5+2944];
	add.s64 	%rd54, %rd3, %rd39;
	st.global.u32 	[%rd54], %r914;
	st.global.u32 	[%rd54+128], %r915;
	st.global.u32 	[%rd54+256], %r916;
	st.global.u32 	[%rd54+384], %r917;
	st.global.u32 	[%rd54+512], %r918;
	st.global.u32 	[%rd54+640], %r919;
	st.global.u32 	[%rd54+768], %r920;
	st.global.u32 	[%rd54+896], %r921;
	st.global.u32 	[%rd54+1024], %r922;
	st.global.u32 	[%rd54+1152], %r923;
	st.global.u32 	[%rd54+1280], %r924;
	st.global.u32 	[%rd54+1408], %r925;
	st.global.u32 	[%rd54+1536], %r926;
	st.global.u32 	[%rd54+1664], %r927;
	st.global.u32 	[%rd54+1792], %r928;
	st.global.u32 	[%rd54+1920], %r929;
	st.global.u32 	[%rd54+2048], %r930;
	st.global.u32 	[%rd54+2176], %r931;
	st.global.u32 	[%rd54+2304], %r932;
	st.global.u32 	[%rd54+2432], %r933;
	st.global.u32 	[%rd54+2560], %r934;
	st.global.u32 	[%rd54+2688], %r935;
	st.global.u32 	[%rd54+2816], %r936;
	st.global.u32 	[%rd54+2944], %r937;
	bra.uni 	$L__BB8_166;
$L__BB8_35:
	setp.eq.s64 	%p2, %rd5, 0;
	@%p2 bra 	$L__BB8_166;
	cvt.u32.u64 	%r141, %rd5;
	shl.b64 	%rd19, %rd4, 2;
	add.s64 	%rd20, %rd2, %rd19;
	mov.u32 	%r142, %tid.x;
	ld.global.u32 	%r995, [%rd20];
	and.b32  	%r375, %r142, 31;
	and.b32  	%r376, %r142, 992;
	mul.lo.s32 	%r377, %r376, 24;
	or.b32  	%r144, %r377, %r375;
	setp.ge.u32 	%p3, %r144, %r141;
	shl.b32 	%r378, %r144, 2;
	cvt.u64.u32 	%rd21, %r378;
	add.s64 	%rd11, %rd20, %rd21;
	mov.u32 	%r972, %r995;
	@%p3 bra 	$L__BB8_38;
	ld.global.u32 	%r972, [%rd11];
$L__BB8_38:
	add.s32 	%r147, %r144, 32;
	setp.ge.u32 	%p4, %r147, %r141;
	mov.u32 	%r973, %r995;
	@%p4 bra 	$L__BB8_40;
	ld.global.u32 	%r973, [%rd11+128];
$L__BB8_40:
	add.s32 	%r150, %r144, 64;
	setp.ge.u32 	%p5, %r150, %r141;
	mov.u32 	%r974, %r995;
	@%p5 bra 	$L__BB8_42;
	ld.global.u32 	%r974, [%rd11+256];
$L__BB8_42:
	add.s32 	%r153, %r144, 96;
	setp.ge.u32 	%p6, %r153, %r141;
	mov.u32 	%r975, %r995;
	@%p6 bra 	$L__BB8_44;
	ld.global.u32 	%r975, [%rd11+384];
$L__BB8_44:
	add.s32 	%r156, %r144, 128;
	setp.ge.u32 	%p7, %r156, %r141;
	mov.u32 	%r976, %r995;
	@%p7 bra 	$L__BB8_46;
	ld.global.u32 	%r976, [%rd11+512];
$L__BB8_46:
	add.s32 	%r159, %r144, 160;
	setp.ge.u32 	%p8, %r159, %r141;
	mov.u32 	%r977, %r995;
	@%p8 bra 	$L__BB8_48;
	ld.global.u32 	%r977, [%rd11+640];
$L__BB8_48:
	add.s32 	%r162, %r144, 192;
	setp.ge.u32 	%p9, %r162, %r141;
	mov.u32 	%r978, %r995;
	@%p9 bra 	$L__BB8_50;
	ld.global.u32 	%r978, [%rd11+768];
$L__BB8_50:
	add.s32 	%r165, %r144, 224;
	setp.ge.u32 	%p10, %r165, %r141;
	mov.u32 	%r979, %r995;
	@%p10 bra 	$L__BB8_52;
	ld.global.u32 	%r979, [%rd11+896];
$L__BB8_52:
	add.s32 	%r168, %r144, 256;
	setp.ge.u32 	%p11, %r168, %r141;
	mov.u32 	%r980, %r995;
	@%p11 bra 	$L__BB8_54;
	ld.global.u32 	%r980, [%rd11+1024];
$L__BB8_54:
	add.s32 	%r171, %r144, 288;
	setp.ge.u32 	%p12, %r171, %r141;
	mov.u32 	%r981, %r995;
	@%p12 bra 	$L__BB8_56;
	ld.global.u32 	%r981, [%rd11+1152];
$L__BB8_56:
	add.s32 	%r174, %r144, 320;
	setp.ge.u32 	%p13, %r174, %r141;
	mov.u32 	%r982, %r995;
	@%p13 bra 	$L__BB8_58;
	ld.global.u32 	%r982, [%rd11+1280];
$L__BB8_58:
	add.s32 	%r177, %r144, 352;
	setp.ge.u32 	%p14, %r177, %r141;
	mov.u32 	%r983, %r995;
	@%p14 bra 	$L__BB8_60;
	ld.global.u32 	%r983, [%rd11+1408];
$L__BB8_60:
	add.s32 	%r180, %r144, 384;
	setp.ge.u32 	%p15, %r180, %r141;
	mov.u32 	%r984, %r995;
	@%p15 bra 	$L__BB8_62;
	ld.global.u32 	%r984, [%rd11+1536];
$L__BB8_62:
	add.s32 	%r183, %r144, 416;
	setp.ge.u32 	%p16, %r183, %r141;
	mov.u32 	%r985, %r995;
	@%p16 bra 	$L__BB8_64;
	ld.global.u32 	%r985, [%rd11+1664];
$L__BB8_64:
	add.s32 	%r186, %r144, 448;
	setp.ge.u32 	%p17, %r186, %r141;
	mov.u32 	%r986, %r995;
	@%p17 bra 	$L__BB8_66;
	ld.global.u32 	%r986, [%rd11+1792];
$L__BB8_66:
	add.s32 	%r189, %r144, 480;
	setp.ge.u32 	%p18, %r189, %r141;
	mov.u32 	%r987, %r995;
	@%p18 bra 	$L__BB8_68;
	ld.global.u32 	%r987, [%rd11+1920];
$L__BB8_68:
	add.s32 	%r192, %r144, 512;
	setp.ge.u32 	%p19, %r192, %r141;
	mov.u32 	%r988, %r995;
	@%p19 bra 	$L__BB8_70;
	ld.global.u32 	%r988, [%rd11+2048];
$L__BB8_70:
	add.s32 	%r195, %r144, 544;
	setp.ge.u32 	%p20, %r195, %r141;
	mov.u32 	%r989, %r995;
	@%p20 bra 	$L__BB8_72;
	ld.global.u32 	%r989, [%rd11+2176];
$L__BB8_72:
	add.s32 	%r198, %r144, 576;
	setp.ge.u32 	%p21, %r198, %r141;
	mov.u32 	%r990, %r995;
	@%p21 bra 	$L__BB8_74;
	ld.global.u32 	%r990, [%rd11+2304];
$L__BB8_74:
	add.s32 	%r201, %r144, 608;
	setp.ge.u32 	%p22, %r201, %r141;
	mov.u32 	%r991, %r995;
	@%p22 bra 	$L__BB8_76;
	ld.global.u32 	%r991, [%rd11+2432];
$L__BB8_76:
	add.s32 	%r204, %r144, 640;
	setp.ge.u32 	%p23, %r204, %r141;
	mov.u32 	%r992, %r995;
	@%p23 bra 	$L__BB8_78;
	ld.global.u32 	%r992, [%rd11+2560];
$L__BB8_78:
	add.s32 	%r207, %r144, 672;
	setp.ge.u32 	%p24, %r207, %r141;
	mov.u32 	%r993, %r995;
	@%p24 bra 	$L__BB8_80;
	ld.global.u32 	%r993, [%rd11+2688];
$L__BB8_80:
	add.s32 	%r210, %r144, 704;
	setp.ge.u32 	%p25, %r210, %r141;
	mov.u32 	%r994, %r995;
	@%p25 bra 	$L__BB8_82;
	ld.global.u32 	%r994, [%rd11+2816];
$L__BB8_82:
	add.s32 	%r379, %r144, 736;
	setp.ge.u32 	%p26, %r379, %r141;
	@%p26 bra 	$L__BB8_84;
	ld.global.u32 	%r995, [%rd11+2944];
$L__BB8_84:
	// begin inline asm
	mov.u32 %r380, %laneid;
	// end inline asm
	shr.u32 	%r216, %r142, 5;
	mad.lo.s32 	%r381, %r216, 768, %r380;
	shl.b32 	%r382, %r381, 2;
	mov.u32 	%r383, _ZZN3cub18CUB_300001_SM_10006detail4scan16DeviceScanKernelINS2_10policy_hubIiiimN4cuda3__47maximumIiEEE10Policy1000EN6thrust24THRUST_300001_SM_1000_NS6detail15normal_iteratorINSC_10device_ptrIiEEEESH_NS0_13ScanTileStateIiLb1EEES8_NS0_8NullTypeEmiLb0ESK_EEvT0_T1_T2_iT3_T4_T5_E12temp_storage;
	add.s32 	%r217, %r383, %r382;
	st.shared.u32 	[%r217], %r972;
	st.shared.u32 	[%r217+128], %r973;
	st.shared.u32 	[%r217+256], %r974;
	st.shared.u32 	[%r217+384], %r975;
	st.shared.u32 	[%r217+512], %r976;
	st.shared.u32 	[%r217+640], %r977;
	st.shared.u32 	[%r217+768], %r978;
	st.shared.u32 	[%r217+896], %r979;
	st.shared.u32 	[%r217+1024], %r980;
	st.shared.u32 	[%r217+1152], %r981;
	st.shared.u32 	[%r217+1280], %r982;
	st.shared.u32 	[%r217+1408], %r983;
	st.shared.u32 	[%r217+1536], %r984;
	st.shared.u32 	[%r217+1664], %r985;
	st.shared.u32 	[%r217+1792], %r986;
	st.shared.u32 	[%r217+1920], %r987;
	st.shared.u32 	[%r217+2048], %r988;
	st.shared.u32 	[%r217+2176], %r989;
	st.shared.u32 	[%r217+2304], %r990;
	st.shared.u32 	[%r217+2432], %r991;
	st.shared.u32 	[%r217+2560], %r992;
	st.shared.u32 	[%r217+2688], %r993;
	st.shared.u32 	[%r217+2816], %r994;
	st.shared.u32 	[%r217+2944], %r995;
	bar.warp.sync 	-1;
	mad.lo.s32 	%r218, %r380, 92, %r217;
	ld.shared.v4.u32 	{%r219, %r220, %r221, %r222}, [%r218];
	ld.shared.v4.u32 	{%r223, %r224, %r225, %r226}, [%r218+16];
	ld.shared.v4.u32 	{%r227, %r228, %r229, %r230}, [%r218+32];
	ld.shared.v4.u32 	{%r231, %r232, %r233, %r234}, [%r218+48];
	ld.shared.v4.u32 	{%r235, %r236, %r237, %r238}, [%r218+64];
	ld.shared.v4.u32 	{%r239, %r240, %r241, %r242}, [%r218+80];
	bar.sync 	0;
	setp.ne.s32 	%p27, %r1, 0;
	@%p27 bra 	$L__BB8_88;
	max.s32 	%r595, %r219, %r220;
	max.s32 	%r596, %r595, %r221;
	max.s32 	%r597, %r222, %r223;
	max.s32 	%r598, %r597, %r224;
	max.s32 	%r599, %r225, %r226;
	max.s32 	%r600, %r599, %r227;
	max.s32 	%r601, %r228, %r229;
	max.s32 	%r602, %r601, %r230;
	max.s32 	%r603, %r231, %r232;
	max.s32 	%r604, %r603, %r233;
	max.s32 	%r605, %r234, %r235;
	max.s32 	%r606, %r605, %r236;
	max.s32 	%r607, %r237, %r238;
	max.s32 	%r608, %r607, %r239;
	max.s32 	%r609, %r240, %r241;
	max.s32 	%r610, %r609, %r242;
	max.s32 	%r611, %r596, %r598;
	max.s32 	%r612, %r611, %r600;
	max.s32 	%r613, %r602, %r604;
	max.s32 	%r614, %r613, %r606;
	max.s32 	%r615, %r608, %r610;
	max.s32 	%r616, %r612, %r614;
	max.s32 	%r566, %r616, %r615;
	mov.b32 	%r592, 1;
	mov.b32 	%r593, 0;
	mov.b32 	%r594, -1;
	// begin inline asm
	shfl.sync.up.b32 %r565, %r566, %r592, %r593, %r594;
	// end inline asm
	max.s32 	%r617, %r565, %r566;
	setp.lt.s32 	%p69, %r380, 1;
	selp.b32 	%r571, %r566, %r617, %p69;
	mov.b32 	%r572, 2;
	// begin inline asm
	shfl.sync.up.b32 %r570, %r571, %r572, %r593, %r594;
	// end inline asm
	max.s32 	%r618, %r570, %r571;
	setp.lt.s32 	%p70, %r380, 2;
	selp.b32 	%r576, %r571, %r618, %p70;
	mov.b32 	%r577, 4;
	// begin inline asm
	shfl.sync.up.b32 %r575, %r576, %r577, %r593, %r594;
	// end inline asm
	max.s32 	%r619, %r575, %r576;
	setp.lt.s32 	%p71, %r380, 4;
	selp.b32 	%r581, %r576, %r619, %p71;
	mov.b32 	%r582, 8;
	// begin inline asm
	shfl.sync.up.b32 %r580, %r581, %r582, %r593, %r594;
	// end inline asm
	max.s32 	%r620, %r580, %r581;
	setp.lt.s32 	%p72, %r380, 8;
	selp.b32 	%r586, %r581, %r620, %p72;
	mov.b32 	%r587, 16;
	// begin inline asm
	shfl.sync.up.b32 %r585, %r586, %r587, %r593, %r594;
	// end inline asm
	max.s32 	%r243, %r585, %r586;
	setp.lt.s32 	%p73, %r380, 16;
	selp.b32 	%r591, %r586, %r243, %p73;
	// begin inline asm
	shfl.sync.up.b32 %r590, %r591, %r592, %r593, %r594;
	// end inline asm
	setp.ne.s32 	%p74, %r380, 31;
	@%p74 bra 	$L__BB8_87;
	shl.b32 	%r621, %r216, 2;
	mov.u32 	%r622, _ZZN3cub18CUB_300001_SM_10006detail4scan16DeviceScanKernelINS2_10policy_hubIiiimN4cuda3__47maximumIiEEE10Policy1000EN6thrust24THRUST_300001_SM_1000_NS6detail15normal_iteratorINSC_10device_ptrIiEEEESH_NS0_13ScanTileStateIiLb1EEES8_NS0_8NullTypeEmiLb0ESK_EEvT0_T1_T2_iT3_T4_T5_E12temp_storage;
	add.s32 	%r623, %r622, %r621;
	st.shared.u32 	[%r623+16], %r243;
$L__BB8_87:
	bar.sync 	0;
	.pragma "used_bytes_mask 4095";
	ld.shared.v4.u32 	{%r624, %r625, %r626, %r627}, [_ZZN3cub18CUB_300001_SM_10006detail4scan16DeviceScanKernelINS2_10policy_hubIiiimN4cuda3__47maximumIiEEE10Policy1000EN6thrust24THRUST_300001_SM_1000_NS6detail15normal_iteratorINSC_10device_ptrIiEEEESH_NS0_13ScanTileStateIiLb1EEES8_NS0_8NullTypeEmiLb0ESK_EEvT0_T1_T2_iT3_T4_T5_E12temp_storage+16];
	max.s32 	%r628, %r624, %r625;
	setp.eq.s32 	%p75, %r216, 2;
	selp.b32 	%r629, %r628, %r624, %p75;
	max.s32 	%r630, %r628, %r626;
	setp.eq.s32 	%p76, %r216, 3;
	selp.b32 	%r631, %r630, %r629, %p76;
	setp.lt.u32 	%p77, %r142, 32;
	max.s32 	%r632, %r631, %r590;
	setp.eq.s32 	%p78, %r380, 0;
	selp.b32 	%r633, %r631, %r632, %p78;
	selp.b32 	%r634, %r590, %r633, %p77;
	setp.eq.s32 	%p79, %r142, 0;
	max.s32 	%r635, %r634, %r219;
	selp.b32 	%r1004, %r219, %r635, %p79;
	max.s32 	%r1005, %r1004, %r220;
	max.s32 	%r1006, %r1005, %r221;
	max.s32 	%r1007, %r1006, %r222;
	max.s32 	%r1008, %r1007, %r223;
	max.s32 	%r1009, %r1008, %r224;
	max.s32 	%r1010, %r1009, %r225;
	max.s32 	%r1011, %r1010, %r226;
	max.s32 	%r1012, %r1011, %r227;
	max.s32 	%r1013, %r1012, %r228;
	max.s32 	%r1014, %r1013, %r229;
	max.s32 	%r1015, %r1014, %r230;
	max.s32 	%r1016, %r1015, %r231;
	max.s32 	%r1017, %r1016, %r232;
	max.s32 	%r1018, %r1017, %r233;
	max.s32 	%r1019, %r1018, %r234;
	max.s32 	%r1020, %r1019, %r235;
	max.s32 	%r1021, %r1020, %r236;
	max.s32 	%r1022, %r1021, %r237;
	max.s32 	%r1023, %r1022, %r238;
	max.s32 	%r1024, %r1023, %r239;
	max.s32 	%r1025, %r1024, %r240;
	max.s32 	%r1026, %r1025, %r241;
	max.s32 	%r1027, %r1026, %r242;
	bra.uni 	$L__BB8_116;
$L__BB8_88:
	max.s32 	%r414, %r219, %r220;
	max.s32 	%r415, %r414, %r221;
	max.s32 	%r416, %r222, %r223;
	max.s32 	%r417, %r416, %r224;
	max.s32 	%r418, %r225, %r226;
	max.s32 	%r419, %r418, %r227;
	max.s32 	%r420, %r228, %r229;
	max.s32 	%r421, %r420, %r230;
	max.s32 	%r422, %r231, %r232;
	max.s32 	%r423, %r422, %r233;
	max.s32 	%r424, %r234, %r235;
	max.s32 	%r425, %r424, %r236;
	max.s32 	%r426, %r237, %r238;
	max.s32 	%r427, %r426, %r239;
	max.s32 	%r428, %r240, %r241;
	max.s32 	%r429, %r428, %r242;
	max.s32 	%r430, %r415, %r417;
	max.s32 	%r431, %r430, %r419;
	max.s32 	%r432, %r421, %r423;
	max.s32 	%r433, %r432, %r425;
	max.s32 	%r434, %r427, %r429;
	max.s32 	%r435, %r431, %r433;
	max.s32 	%r385, %r435, %r434;
	mov.b32 	%r411, 1;
	mov.b32 	%r412, 0;
	mov.b32 	%r413, -1;
	// begin inline asm
	shfl.sync.up.b32 %r384, %r385, %r411, %r412, %r413;
	// end inline asm
	max.s32 	%r436, %r384, %r385;
	setp.lt.s32 	%p28, %r380, 1;
	selp.b32 	%r390, %r385, %r436, %p28;
	mov.b32 	%r391, 2;
	// begin inline asm
	shfl.sync.up.b32 %r389, %r390, %r391, %r412, %r413;
	// end inline asm
	max.s32 	%r437, %r389, %r390;
	setp.lt.s32 	%p29, %r380, 2;
	selp.b32 	%r395, %r390, %r437, %p29;
	mov.b32 	%r396, 4;
	// begin inline asm
	shfl.sync.up.b32 %r394, %r395, %r396, %r412, %r413;
	// end inline asm
	max.s32 	%r438, %r394, %r395;
	setp.lt.s32 	%p30, %r380, 4;
	selp.b32 	%r400, %r395, %r438, %p30;
	mov.b32 	%r401, 8;
	// begin inline asm
	shfl.sync.up.b32 %r399, %r400, %r401, %r412, %r413;
	// end inline asm
	max.s32 	%r439, %r399, %r400;
	setp.lt.s32 	%p31, %r380, 8;
	selp.b32 	%r405, %r400, %r439, %p31;
	mov.b32 	%r406, 16;
	// begin inline asm
	shfl.sync.up.b32 %r404, %r405, %r406, %r412, %r413;
	// end inline asm
	max.s32 	%r269, %r404, %r405;
	setp.lt.s32 	%p32, %r380, 16;
	selp.b32 	%r410, %r405, %r269, %p32;
	// begin inline asm
	shfl.sync.up.b32 %r409, %r410, %r411, %r412, %r413;
	// end inline asm
	setp.ne.s32 	%p33, %r380, 31;
	@%p33 bra 	$L__BB8_90;
	shl.b32 	%r440, %r216, 2;
	mov.u32 	%r441, _ZZN3cub18CUB_300001_SM_10006detail4scan16DeviceScanKernelINS2_10policy_hubIiiimN4cuda3__47maximumIiEEE10Policy1000EN6thrust24THRUST_300001_SM_1000_NS6detail15normal_iteratorINSC_10device_ptrIiEEEESH_NS0_13ScanTileStateIiLb1EEES8_NS0_8NullTypeEmiLb0ESK_EEvT0_T1_T2_iT3_T4_T5_E12temp_storage;
	add.s32 	%r442, %r441, %r440;
	st.shared.u32 	[%r442+16], %r269;
$L__BB8_90:
	bar.sync 	0;
	ld.shared.v4.u32 	{%r443, %r444, %r445, %r446}, [_ZZN3cub18CUB_300001_SM_10006detail4scan16DeviceScanKernelINS2_10policy_hubIiiimN4cuda3__47maximumIiEEE10Policy1000EN6thrust24THRUST_300001_SM_1000_NS6detail15normal_iteratorINSC_10device_ptrIiEEEESH_NS0_13ScanTileStateIiLb1EEES8_NS0_8NullTypeEmiLb0ESK_EEvT0_T1_T2_iT3_T4_T5_E12temp_storage+16];
	max.s32 	%r447, %r443, %r444;
	setp.eq.s32 	%p34, %r216, 2;
	selp.b32 	%r448, %r447, %r443, %p34;
	max.s32 	%r449, %r447, %r445;
	setp.eq.s32 	%p35, %r216, 3;
	selp.b32 	%r450, %r449, %r448, %p35;
	max.s32 	%r271, %r449, %r446;
	setp.gt.u32 	%p36, %r142, 31;
	setp.lt.u32 	%p37, %r142, 32;
	max.s32 	%r451, %r450, %r409;
	setp.eq.s32 	%p38, %r380, 0;
	selp.b32 	%r1003, %r450, %r451, %p38;
	selp.b32 	%r273, %r409, %r1003, %p37;
	@%p36 bra 	$L__BB8_115;
	setp.ne.s32 	%p39, %r142, 0;
	mul.wide.s32 	%rd22, %r1, 8;
	add.s64 	%rd12, %rd1, %rd22;
	@%p39 bra 	$L__BB8_93;
	st.shared.u32 	[_ZZN3cub18CUB_300001_SM_10006detail4scan16DeviceScanKernelINS2_10policy_hubIiiimN4cuda3__47maximumIiEEE10Policy1000EN6thrust24THRUST_300001_SM_1000_NS6detail15normal_iteratorINSC_10device_ptrIiEEEESH_NS0_13ScanTileStateIiLb1EEES8_NS0_8NullTypeEmiLb0ESK_EEvT0_T1_T2_iT3_T4_T5_E12temp_storage+12], %r271;
	add.s64 	%rd23, %rd12, 256;
	mov.b32 	%r452, 100;
	// begin inline asm
	st.relaxed.gpu.v2.u32 [%rd23], {%r452, %r271};
	// end inline asm
$L__BB8_93:
	mov.u32 	%r274, %nctaid.x;
	setp.gt.u32 	%p40, %r274, 499;
	@%p40 bra 	$L__BB8_95;
	membar.cta;
	bra.uni 	$L__BB8_96;
$L__BB8_95:
	mov.b32 	%r454, 1245;
	// begin inline asm
	nanosleep.u32 %r454;
	// end inline asm
$L__BB8_96:
	ld.param.u32 	%r938, [_ZN3cub18CUB_300001_SM_10006detail4scan16DeviceScanKernelINS2_10policy_hubIiiimN4cuda3__47maximumIiEEE10Policy1000EN6thrust24THRUST_300001_SM_1000_NS6detail15normal_iteratorINSC_10device_ptrIiEEEESH_NS0_13ScanTileStateIiLb1EEES8_NS0_8NullTypeEmiLb0ESK_EEvT0_T1_T2_iT3_T4_T5__param_3];
	mov.u32 	%r457, %ctaid.x;
	add.s32 	%r458, %r938, %r457;
	not.b32 	%r459, %r142;
	add.s32 	%r460, %r458, %r459;
	mul.wide.s32 	%rd25, %r460, 8;
	add.s64 	%rd26, %rd1, %rd25;
	add.s64 	%rd24, %rd26, 256;
	// begin inline asm
	ld.relaxed.gpu.v2.u32 {%r1001, %r997}, [%rd24];
	// end inline asm
$L__BB8_97:
	setp.eq.s32 	%p41, %r1001, 99;
	mov.b32 	%r461, -1;
	vote.sync.any.pred 	%p42, %p41, %r461;
	not.pred 	%p43, %p42;
	@%p43 bra 	$L__BB8_102;
	@%p40 bra 	$L__BB8_100;
	membar.cta;
	bra.uni 	$L__BB8_101;
$L__BB8_100:
	mov.b32 	%r562, 648;
	// begin inline asm
	nanosleep.u32 %r562;
	// end inline asm
$L__BB8_101:
	// begin inline asm
	ld.relaxed.gpu.v2.u32 {%r1001, %r997}, [%rd24];
	// end inline asm
	bra.uni 	$L__BB8_97;
$L__BB8_102:
	ld.param.u32 	%r939, [_ZN3cub18CUB_300001_SM_10006detail4scan16DeviceScanKernelINS2_10policy_hubIiiimN4cuda3__47maximumIiEEE10Policy1000EN6thrust24THRUST_300001_SM_1000_NS6detail15normal_iteratorINSC_10device_ptrIiEEEESH_NS0_13ScanTileStateIiLb1EEES8_NS0_8NullTypeEmiLb0ESK_EEvT0_T1_T2_iT3_T4_T5__param_3];
	mov.u32 	%r489, %ctaid.x;
	add.s32 	%r490, %r939, %r489;
	not.b32 	%r491, %r142;
	add.s32 	%r1000, %r490, %r491;
	setp.eq.s32 	%p44, %r1001, 101;
	mov.b32 	%r488, -1;
	vote.sync.ballot.b32 	%r492, %p44, %r488;
	// begin inline asm
	mov.u32 %r463, %lanemask_ge;
	// end inline asm
	and.b32  	%r493, %r492, %r463;
	or.b32  	%r494, %r493, -2147483648;
	add.s32 	%r495, %r494, -1;
	not.b32 	%r496, %r494;
	and.b32  	%r497, %r496, %r495;
	popc.b32 	%r467, %r497;
	mov.b32 	%r466, 1;
	// begin inline asm
	shfl.sync.down.b32 %r464, %r997, %r466, %r467, %r488;
	// end inline asm
	setp.lt.s32 	%p46, %r380, %r467;
	max.s32 	%r498, %r464, %r997;
	selp.b32 	%r470, %r498, %r997, %p46;
	mov.b32 	%r471, 2;
	// begin inline asm
	shfl.sync.down.b32 %r469, %r470, %r471, %r467, %r488;
	// end inline asm
	add.s32 	%r499, %r380, 2;
	setp.gt.s32 	%p47, %r499, %r467;
	max.s32 	%r500, %r469, %r470;
	selp.b32 	%r475, %r470, %r500, %p47;
	mov.b32 	%r476, 4;
	// begin inline asm
	shfl.sync.down.b32 %r474, %r475, %r476, %r467, %r488;
	// end inline asm
	add.s32 	%r501, %r380, 4;
	setp.gt.s32 	%p48, %r501, %r467;
	max.s32 	%r502, %r474, %r475;
	selp.b32 	%r480, %r475, %r502, %p48;
	mov.b32 	%r481, 8;
	// begin inline asm
	shfl.sync.down.b32 %r479, %r480, %r481, %r467, %r488;
	// end inline asm
	add.s32 	%r503, %r380, 8;
	setp.gt.s32 	%p49, %r503, %r467;
	max.s32 	%r504, %r479, %r480;
	selp.b32 	%r485, %r480, %r504, %p49;
	mov.b32 	%r486, 16;
	// begin inline asm
	shfl.sync.down.b32 %r484, %r485, %r486, %r467, %r488;
	// end inline asm
	add.s32 	%r505, %r380, 16;
	setp.gt.s32 	%p50, %r505, %r467;
	max.s32 	%r506, %r484, %r485;
	selp.b32 	%r998, %r485, %r506, %p50;
	add.s64 	%rd14, %rd1, 256;
$L__BB8_103:
	setp.ne.s32 	%p51, %r1001, 101;
	mov.b32 	%r507, -1;
	vote.sync.all.pred 	%p52, %p51, %r507;
	not.pred 	%p53, %p52;
	@%p53 bra 	$L__BB8_111;
	mul.wide.s32 	%rd29, %r1000, 8;
	add.s64 	%rd30, %rd14, %rd29;
	add.s64 	%rd28, %rd30, -256;
	// begin inline asm
	ld.relaxed.gpu.v2.u32 {%r1001, %r1002}, [%rd28];
	// end inline asm
$L__BB8_105:
	setp.eq.s32 	%p57, %r1001, 99;
	mov.b32 	%r516, -1;
	vote.sync.any.pred 	%p58, %p57, %r516;
	not.pred 	%p59, %p58;
	@%p59 bra 	$L__BB8_110;
	@%p40 bra 	$L__BB8_108;
	membar.cta;
	bra.uni 	$L__BB8_109;
$L__BB8_108:
	mov.b32 	%r559, 648;
	// begin inline asm
	nanosleep.u32 %r559;
	// end inline asm
$L__BB8_109:
	// begin inline asm
	ld.relaxed.gpu.v2.u32 {%r1001, %r1002}, [%rd28];
	// end inline asm
	bra.uni 	$L__BB8_105;
$L__BB8_110:
	setp.eq.s32 	%p60, %r1001, 101;
	mov.b32 	%r542, -1;
	vote.sync.ballot.b32 	%r543, %p60, %r542;
	and.b32  	%r544, %r543, %r463;
	or.b32  	%r545, %r544, -2147483648;
	add.s32 	%r546, %r545, -1;
	not.b32 	%r547, %r545;
	and.b32  	%r548, %r547, %r546;
	popc.b32 	%r521, %r548;
	mov.b32 	%r520, 1;
	// begin inline asm
	shfl.sync.down.b32 %r518, %r1002, %r520, %r521, %r542;
	// end inline asm
	setp.lt.s32 	%p62, %r380, %r521;
	max.s32 	%r549, %r518, %r1002;
	selp.b32 	%r524, %r549, %r1002, %p62;
	mov.b32 	%r525, 2;
	// begin inline asm
	shfl.sync.down.b32 %r523, %r524, %r525, %r521, %r542;
	// end inline asm
	add.s32 	%r550, %r380, 2;
	setp.gt.s32 	%p63, %r550, %r521;
	max.s32 	%r551, %r523, %r524;
	selp.b32 	%r529, %r524, %r551, %p63;
	mov.b32 	%r530, 4;
	// begin inline asm
	shfl.sync.down.b32 %r528, %r529, %r530, %r521, %r542;
	// end inline asm
	add.s32 	%r552, %r380, 4;
	setp.gt.s32 	%p64, %r552, %r521;
	max.s32 	%r553, %r528, %r529;
	selp.b32 	%r534, %r529, %r553, %p64;
	mov.b32 	%r535, 8;
	// begin inline asm
	shfl.sync.down.b32 %r533, %r534, %r535, %r521, %r542;
	// end inline asm
	add.s32 	%r554, %r380, 8;
	setp.gt.s32 	%p65, %r554, %r521;
	max.s32 	%r555, %r533, %r534;
	selp.b32 	%r539, %r534, %r555, %p65;
	mov.b32 	%r540, 16;
	// begin inline asm
	shfl.sync.down.b32 %r538, %r539, %r540, %r521, %r542;
	// end inline asm
	add.s32 	%r556, %r380, 16;
	setp.gt.s32 	%p66, %r556, %r521;
	max.s32 	%r557, %r538, %r539;
	selp.b32 	%r558, %r539, %r557, %p66;
	max.s32 	%r998, %r558, %r998;
	add.s32 	%r1000, %r1000, -32;
	bra.uni 	$L__BB8_103;
$L__BB8_111:
	@%p39 bra 	$L__BB8_113;
	max.s32 	%r510, %r998, %r271;
	add.s64 	%rd27, %rd12, 256;
	mov.b32 	%r509, 101;
	// begin inline asm
	st.relaxed.gpu.v2.u32 [%rd27], {%r509, %r510};
	// end inline asm
	st.shared.u32 	[_ZZN3cub18CUB_300001_SM_10006detail4scan16DeviceScanKernelINS2_10policy_hubIiiimN4cuda3__47maximumIiEEE10Policy1000EN6thrust24THRUST_300001_SM_1000_NS6detail15normal_iteratorINSC_10device_ptrIiEEEESH_NS0_13ScanTileStateIiLb1EEES8_NS0_8NullTypeEmiLb0ESK_EEvT0_T1_T2_iT3_T4_T5_E12temp_storage+4], %r998;
	st.shared.u32 	[_ZZN3cub18CUB_300001_SM_10006detail4scan16DeviceScanKernelINS2_10policy_hubIiiimN4cuda3__47maximumIiEEE10Policy1000EN6thrust24THRUST_300001_SM_1000_NS6detail15normal_iteratorINSC_10device_ptrIiEEEESH_NS0_13ScanTileStateIiLb1EEES8_NS0_8NullTypeEmiLb0ESK_EEvT0_T1_T2_iT3_T4_T5_E12temp_storage+8], %r510;
$L__BB8_113:
	setp.ne.s32 	%p55, %r380, 0;
	mov.u32 	%r1003, %r273;
	@%p55 bra 	$L__BB8_115;
	st.shared.u32 	[_ZZN3cub18CUB_300001_SM_10006detail4scan16DeviceScanKernelINS2_10policy_hubIiiimN4cuda3__47maximumIiEEE10Policy1000EN6thrust24THRUST_300001_SM_1000_NS6detail15normal_iteratorINSC_10device_ptrIiEEEESH_NS0_13ScanTileStateIiLb1EEES8_NS0_8NullTypeEmiLb0ESK_EEvT0_T1_T2_iT3_T4_T5_E12temp_storage+36], %r998;
	mov.u32 	%r1003, %r998;
$L__BB8_115:
	bar.sync 	0;
	ld.shared.u32 	%r511, [_ZZN3cub18CUB_300001_SM_10006detail4scan16DeviceScanKernelINS2_10policy_hubIiiimN4cuda3__47maximumIiEEE10Policy1000EN6thrust24THRUST_300001_SM_1000_NS6detail15normal_iteratorINSC_10device_ptrIiEEEESH_NS0_13ScanTileStateIiLb1EEES8_NS0_8NullTypeEmiLb0ESK_EEvT0_T1_T2_iT3_T4_T5_E12temp_storage+36];
	setp.eq.s32 	%p56, %r142, 0;
	max.s32 	%r512, %r511, %r1003;
	selp.b32 	%r513, %r1003, %r512, %p56;
	max.s32 	%r1004, %r513, %r219;
	max.s32 	%r1005, %r1004, %r220;
	max.s32 	%r1006, %r1005, %r221;
	max.s32 	%r1007, %r1006, %r222;
	max.s32 	%r1008, %r1007, %r223;
	max.s32 	%r1009, %r1008, %r224;
	max.s32 	%r1010, %r1009, %r225;
	max.s32 	%r1011, %r1010, %r226;
	max.s32 	%r1012, %r1011, %r227;
	max.s32 	%r1013, %r1012, %r228;
	max.s32 	%r1014, %r1013, %r229;
	max.s32 	%r1015, %r1014, %r230;
	max.s32 	%r1016, %r1015, %r231;
	max.s32 	%r1017, %r1016, %r232;
	max.s32 	%r1018, %r1017, %r233;
	max.s32 	%r1019, %r1018, %r234;
	max.s32 	%r1020, %r1019, %r235;
	max.s32 	%r1021, %r1020, %r236;
	max.s32 	%r1022, %r1021, %r237;
	max.s32 	%r1023, %r1022, %r238;
	max.s32 	%r1024, %r1023, %r239;
	max.s32 	%r1025, %r1024, %r240;
	max.s32 	%r1026, %r1025, %r241;
	max.s32 	%r1027, %r1026, %r242;
$L__BB8_116:
	bar.sync 	0;
	st.shared.v4.u32 	[%r218], {%r1004, %r1005, %r1006, %r1007};
	st.shared.v4.u32 	[%r218+16], {%r1008, %r1009, %r1010, %r1011};
	st.shared.v4.u32 	[%r218+32], {%r1012, %r1013, %r1014, %r1015};
	st.shared.v4.u32 	[%r218+48], {%r1016, %r1017, %r1018, %r1019};
	st.shared.v4.u32 	[%r218+64], {%r1020, %r1021, %r1022, %r1023};
	st.shared.v4.u32 	[%r218+80], {%r1024, %r1025, %r1026, %r1027};
	bar.warp.sync 	-1;
	ld.shared.u32 	%r348, [%r217];
	ld.shared.u32 	%r349, [%r217+128];
	ld.shared.u32 	%r350, [%r217+256];
	ld.shared.u32 	%r351, [%r217+384];
	ld.shared.u32 	%r352, [%r217+512];
	ld.shared.u32 	%r353, [%r217+640];
	ld.shared.u32 	%r354, [%r217+768];
	ld.shared.u32 	%r355, [%r217+896];
	ld.shared.u32 	%r356, [%r217+1024];
	ld.shared.u32 	%r357, [%r217+1152];
	ld.shared.u32 	%r358, [%r217+1280];
	ld.shared.u32 	%r359, [%r217+1408];
	ld.shared.u32 	%r360, [%r217+1536];
	ld.shared.u32 	%r361, [%r217+1664];
	ld.shared.u32 	%r362, [%r217+1792];
	ld.shared.u32 	%r363, [%r217+1920];
	ld.shared.u32 	%r364, [%r217+2048];
	ld.shared.u32 	%r365, [%r217+2176];
	ld.shared.u32 	%r366, [%r217+2304];
	ld.shared.u32 	%r367, [%r217+2432];
	ld.shared.u32 	%r368, [%r217+2560];
	ld.shared.u32 	%r369, [%r217+2688];
	ld.shared.u32 	%r370, [%r217+2816];
	ld.shared.u32 	%r371, [%r217+2944];
	setp.ne.s32 	%p80, %r142, 0;
	@%p80 bra 	$L__BB8_118;
	st.volatile.shared.u32 	[_ZZN3cub18CUB_300001_SM_10006detail4scan16DeviceScanKernelINS2_10policy_hubIiiimN4cuda3__47maximumIiEEE10Policy1000EN6thrust24THRUST_300001_SM_1000_NS6detail15normal_iteratorINSC_10device_ptrIiEEEESH_NS0_13ScanTileStateIiLb1EEES8_NS0_8NullTypeEmiLb0ESK_EEvT0_T1_T2_iT3_T4_T5_E12temp_storage+12288], %r141;
$L__BB8_118:
	bar.sync 	0;
	ld.volatile.shared.u32 	%r372, [_ZZN3cub18CUB_300001_SM_10006detail4scan16DeviceScanKernelINS2_10policy_hubIiiimN4cuda3__47maximumIiEEE10Policy1000EN6thrust24THRUST_300001_SM_1000_NS6detail15normal_iteratorINSC_10device_ptrIiEEEESH_NS0_13ScanTileStateIiLb1EEES8_NS0_8NullTypeEmiLb0ESK_EEvT0_T1_T2_iT3_T4_T5_E12temp_storage+12288];
	cvt.u64.u32 	%rd35, %r144;
	add.s64 	%rd36, %rd4, %rd35;
	setp.ge.s32 	%p81, %r144, %r372;
	shl.b64 	%rd37, %rd36, 2;
	add.s64 	%rd15, %rd3, %rd37;
	@%p81 bra 	$L__BB8_120;
	st.global.u32 	[%rd15], %r348;
$L__BB8_120:
	setp.ge.s32 	%p82, %r147, %r372;
	@%p82 bra 	$L__BB8_122;
	st.global.u32 	[%rd15+128], %r349;
$L__BB8_122:
	setp.ge.s32 	%p83, %r150, %r372;
	@%p83 bra 	$L__BB8_124;
	st.global.u32 	[%rd15+256], %r350;
$L__BB8_124:
	setp.ge.s32 	%p84, %r153, %r372;
	@%p84 bra 	$L__BB8_126;
	st.global.u32 	[%rd15+384], %r351;
$L__BB8_126:
	setp.ge.s32 	%p85, %r156, %r372;
	@%p85 bra 	$L__BB8_128;
	st.global.u32 	[%rd15+512], %r352;
$L__BB8_128:
	setp.ge.s32 	%p86, %r159, %r372;
	@%p86 bra 	$L__BB8_130;
	st.global.u32 	[%rd15+640], %r353;
$L__BB8_130:
	setp.ge.s32 	%p87, %r162, %r372;
	@%p87 bra 	$L__BB8_132;
	st.global.u32 	[%rd15+768], %r354;
$L__BB8_132:
	setp.ge.s32 	%p88, %r165, %r372;
	@%p88 bra 	$L__BB8_134;
	st.global.u32 	[%rd15+896], %r355;
$L__BB8_134:
	setp.ge.s32 	%p89, %r168, %r372;
	@%p89 bra 	$L__BB8_136;
	st.global.u32 	[%rd15+1024], %r356;
$L__BB8_136:
	setp.ge.s32 	%p90, %r171, %r372;
	@%p90 bra 	$L__BB8_138;
	st.global.u32 	[%rd15+1152], %r357;
$L__BB8_138:
	setp.ge.s32 	%p91, %r174, %r372;
	@%p91 bra 	$L__BB8_140;
	st.global.u32 	[%rd15+1280], %r358;
$L__BB8_140:
	setp.ge.s32 	%p92, %r177, %r372;
	@%p92 bra 	$L__BB8_142;
	st.global.u32 	[%rd15+1408], %r359;
$L__BB8_142:
	setp.ge.s32 	%p93, %r180, %r372;
	@%p93 bra 	$L__BB8_144;
	st.global.u32 	[%rd15+1536], %r360;
$L__BB8_144:
	setp.ge.s32 	%p94, %r183, %r372;
	@%p94 bra 	$L__BB8_146;
	st.global.u32 	[%rd15+1664], %r361;
$L__BB8_146:
	setp.ge.s32 	%p95, %r186, %r372;
	@%p95 bra 	$L__BB8_148;
	st.global.u32 	[%rd15+1792], %r362;
$L__BB8_148:
	setp.ge.s32 	%p96, %r189, %r372;
	@%p96 bra 	$L__BB8_150;
	st.global.u32 	[%rd15+1920], %r363;
$L__BB8_150:
	setp.ge.s32 	%p97, %r192, %r372;
	@%p97 bra 	$L__BB8_152;
	st.global.u32 	[%rd15+2048], %r364;
$L__BB8_152:
	setp.ge.s32 	%p98, %r195, %r372;
	@%p98 bra 	$L__BB8_154;
	st.global.u32 	[%rd15+2176], %r365;
$L__BB8_154:
	setp.ge.s32 	%p99, %r198, %r372;
	@%p99 bra 	$L__BB8_156;
	st.global.u32 	[%rd15+2304], %r366;
$L__BB8_156:
	setp.ge.s32 	%p100, %r201, %r372;
	@%p100 bra 	$L__BB8_158;
	st.global.u32 	[%rd15+2432], %r367;
$L__BB8_158:
	setp.ge.s32 	%p101, %r204, %r372;
	@%p101 bra 	$L__BB8_160;
	st.global.u32 	[%rd15+2560], %r368;
$L__BB8_160:
	setp.ge.s32 	%p102, %r207, %r372;
	@%p102 bra 	$L__BB8_162;
	st.global.u32 	[%rd15+2688], %r369;
$L__BB8_162:
	setp.ge.s32 	%p103, %r210, %r372;
	@%p103 bra 	$L__BB8_164;
	st.global.u32 	[%rd15+2816], %r370;
$L__BB8_164:
	mov.u32 	%r636, %tid.x;
	and.b32  	%r637, %r636, 992;
	mul.lo.s32 	%r638, %r637, 24;
	and.b32  	%r639, %r636, 31;
	or.b32  	%r640, %r638, %r639;
	add.s32 	%r641, %r640, 736;
	setp.ge.s32 	%p104, %r641, %r372;
	@%p104 bra 	$L__BB8_166;
	st.global.u32 	[%rd15+2944], %r371;
$L__BB8_166:
	ret;

}


// ===== COMPILED SASS (sm_100) =====

	.target	sm_100

	.elftype	@"ET_EXEC"


//--------------------- .note.nv.tkinfo           --------------------------
	.section	.note.nv.tkinfo,"",@"SHT_NOTE"
	.sectionflags	@"SHF_NOTE_NV_TKINFO"
	.tkinfo
        /*0018*/ 	.word	0x00000002
        /*0030*/ 	.string	""
        /*0030*/ 	.string	"ptxas"
        /*0030*/ 	.string	"Cuda compilation tools, release 13.0, V13.0.88"
        /*0030*/ 	.string	"Build cuda_13.0.r13.0/compiler.36424714_0"
        /*0030*/ 	.string	"-arch sm_100 -m 64 "



//--------------------- .note.nv.cuinfo           --------------------------
	.section	.note.nv.cuinfo,"",@"SHT_NOTE"
	.sectionflags	@"SHF_NOTE_NV_CUINFO"
        /*0018*/ 	.short	0x0002
        /*001a*/ 	.short	0x0064
        /*001c*/ 	.short	0x0082
	.zero		2


//--------------------- .nv.info                  --------------------------
	.section	.nv.info,"",@"SHT_CUDA_INFO"
	.align	4


	//----- nvinfo : EIATTR_REGCOUNT
	.align		4
        /*0000*/ 	.byte	0x04, 0x2f
        /*0002*/ 	.short	(.L_44 - .L_43)
	.align		4
.L_43:
        /*0004*/ 	.word	index@(_ZN3cub18CUB_300001_SM_10006detail11EmptyKernelIvEEvv)
        /*0008*/ 	.word	0x00000004


	//----- nvinfo : EIATTR_FRAME_SIZE
	.align		4
.L_44:
        /*000c*/ 	.byte	0x04, 0x11
        /*000e*/ 	.short	(.L_46 - .L_45)
	.align		4
.L_45:
        /*0010*/ 	.word	index@(_ZN3cub18CUB_300001_SM_10006detail11EmptyKernelIvEEvv)
        /*0014*/ 	.word	0x00000000


	//----- nvinfo : EIATTR_REGCOUNT
	.align		4
.L_46:
        /*0018*/ 	.byte	0x04, 0x2f
        /*001a*/ 	.short	(.L_48 - .L_47)
	.align		4
.L_47:
        /*001c*/ 	.word	index@(_ZN3cub18CUB_300001_SM_10006detail8for_each13static_kernelINS2_12policy_hub_t12policy_500_tEmN6thrust24THRUST_300001_SM_1000_NS8cuda_cub20__uninitialized_fill7functorINS7_10device_ptrIiEEiEEEEvT0_T1_)
        /*0020*/ 	.word	0x00000008


	//----- nvinfo : EIATTR_FRAME_SIZE
	.align		4
.L_48:
        /*0024*/ 	.byte	0x04, 0x11
        /*0026*/ 	.short	(.L_50 - .L_49)
	.align		4
.L_49:
        /*0028*/ 	.word	index@(_ZN3cub18CUB_300001_SM_10006detail8for_each13static_kernelINS2_12policy_hub_t12policy_500_tEmN6thrust24THRUST_300001_SM_1000_NS8cuda_cub20__uninitialized_fill7functorINS7_10device_ptrIiEEiEEEEvT0_T1_)
        /*002c*/ 	.word	0x00000000


	//----- nvinfo : EIATTR_REGCOUNT
	.align		4
.L_50:
        /*0030*/ 	.byte	0x04, 0x2f
        /*0032*/ 	.short	(.L_52 - .L_51)
	.align		4
.L_51:
        /*0034*/ 	.word	index@(_ZN3cub18CUB_300001_SM_10006detail8for_each13static_kernelINS2_12policy_hub_t12policy_500_tElN6thrust24THRUST_300001_SM_1000_NS8cuda_cub6__fill7functorINS7_6detail15normal_iteratorINS7_10device_ptrIiEEEEiEEEEvT0_T1_)
        /*0038*/ 	.word	0x00000008


	//----- nvinfo : EIATTR_FRAME_SIZE
	.align		4
.L_52:
        /*003c*/ 	.byte	0x04, 0x11
        /*003e*/ 	.short	(.L_54 - .L_53)
	.align		4
.L_53:
        /*0040*/ 	.word	index@(_ZN3cub18CUB_300001_SM_10006detail8for_each13static_kernelINS2_12policy_hub_t12policy_500_tElN6thrust24THRUST_300001_SM_1000_NS8cuda_cub6__fill7functorINS7_6detail15normal_iteratorINS7_10device_ptrIiEEEEiEEEEvT0_T1_)
        /*0044*/ 	.word	0x00000000


	//----- nvinfo : EIATTR_REGCOUNT
	.align		4
.L_54:
        /*0048*/ 	.byte	0x04, 0x2f
        /*004a*/ 	.short	(.L_56 - .L_55)
	.align		4
.L_55:
        /*004c*/ 	.word	index@(_ZN3cub18CUB_300001_SM_10006detail8for_each13static_kernelINS2_12policy_hub_t12policy_500_tEmN6thrust24THRUST_300001_SM_1000_NS8cuda_cub20__uninitialized_fill7functorINS7_10device_ptrIcEEcEEEEvT0_T1_)
        /*0050*/ 	.word	0x0000000a


	//----- nvinfo : EIATTR_FRAME_SIZE
	.align		4
.L_56:
        /*0054*/ 	.byte	0x04, 0x11
        /*0056*/ 	.short	(.L_58 - .L_57)
	.align		4
.L_57:
        /*0058*/ 	.word	index@(_ZN3cub18CUB_300001_SM_10006detail8for_each13static_kernelINS2_12policy_hub_t12policy_500_tEmN6thrust24THRUST_300001_SM_1000_NS8cuda_cub20__uninitialized_fill7functorINS7_10device_ptrIcEEcEEEEvT0_T1_)
        /*005c*/ 	.word	0x00000000


	//----- nvinfo : EIATTR_REGCOUNT
	.align		4
.L_58:
        /*0060*/ 	.byte	0x04, 0x2f
        /*0062*/ 	.short	(.L_60 - .L_59)
	.align		4
.L_59:
        /*0064*/ 	.word	index@(_ZN3cub18CUB_300001_SM_10006detail9transform16transform_kernelINS2_10policy_hubILb1EN4cuda3std3__45tupleIJN6thrust24THRUST_300001_SM_1000_NS17counting_iteratorIiNSA_11use_defaultESC_SC_EEEEEE10policy1000Ei6s_tempNSA_6detail15normal_iteratorINSA_10device_ptrIiEEEEJSD_EEEvT0_iT1_T2_DpNS2_10kernel_argIT3_EE)
        /*0068*/ 	.word	0x00000020


	//----- nvinfo : EIATTR_FRAME_SIZE
	.align		4
.L_60:
        /*006c*/ 	.byte	0x04, 0x11
        /*006e*/ 	.short	(.L_62 - .L_61)
	.align		4
.L_61:
        /*0070*/ 	.word	index@(_ZN3cub18CUB_300001_SM_10006detail9transform16transform_kernelINS2_10policy_hubILb1EN4cuda3std3__45tupleIJN6thrust24THRUST_300001_SM_1000_NS17counting_iteratorIiNSA_11use_defaultESC_SC_EEEEEE10policy1000Ei6s_tempNSA_6detail15normal_iteratorINSA_10device_ptrIiEEEEJSD_EEEvT0_iT1_T2_DpNS2_10kernel_argIT3_EE)
        /*0074*/ 	.word	0x00000000


	//----- nvinfo : EIATTR_REGCOUNT
	.align		4
.L_62:
        /*0078*/ 	.byte	0x04, 0x2f
        /*007a*/ 	.short	(.L_64 - .L_63)
	.align		4
.L_63:
        /*007c*/ 	.word	index@(_ZN3cub18CUB_300001_SM_10006detail9transform16transform_kernelINS2_10policy_hubILb1EN4cuda3std3__45tupleIJN6thrust24THRUST_300001_SM_1000_NS17counting_iteratorIiNSA_11use_defaultESC_SC_EEEEEE10policy1000El6s_tempNSA_6detail15normal_iteratorINSA_10device_ptrIiEEEEJSD_EEEvT0_iT1_T2_DpNS2_10kernel_argIT3_EE)
        /*0080*/ 	.word	0x00000020


	//----- nvinfo : EIATTR_FRAME_SIZE
	.align		4
.L_64:
        /*0084*/ 	.byte	0x04, 0x11
        /*0086*/ 	.short	(.L_66 - .L_65)
	.align		4
.L_65:
        /*0088*/ 	.word	index@(_ZN3cub18CUB_300001_SM_10006detail9transform16transform_kernelINS2_10policy_hubILb1EN4cuda3std3__45tupleIJN6thrust24THRUST_300001_SM_1000_NS17counting_iteratorIiNSA_11use_defaultESC_SC_EEEEEE10policy1000El6s_tempNSA_6detail15normal_iteratorINSA_10device_ptrIiEEEEJSD_EEEvT0_iT1_T2_DpNS2_10kernel_argIT3_EE)
        /*008c*/ 	.word	0x00000000


	//----- nvinfo : EIATTR_REGCOUNT
	.align		4
.L_66:
        /*0090*/ 	.byte	0x04, 0x2f
        /*0092*/ 	.short	(.L_68 - .L_67)
	.align		4
.L_67:
        /*0094*/ 	.word	index@(_ZN3cub18CUB_300001_SM_10006detail4scan20DeviceScanInitKernelINS0_13ScanTileStateIiLb1EEEEEvT_i)
        /*0098*/ 	.word	0x00000008


	//----- nvinfo : EIATTR_FRAME_SIZE
	.align		4
.L_68:
        /*009c*/ 	.byte	0x04, 0x11
        /*009e*/ 	.short	(.L_70 - .L_69)
	.align		4
.L_69:
        /*00a0*/ 	.word	index@(_ZN3cub18CUB_300001_SM_10006detail4scan20DeviceScanInitKernelINS0_13ScanTileStateIiLb1EEEEEvT_i)
        /*00a4*/ 	.word	0x00000000


	//----- nvinfo : EIATTR_REGCOUNT
	.align		4
.L_70:
        /*00a8*/ 	.byte	0x04, 0x2f
        /*00aa*/ 	.short	(.L_72 - .L_71)
	.align		4
.L_71:
        /*00ac*/ 	.word	index@(_ZN3cub18CUB_300001_SM_10006detail4scan16DeviceScanKernelINS2_10policy_hubIiiijN4cuda3__47maximumIiEEE10Policy1000EN6thrust24THRUST_300001_SM_1000_NS6detail15normal_iteratorINSC_10device_ptrIiEEEESH_NS0_13ScanTileStateIiLb1EEES8_NS0_8NullTypeEjiLb0ESK_EEvT0_T1_T2_iT3_T4_T5_)
        /*00b0*/ 	.word	0x00000038


	//----- nvinfo : EIATTR_FRAME_SIZE
	.align		4
.L_72:
        /*00b4*/ 	.byte	0x04, 0x11
        /*00b6*/ 	.short	(.L_74 - .L_73)
	.align		4
.L_73:
        /*00b8*/ 	.word	index@(_ZN3cub18CUB_300001_SM_10006detail4scan16DeviceScanKernelINS2_10policy_hubIiiijN4cuda3__47maximumIiEEE10Policy1000EN6thrust24THRUST_300001_SM_1000_NS6detail15normal_iteratorINSC_10device_ptrIiEEEESH_NS0_13ScanTileStateIiLb1EEES8_NS0_8NullTypeEjiLb0ESK_EEvT0_T1_T2_iT3_T4_T5_)
        /*00bc*/ 	.word	0x00000000


	//----- nvinfo : EIATTR_REGCOUNT
	.align		4
.L_74:
        /*00c0*/ 	.byte	0x04, 0x2f
        /*00c2*/ 	.short	(.L_76 - .L_75)
	.align		4
.L_75:
        /*00c4*/ 	.word	index@(_ZN3cub18CUB_300001_SM_10006detail4scan16DeviceScanKernelINS2_10policy_hubIiiimN4cuda3__47maximumIiEEE10Policy1000EN6thrust24THRUST_300001_SM_1000_NS6detail15normal_iteratorINSC_10device_ptrIiEEEESH_NS0_13ScanTileStateIiLb1EEES8_NS0_8NullTypeEmiLb0ESK_EEvT0_T1_T2_iT3_T4_T5_)
        /*00c8*/ 	.word	0x00000038


	//----- nvinfo : EIATTR_FRAME_SIZE
	.align		4
.L_76:
        /*00cc*/ 	.byte	0x04, 0x11
        /*00ce*/ 	.short	(.L_78 - .L_77)
	.align		4
.L_77:
        /*00d0*/ 	.word	index@(_ZN3cub18CUB_300001_SM_10006detail4scan16DeviceScanKernelINS2_10policy_hubIiiimN4cuda3__47maximumIiEEE10Policy1000EN6thrust24THRUST_300001_SM_1000_NS6detail15normal_iteratorINSC_10device_ptrIiEEEESH_NS0_13ScanTileStateIiLb1EEES8_NS0_8NullTypeEmiLb0ESK_EEvT0_T1_T2_iT3_T4_T5_)
        /*00d4*/ 	.word	0x00000000


	//----- nvinfo : EIATTR_MIN_STACK_SIZE
	.align		4
.L_78:
        /*00d8*/ 	.byte	0x04, 0x12
        /*00da*/ 	.short	(.L_80 - .L_79)
	.align		4
.L_79:
        /*00dc*/ 	.word	index@(_ZN3cub18CUB_300001_SM_10006detail4scan16DeviceScanKernelINS2_10policy_hubIiiimN4cuda3__47maximumIiEEE10Policy1000EN6thrust24THRUST_300001_SM_1000_NS6detail15normal_iteratorINSC_10device_ptrIiEEEESH_NS0_13ScanTileStateIiLb1EEES8_NS0_8NullTypeEmiLb0ESK_EEvT0_T1_T2_iT3_T4_T5_)
        /*00e0*/ 	.word	0x00000000


	//----- nvinfo : EIATTR_MIN_STACK_SIZE
	.align		4
.L_80:
        /*00e4*/ 	.byte	0x04, 0x12
        /*00e6*/ 	.short	(.L_82 - .L_81)
	.align		4
.L_81:
        /*00e8*/ 	.word	index@(_ZN3cub18CUB_300001_SM_10006detail4scan16DeviceScanKernelINS2_10policy_hubIiiijN4cuda3__47maximumIiEEE10Policy1000EN6thrust24THRUST_300001_SM_1000_NS6detail15normal_iteratorINSC_10device_ptrIiEEEESH_NS0_13ScanTileStateIiLb1EEES8_NS0_8NullTypeEjiLb0ESK_EEvT0_T1_T2_iT3_T4_T5_)
        /*00ec*/ 	.word	0x00000000


	//----- nvinfo : EIATTR_MIN_STACK_SIZE
	.align		4
.L_82:
        /*00f0*/ 	.byte	0x04, 0x12
        /*00f2*/ 	.short	(.L_84 - .L_83)
	.align		4
.L_83:
        /*00f4*/ 	.word	index@(_ZN3cub18CUB_300001_SM_10006detail4scan20DeviceScanInitKernelINS0_13ScanTileStateIiLb1EEEEEvT_i)
        /*00f8*/ 	.word	0x00000000


	//----- nvinfo : EIATTR_MIN_STACK_SIZE
	.align		4
.L_84:
        /*00fc*/ 	.byte	0x04, 0x12
        /*00fe*/ 	.short	(.L_86 - .L_85)
	.align		4
.L_85:
        /*0100*/ 	.word	index@(_ZN3cub18CUB_300001_SM_10006detail9transform16transform_kernelINS2_10policy_hubILb1EN4cuda3std3__45tupleIJN6thrust24THRUST_300001_SM_1000_NS17counting_iteratorIiNSA_11use_defaultESC_SC_EEEEEE10policy1000El6s_tempNSA_6detail15normal_iteratorINSA_10device_ptrIiEEEEJSD_EEEvT0_iT1_T2_DpNS2_10kernel_argIT3_EE)
        /*0104*/ 	.word	0x00000000


	//----- nvinfo : EIATTR_MIN_STACK_SIZE
	.align		4
.L_86:
        /*0108*/ 	.byte	0x04, 0x12
        /*010a*/ 	.short	(.L_88 - .L_87)
	.align		4
.L_87:
        /*010c*/ 	.word	index@(_ZN3cub18CUB_300001_SM_10006detail9transform16transform_kernelINS2_10policy_hubILb1EN4cuda3std3__45tupleIJN6thrust24THRUST_300001_SM_1000_NS17counting_iteratorIiNSA_11use_defaultESC_SC_EEEEEE10policy1000Ei6s_tempNSA_6detail15normal_iteratorINSA_10device_ptrIiEEEEJSD_EEEvT0_iT1_T2_DpNS2_10kernel_argIT3_EE)
        /*0110*/ 	.word	0x00000000


	//----- nvinfo : EIATTR_MIN_STACK_SIZE
	.align		4
.L_88:
        /*0114*/ 	.byte	0x04, 0x12
        /*0116*/ 	.short	(.L_90 - .L_89)
	.align		4
.L_89:
        /*0118*/ 	.word	index@(_ZN3cub18CUB_300001_SM_10006detail8for_each13static_kernelINS2_12policy_hub_t12policy_500_tEmN6thrust24THRUST_300001_SM_1000_NS8cuda_cub20__uninitialized_fill7functorINS7_10device_ptrIcEEcEEEEvT0_T1_)
        /*011c*/ 	.word	0x00000000


	//----- nvinfo : EIATTR_MIN_STACK_SIZE
	.align		4
.L_90:
        /*0120*/ 	.byte	0x04, 0x12
        /*0122*/ 	.short	(.L_92 - .L_91)
	.align		4
.L_91:
        /*0124*/ 	.word	index@(_ZN3cub18CUB_300001_SM_10006detail8for_each13static_kernelINS2_12policy_hub_t12policy_500_tElN6thrust24THRUST_300001_SM_1000_NS8cuda_cub6__fill7functorINS7_6detail15normal_iteratorINS7_10device_ptrIiEEEEiEEEEvT0_T1_)
        /*0128*/ 	.word	0x00000000


	//----- nvinfo : EIATTR_MIN_STACK_SIZE
	.align		4
.L_92:
        /*012c*/ 	.byte	0x04, 0x12
        /*012e*/ 	.short	(.L_94 - .L_93)
	.align		4
.L_93:
        /*0130*/ 	.word	index@(_ZN3cub18CUB_300001_SM_10006detail8for_each13static_kernelINS2_12policy_hub_t12policy_500_tEmN6thrust24THRUST_300001_SM_1000_NS8cuda_cub20__uninitialized_fill7functorINS7_10device_ptrIiEEiEEEEvT0_T1_)
        /*0134*/ 	.word	0x00000000


	//----- nvinfo : EIATTR_MIN_STACK_SIZE
	.align		4
.L_94:
        /*0138*/ 	.byte	0x04, 0x12
        /*013a*/ 	.short	(.L_96 - .L_95)
	.align		4
.L_95:
        /*013c*/ 	.word	index@(_ZN3cub18CUB_300001_SM_10006detail11EmptyKernelIvEEvv)
        /*0140*/ 	.word	0x00000000
.L_96:


//--------------------- .nv.compat                --------------------------
	.section	.nv.compat,"",@"SHT_CUDA_COMPAT_INFO"
	.align	4
        /*0000*/ 	.byte	0x02, 0x09, 0x00, 0x00, 0x02, 0x02, 0x01, 0x00, 0x02, 0x05, 0x05, 0x00, 0x03, 0x07, 0x01, 0x01
        /*0010*/ 	.byte	0x02, 0x03, 0x00, 0x00, 0x02, 0x06, 0x01, 0x00, 0x04, 0x0b, 0x08, 0x00, 0x09, 0x00, 0x00, 0x00
        /*0020*/ 	.byte	0x00, 0x00, 0x00, 0x00


//--------------------- .nv.info._ZN3cub18CUB_300001_SM_10006detail4scan16DeviceScanKernelINS2_10policy_hubIiiimN4cuda3__47maximumIiEEE10Policy1000EN6thrust24THRUST_300001_SM_1000_NS6detail15normal_iteratorINSC_10device_ptrIiEEEESH_NS0_13ScanTileStateIiLb1EEES8_NS0_8NullTypeEmiLb0ESK_EEvT0_T1_T2_iT3_T4_T5_ --------------------------
	.section	.nv.info._ZN3cub18CUB_300001_SM_10006detail4scan16DeviceScanKernelINS2_10policy_hubIiiimN4cuda3__47maximumIiEEE10Policy1000EN6thrust24THRUST_300001_SM_1000_NS6detail15normal_iteratorINSC_10device_ptrIiEEEESH_NS0_13ScanTileStateIiLb1EEES8_NS0_8NullTypeEmiLb0ESK_EEvT0_T1_T2_iT3_T4_T5_,"",@"SHT_CUDA_INFO"
	.sectionflags	@""
	.align	4


	//----- nvinfo : EIATTR_CUDA_API_VERSION
	.align		4
        /*0000*/ 	.byte	0x04, 0x37
        /*0002*/ 	.short	(.L_98 - .L_97)
.L_97:
        /*0004*/ 	.word	0x00000082


	//----- nvinfo : EIATTR_KPARAM_INFO
	.align		4
.L_98:
        /*0008*/ 	.byte	0x04, 0x17
        /*000a*/ 	.short	(.L_100 - .L_99)
.L_99:
        /*000c*/ 	.word	0x00000000
        /*0010*/ 	.short	0x0006
        /*0012*/ 	.short	0x0020
        /*0014*/ 	.byte	0x00, 0xf0, 0x21, 0x00


	//----- nvinfo : EIATTR_KPARAM_INFO
	.align		4
.L_100:
        /*0018*/ 	.byte	0x04, 0x17
        /*001a*/ 	.short	(.L_102 - .L_101)
.L_101:
        /*001c*/ 	.word	0x00000000
        /*0020*/ 	.short	0x0005
        /*0022*/ 	.short	0x001d
        /*0024*/ 	.byte	0x00, 0xf0, 0x05, 0x00


	//----- nvinfo : EIATTR_KPARAM_INFO
	.align		4
.L_102:
        /*0028*/ 	.byte	0x04, 0x17
        /*002a*/ 	.short	(.L_104 - .L_103)
.L_103:
        /*002c*/ 	.word	0x00000000
        /*0030*/ 	.short	0x0004
        /*0032*/ 	.short	0x001c
        /*0034*/ 	.byte	0x00, 0xf0, 0x05, 0x00


	//----- nvinfo : EIATTR_KPARAM_INFO
	.align		4
.L_104:
        /*0038*/ 	.byte	0x04, 0x17
        /*003a*/ 	.short	(.L_106 - .L_105)
.L_105:
        /*003c*/ 	.word	0x00000000
        /*0040*/ 	.short	0x0003
        /*0042*/ 	.short	0x0018
        /*0044*/ 	.byte	0x00, 0xf0, 0x11, 0x00


	//----- nvinfo : EIATTR_KPARAM_INFO
	.align		4
.L_106:
        /*0048*/ 	.byte	0x04, 0x17
        /*004a*/ 	.short	(.L_108 - .L_107)
.L_107:
        /*004c*/ 	.word	0x00000000
        /*0050*/ 	.short	0x0002
        /*0052*/ 	.short	0x0010
        /*0054*/ 	.byte	0x00, 0xf0, 0x21, 0x00


	//----- nvinfo : EIATTR_KPARAM_INFO
	.align		4
.L_108:
        /*0058*/ 	.byte	0x04, 0x17
        /*005a*/ 	.short	(.L_110 - .L_109)
.L_109:
        /*005c*/ 	.word	0x00000000
        /*0060*/ 	.short	0x0001
        /*0062*/ 	.short	0x0008
        /*0064*/ 	.byte	0x00, 0xf0, 0x21, 0x00


	//----- nvinfo : EIATTR_KPARAM_INFO
	.align		4
.L_110:
        /*0068*/ 	.byte	0x04, 0x17
        /*006a*/ 	.short	(.L_112 - .L_111)
.L_111:
        /*006c*/ 	.word	0x00000000
        /*0070*/ 	.short	0x0000
        /*0072*/ 	.short	0x0000
        /*0074*/ 	.byte	0x00, 0xf0, 0x21, 0x00


	//----- nvinfo : EIATTR_SPARSE_MMA_MASK
	.align		4
.L_112:
        /*0078*/ 	.byte	0x03, 0x50
        /*007a*/ 	.short	0x0000


	//----- nvinfo : EIATTR_MAXREG_COUNT
	.align		4
        /*007c*/ 	.byte	0x03, 0x1b
        /*007e*/ 	.short	0x00ff


	//----- nvinfo : EIATTR_NUM_BARRIERS
	.align		4
        /*0080*/ 	.byte	0x02, 0x4c
        /*0082*/ 	.byte	0x01
	.zero		1


	//----- nvinfo : EIATTR_MERCURY_ISA_VERSION
	.align		4
        /*0084*/ 	.byte	0x03, 0x5f
        /*0086*/ 	.short	0x0101


	//----- nvinfo : EIATTR_UNUSED_LOAD_BYTE_OFFSET
	.align		4
        /*0088*/ 	.byte	0x04, 0x44
        /*008a*/ 	.short	(.L_114 - .L_113)


	//   ....[0]....
.L_113:
        /*008c*/ 	.word	0x00002750
        /*0090*/ 	.word	0x00000fff


	//----- nvinfo : EIATTR_COOP_GROUP_MASK_REGIDS
	.align		4
.L_114:
        /*0094*/ 	.byte	0x04, 0x29
        /*0096*/ 	.short	(.L_116 - .L_115)


	//   ....[0]....
.L_115:
        /*0098*/ 	.word	0xffffffff


	//   ....[1]....
        /*009c*/ 	.word	0xffffffff


	//   ....[2]....
        /*00a0*/ 	.word	0xffffffff


	//   ....[3]....
        /*00a4*/ 	.word	0xffffffff


	//   ....[4]....
        /*00a8*/ 	.word	0xffffffff


	//   ....[5]....
        /*00ac*/ 	.word	0xffffffff


	//   ....[6]....
        /*00b0*/ 	.word	0xffffffff


	//   ....[7]....
        /*00b4*/ 	.word	0xffffffff


	//   ....[8]....
        /*00b8*/ 	.word	0xffffffff


	//   ....[9]....
        /*00bc*/ 	.word	0xffffffff


	//   ....[10]....
        /*00c0*/ 	.word	0xffffffff


	//   ....[11]....
        /*00c4*/ 	.word	0xffffffff


	//   ....[12]....
        /*00c8*/ 	.word	0xffffffff


	//   ....[13]....
        /*00cc*/ 	.word	0xffffffff


	//   ....[14]....
        /*00d0*/ 	.word	0xffffffff


	//   ....[15]....
        /*00d4*/ 	.word	0xffffffff


	//   ....[16]....
        /*00d8*/ 	.word	0xffffffff


	//   ....[17]....
        /*00dc*/ 	.word	0xffffffff


	//   ....[18]....
        /*00e0*/ 	.word	0xffffffff


	//   ....[19]....
        /*00e4*/ 	.word	0xffffffff


	//   ....[20]....
        /*00e8*/ 	.word	0xffffffff


	//   ....[21]....
        /*00ec*/ 	.word	0xffffffff


	//   ....[22]....
        /*00f0*/ 	.word	0xffffffff


	//   ....[23]....
        /*00f4*/ 	.word	0xffffffff


	//   ....[24]....
        /*00f8*/ 	.word	0xffffffff


	//   ....[25]....
        /*00fc*/ 	.word	0xffffffff


	//   ....[26]....
        /*0100*/ 	.word	0xffffffff


	//   ....[27]....
        /*0104*/ 	.word	0xffffffff


	//   ....[28]....
        /*0108*/ 	.word	0xffffffff


	//   ....[29]....
        /*010c*/ 	.word	0xffffffff


	//   ....[30]....
        /*0110*/ 	.word	0xffffffff


	//   ....[31]....
        /*0114*/ 	.word	0xffffffff


	//   ....[32]....
        /*0118*/ 	.word	0xffffffff


	//   ....[33]....
        /*011c*/ 	.word	0xffffffff


	//   ....[34]....
        /*0120*/ 	.word	0xffffffff


	//   ....[35]....
        /*0124*/ 	.word	0xffffffff


	//   ....[36]....
        /*0128*/ 	.word	0xffffffff


	//   ....[37]....
        /*012c*/ 	.word	0xffffffff


	//   ....[38]....
        /*0130*/ 	.word	0xffffffff


	//   ....[39]....
        /*0134*/ 	.word	0xffffffff


	//   ....[40]....
        /*0138*/ 	.word	0xffffffff


	//   ....[41]....
        /*013c*/ 	.word	0xffffffff


	//   ....[42]....
        /*0140*/ 	.word	0xffffffff


	//   ....[43]....
        /*0144*/ 	.word	0xffffffff


	//   ....[44]....
        /*0148*/ 	.word	0xffffffff


	//   ....[45]....
        /*014c*/ 	.word	0xffffffff


	//   ....[46]....
        /*0150*/ 	.word	0xffffffff


	//   ....[47]....
        /*0154*/ 	.word	0xffffffff


	//   ....[48]....
        /*0158*/ 	.word	0xffffffff


	//   ....[49]....
        /*015c*/ 	.word	0xffffffff


	//   ....[50]....
        /*0160*/ 	.word	0xffffffff


	//   ....[51]....
        /*0164*/ 	.word	0xffffffff


	//   ....[52]....
        /*0168*/ 	.word	0xffffffff


	//   ....[53]....
        /*016c*/ 	.word	0xffffffff


	//   ....[54]....
        /*0170*/ 	.word	0xffffffff


	//   ....[55]....
        /*0174*/ 	.word	0xffffffff


	//   ....[56]....
        /*0178*/ 	.word	0xffffffff


	//   ....[57]....
        /*017c*/ 	.word	0xffffffff


	//   ....[58]....
        /*0180*/ 	.word	0xffffffff


	//   ....[59]....
        /*0184*/ 	.word	0xffffffff


	//   ....[60]....
        /*0188*/ 	.word	0xffffffff


	//   ....[61]....
        /*018c*/ 	.word	0xffffffff


	//   ....[62]....
        /*0190*/ 	.word	0xffffffff


	//   ....[63]....
        /*0194*/ 	.word	0xffffffff


	//   ....[64]....
        /*0198*/ 	.word	0x05000020


	//   ....[65]....
        /*019c*/ 	.word	0x05000020


	//   ....[66]....
        /*01a0*/ 	.word	0x05000020


	//   ....[67]....
        /*01a4*/ 	.word	0x05000020


	//   ....[68]....
        /*01a8*/ 	.word	0x05000020


	//   ....[69]....
        /*01ac*/ 	.word	0x05000020


	//   ....[70]....
        /*01b0*/ 	.word	0x05000020


	//   ....[71]....
        /*01b4*/ 	.word	0x05000020


	//   ....[72]....
        /*01b8*/ 	.word	0x05000020


	//   ....[73]....
        /*01bc*/ 	.word	0x05000020


	//   ....[74]....
        /*01c0*/ 	.word	0x05000020


	//   ....[75]....
        /*01c4*/ 	.word	0x05000020


	//   ....[76]....
        /*01c8*/ 	.word	0x05000020


	//   ....[77]....
        /*01cc*/ 	.word	0x05000020


	//   ....[78]....
        /*01d0*/ 	.word	0x05000020


	//   ....[79]....
        /*01d4*/ 	.word	0x05000020


	//   ....[80]....
        /*01d8*/ 	.word	0x05000020


	//   ....[81]....
        /*01dc*/ 	.word	0x05000020


	//   ....[82]....
        /*01e0*/ 	.word	0x05000020


	//   ....[83]....
        /*01e4*/ 	.word	0x05000020


	//   ....[84]....
        /*01e8*/ 	.word	0x05000020


	//   ....[85]....
        /*01ec*/ 	.word	0x05000020


	//   ....[86]....
        /*01f0*/ 	.word	0x05000020


	//   ....[87]....
        /*01f4*/ 	.word	0x05000020


	//   ....[88]....
        /*01f8*/ 	.word	0x05000020


	//   ....[89]....
        /*01fc*/ 	.word	0x05000020


	//   ....[90]....
        /*0200*/ 	.word	0x05000020


	//   ....[91]....
        /*0204*/ 	.word	0x05000020


	//   ....[92]....
        /*0208*/ 	.word	0x05000020


	//   ....[93]....
        /*020c*/ 	.word	0x05000020


	//   ....[94]....
        /*0210*/ 	.word	0x05000020


	//   ....[95]....
        /*0214*/ 	.word	0x05000020


	//   ....[96]....
        /*0218*/ 	.word	0x05000020


	//   ....[97]....
        /*021c*/ 	.word	0x05000020


	//   ....[98]....
        /*0220*/ 	.word	0x05000020


	//   ....[99]....
        /*0224*/ 	.word	0x05000020


	//----- nvinfo : EIATTR_COOP_GROUP_INSTR_OFFSETS
	.align		4
.L_116:
        /*0228*/ 	.byte	0x04, 0x28
        /*022a*/ 	.short	(.L_118 - .L_117)


	//   ....[0]....
.L_117:
        /*022c*/ 	.word	0x00000510


	//   ....[1]....
        /*0230*/ 	.word	0x00000690


	//   ....[2]....
        /*0234*/ 	.word	0x000006c0


	//   ....[3]....
        /*0238*/ 	.word	0x000006f0


	//   ....[4]....
        /*023c*/ 	.word	0x00000720


	//   ....[5]....
        /*0240*/ 	.word	0x00000750


	//   ....[6]....
        /*0244*/ 	.word	0x000007d0


	//   ....[7]....
        /*0248*/ 	.word	0x00000b70


	//   ....[8]....
        /*024c*/ 	.word	0x00000ba0


	//   ....[9]....
        /*0250*/ 	.word	0x00000bd0


	//   ....[10]....
        /*0254*/ 	.word	0x00000c00


	//   ....[11]....
        /*0258*/ 	.word	0x00000c30


	//   ....[12]....
        /*025c*/ 	.word	0x00000cb0


	//   ....[13]....
        /*0260*/ 	.word	0x00000ec0


	//   ....[14]....
        /*0264*/ 	.word	0x00000f80


	//   ....[15]....
        /*0268*/ 	.word	0x00000ff0


	//   ....[16]....
        /*026c*/ 	.word	0x00001090


	//   ....[17]....
        /*0270*/ 	.word	0x00001100


	//   ....[18]....
        /*0274*/ 	.word	0x00001130


	//   ....[19]....
        /*0278*/ 	.word	0x00001160


	//   ....[20]....
        /*027c*/ 	.word	0x00001190


	//   ....[21]....
        /*0280*/ 	.word	0x000011a0


	//   ....[22]....
        /*0284*/ 	.word	0x00001230


	//   ....[23]....
        /*0288*/ 	.word	0x00001300


	//   ....[24]....
        /*028c*/ 	.word	0x00001350


	//   ....[25]....
        /*0290*/ 	.word	0x000013b0


	//   ....[26]....
        /*0294*/ 	.word	0x00001400


	//   ....[27]....
        /*0298*/ 	.word	0x00001430


	//   ....[28]....
        /*029c*/ 	.word	0x00001460


	//   ....[29]....
        /*02a0*/ 	.word	0x00001490


	//   ....[30]....
        /*02a4*/ 	.word	0x000014a0


	//   ....[31]....
        /*02a8*/ 	.word	0x00001890


	//   ....[32]....
        /*02ac*/ 	.word	0x00002480


	//   ....[33]....
        /*02b0*/ 	.word	0x00002600


	//   ....[34]....
        /*02b4*/ 	.word	0x00002630


	//   ....[35]....
        /*02b8*/ 	.word	0x00002660


	//   ....[36]....
        /*02bc*/ 	.word	0x00002690


	//   ....[37]....
        /*02c0*/ 	.word	0x000026c0


	//   ....[38]....
        /*02c4*/ 	.word	0x00002740


	//   ....[39]....
        /*02c8*/ 	.word	0x00002a60


	//   ....[40]....
        /*02cc*/ 	.word	0x00002a90


	//   ....[41]....
        /*02d0*/ 	.word	0x00002ac0


	//   ....[42]....
        /*02d4*/ 	.word	0x00002af0


	//   ....[43]....
        /*02d8*/ 	.word	0x00002b20


	//   ....[44]....
        /*02dc*/ 	.word	0x00002ba0


	//   ....[45]....
        /*02e0*/ 	.word	0x00002dc0


	//   ....[46]....
        /*02e4*/ 	.word	0x00002e80


	//   ....[47]....
        /*02e8*/ 	.word	0x00002f30


	//   ....[48]....
        /*02ec*/ 	.word	0x00002fa0


	//   ....[49]....
        /*02f0*/ 	.word	0x00003000


	//   ....[50]....
        /*02f4*/ 	.word	0x00003040


	//   ....[51]....
        /*02f8*/ 	.word	0x00003080


	//   ....[52]....
        /*02fc*/ 	.word	0x000030d0


	//   ....[53]....
        /*0300*/ 	.word	0x000030e0


	//   ....[54]....
        /*0304*/ 	.word	0x00003170


	//   ....[55]....
        /*0308*/ 	.word	0x00003230


	//   ....[56]....
        /*030c*/ 	.word	0x00003290


	//   ....[57]....
        /*0310*/ 	.word	0x00003300


	//   ....[58]....
        /*0314*/ 	.word	0x00003350


	//   ....[59]....
        /*0318*/ 	.word	0x00003390


	//   ....[60]....
        /*031c*/ 	.word	0x000033d0


	//   ....[61]....
        /*0320*/ 	.word	0x00003410


	//   ....[62]....
        /*0324*/ 	.word	0x00003420


	//   ....[63]....
        /*0328*/ 	.word	0x00003820


	//   ....[64]....
        /*032c*/ 	.word	0x00003ef0


	//   ....[65]....
        /*0330*/ 	.word	0x00003f70


	//   ....[66]....
        /*0334*/ 	.word	0x00004000


	//   ....[67]....
        /*0338*/ 	.word	0x00004110


	//   ....[68]....
        /*033c*/ 	.word	0x00004190


	//   ....[69]....
        /*0340*/ 	.word	0x00004200


	//   ....[70]....
        /*0344*/ 	.word	0x00004270


	//   ....[71]....
        /*0348*/ 	.word	0x000042e0


	//   ....[72]....
        /*034c*/ 	.word	0x00004310


	//   ....[73]....
        /*0350*/ 	.word	0x000043b0


	//   ....[74]....
        /*0354*/ 	.word	0x00004430


	//   ....[75]....
        /*0358*/ 	.word	0x000044b0


	//   ....[76]....
        /*035c*/ 	.word	0x00004570


	//   ....[77]....
        /*0360*/ 	.word	0x000045f0


	//   ....[78]....
        /*0364*/ 	.word	0x00004660


	//   ....[79]....
        /*0368*/ 	.word	0x000046d0


	//   ....[80]....
        /*036c*/ 	.word	0x00004740


	//   ....[81]....
        /*0370*/ 	.word	0x000047a0


	//   ....[82]....
        /*0374*/ 	.word	0x00004810


	//   ....[83]....
        /*0378*/ 	.word	0x00004890


	//   ....[84]....
        /*037c*/ 	.word	0x00004930


	//   ....[85]....
        /*0380*/ 	.word	0x00004a00


	//   ....[86]....
        /*0384*/ 	.word	0x00004a90


	//   ....[87]....
        /*0388*/ 	.word	0x00004b10


	//   ....[88]....
        /*038c*/ 	.word	0x00004b90


	//   ....[89]....
        /*0390*/ 	.word	0x00004bf0


	//   ....[90]....
        /*0394*/ 	.word	0x00004c20


	//   ....[91]....
        /*0398*/ 	.word	0x00004cd0


	//   ....[92]....
        /*039c*/ 	.word	0x00004d50


	//   ....[93]....
        /*03a0*/ 	.word	0x00004dd0


	//   ....[94]....
        /*03a4*/ 	.word	0x00004ea0


	//   ....[95]....
        /*03a8*/ 	.word	0x00004f30


	//   ....[96]....
        /*03ac*/ 	.word	0x00004fb0


	//   ....[97]....
        /*03b0*/ 	.word	0x00005030


	//   ....[98]....
        /*03b4*/ 	.word	0x000050a0


	//   ....[99]....
        /*03b8*/ 	.word	0x00005100


	//----- nvinfo : EIATTR_VRC_CTA_INIT_COUNT
	.align		4
.L_118:
        /*03bc*/ 	.byte	0x02, 0x4a
	.zero		1
	.zero		1


	//----- nvinfo : EIATTR_EXIT_INSTR_OFFSETS
	.align		4
        /*03c0*/ 	.byte	0x04, 0x1c
        /*03c2*/ 	.short	(.L_120 - .L_119)


	//   ....[0]....
.L_119:
        /*03c4*/ 	.word	0x00001ba0


	//   ....[1]....
        /*03c8*/ 	.word	0x00001bd0


	//   ....[2]....
        /*03cc*/ 	.word	0x00003e80


	//   ....[3]....
        /*03d0*/ 	.word	0x00003ea0


	//----- nvinfo : EIATTR_MAX_THREADS
	.align		4
.L_120:
        /*03d4*/ 	.byte	0x04, 0x05
        /*03d6*/ 	.short	(.L_122 - .L_121)
.L_121:
        /*03d8*/ 	.word	0x00000080
        /*03dc*/ 	.word	0x00000001
        /*03e0*/ 	.word	0x00000001


	//----- nvinfo : EIATTR_CRS_STACK_SIZE
	.align		4
.L_122:
        /*03e4*/ 	.byte	0x04, 0x1e
        /*03e6*/ 	.short	(.L_124 - .L_123)
.L_123:
        /*03e8*/ 	.word	0x00000000


	//----- nvinfo : EIATTR_CBANK_PARAM_SIZE
	.align		4
.L_124:
        /*03ec*/ 	.byte	0x03, 0x19
        /*03ee*/ 	.short	0x0028


	//----- nvinfo : EIATTR_PARAM_CBANK
	.align		4
        /*03f0*/ 	.byte	0x04, 0x0a
        /*03f2*/ 	.short	(.L_126 - .L_125)
	.align		4
.L_125:
        /*03f4*/ 	.word	index@(.nv.constant0._ZN3cub18CUB_300001_SM_10006detail4scan16DeviceScanKernelINS2_10policy_hubIiiimN4cuda3__47maximumIiEEE10Policy1000EN6thrust24THRUST_300001_SM_1000_NS6detail15normal_iteratorINSC_10device_ptrIiEEEESH_NS0_13ScanTileStateIiLb1EEES8_NS0_8NullTypeEmiLb0ESK_EEvT0_T1_T2_iT3_T4_T5_)
        /*03f8*/ 	.short	0x0380
        /*03fa*/ 	.short	0x0028


	//----- nvinfo : EIATTR_SW_WAR
	.align		4
.L_126:
        /*03fc*/ 	.byte	0x04, 0x36
        /*03fe*/ 	.short	(.L_128 - .L_127)
.L_127:
        /*0400*/ 	.word	0x00000008
.L_128:


//--------------------- .nv.info._ZN3cub18CUB_300001_SM_10006detail4scan16DeviceScanKernelINS2_10policy_hubIiiijN4cuda3__47maximumIiEEE10Policy1000EN6thrust24THRUST_300001_SM_1000_NS6detail15normal_iteratorINSC_10device_ptrIiEEEESH_NS0_13ScanTileStateIiLb1EEES8_NS0_8NullTypeEjiLb0ESK_EEvT0_T1_T2_iT3_T4_T5_ --------------------------
	.section	.nv.info._ZN3cub18CUB_300001_SM_10006detail4scan16DeviceScanKernelINS2_10policy_hubIiiijN4cuda3__47maximumIiEEE10Policy1000EN6thrust24THRUST_300001_SM_1000_NS6detail15normal_iteratorINSC_10device_ptrIiEEEESH_NS0_13ScanTileStateIiLb1EEES8_NS0_8NullTypeEjiLb0ESK_EEvT0_T1_T2_iT3_T4_T5_,"",@"SHT_CUDA_INFO"
	.sectionflags	@""
	.align	4


	//----- nvinfo : EIATTR_CUDA_API_VERSION
	.align		4
        /*0000*/ 	.byte	0x04, 0x37
        /*0002*/ 	.short	(.L_130 - .L_129)
.L_129:
        /*0004*/ 	.word	0x00000082


	//----- nvinfo : EIATTR_KPARAM_INFO
	.align		4
.L_130:
        /*0008*/ 	.byte	0x04, 0x17
        /*000a*/ 	.short	(.L_132 - .L_131)
.L_131:
        /*000c*/ 	.word	0x00000000
        /*0010*/ 	.short	0x0006
        /*0012*/ 	.short	0x0020
        /*0014*/ 	.byte	0x00, 0xf0, 0x11, 0x00


	//----- nvinfo : EIATTR_KPARAM_INFO
	.align		4
.L_132:
        /*0018*/ 	.byte	0x04, 0x17
        /*001a*/ 	.short	(.L_134 - .L_133)
.L_133:
        /*001c*/ 	.word	0x00000000
        /*0020*/ 	.short	0x0005
        /*0022*/ 	.short	0x001d
        /*0024*/ 	.byte	0x00, 0xf0, 0x05, 0x00


	//----- nvinfo : EIATTR_KPARAM_INFO
	.align		4
.L_134:
        /*0028*/ 	.byte	0x04, 0x17
        /*002a*/ 	.short	(.L_136 - .L_135)
.L_135:
        /*002c*/ 	.word	0x00000000
        /*0030*/ 	.short	0x0004
        /*0032*/ 	.short	0x001c
        /*0034*/ 	.byte	0x00, 0xf0, 0x05, 0x00


	//----- nvinfo : EIATTR_KPARAM_INFO
	.align		4
.L_136:
        /*0038*/ 	.byte	0x04, 0x17
        /*003a*/ 	.short	(.L_138 - .L_137)
.L_137:
        /*003c*/ 	.word	0x00000000
        /*0040*/ 	.short	0x0003
        /*0042*/ 	.short	0x0018
        /*0044*/ 	.byte	0x00, 0xf0, 0x11, 0x00


	//----- nvinfo : EIATTR_KPARAM_INFO
	.align		4
.L_138:
        /*0048*/ 	.byte	0x04, 0x17
        /*004a*/ 	.short	(.L_140 - .L_139)
.L_139:
        /*004c*/ 	.word	0x00000000
        /*0050*/ 	.short	0x0002
        /*0052*/ 	.short	0x0010
        /*0054*/ 	.byte	0x00, 0xf0, 0x21, 0x00


	//----- nvinfo : EIATTR_KPARAM_INFO
	.align		4
.L_140:
        /*0058*/ 	.byte	0x04, 0x17
        /*005a*/ 	.short	(.L_142 - .L_141)
.L_141:
        /*005c*/ 	.word	0x00000000
        /*0060*/ 	.short	0x0001
        /*0062*/ 	.short	0x0008
        /*0064*/ 	.byte	0x00, 0xf0, 0x21, 0x00


	//----- nvinfo : EIATTR_KPARAM_INFO
	.align		4
.L_142:
        /*0068*/ 	.byte	0x04, 0x17
        /*006a*/ 	.short	(.L_144 - .L_143)
.L_143:
        /*006c*/ 	.word	0x00000000
        /*0070*/ 	.short	0x0000
        /*0072*/ 	.short	0x0000
        /*0074*/ 	.byte	0x00, 0xf0, 0x21, 0x00


	//----- nvinfo : EIATTR_SPARSE_MMA_MASK
	.align		4
.L_144:
        /*0078*/ 	.byte	0x03, 0x50
        /*007a*/ 	.short	0x0000


	//----- nvinfo : EIATTR_MAXREG_COUNT
	.align		4
        /*007c*/ 	.byte	0x03, 0x1b
        /*007e*/ 	.short	0x00ff


	//----- nvinfo : EIATTR_NUM_BARRIERS
	.align		4
        /*0080*/ 	.byte	0x02, 0x4c
        /*0082*/ 	.byte	0x01
	.zero		1


	//----- nvinfo : EIATTR_MERCURY_ISA_VERSION
	.align		4
        /*0084*/ 	.byte	0x03, 0x5f
        /*0086*/ 	.short	0x0101


	//----- nvinfo : EIATTR_UNUSED_LOAD_BYTE_OFFSET
	.align		4
        /*0088*/ 	.byte	0x04, 0x44
        /*008a*/ 	.short	(.L_146 - .L_145)


	//   ....[0]....
.L_145:
        /*008c*/ 	.word	0x00002710
        /*0090*/ 	.word	0x00000fff


	//----- nvinfo : EIATTR_COOP_GROUP_MASK_REGIDS
	.align		4
.L_146:
        /*0094*/ 	.byte	0x04, 0x29
        /*0096*/ 	.short	(.L_148 - .L_147)


	//   ....[0]....
.L_147:
        /*0098*/ 	.word	0xffffffff


	//   ....[1]....
        /*009c*/ 	.word	0xffffffff


	//   ....[2]....
        /*00a0*/ 	.word	0xffffffff


	//   ....[3]....
        /*00a4*/ 	.word	0xffffffff


	//   ....[4]....
        /*00a8*/ 	.word	0xffffffff


	//   ....[5]....
        /*00ac*/ 	.word	0xffffffff


	//   ....[6]....
        /*00b0*/ 	.word	0xffffffff


	//   ....[7]....
        /*00b4*/ 	.word	0xffffffff


	//   ....[8]....
        /*00b8*/ 	.word	0xffffffff


	//   ....[9]....
        /*00bc*/ 	.word	0xffffffff


	//   ....[10]....
        /*00c0*/ 	.word	0xffffffff


	//   ....[11]....
        /*00c4*/ 	.word	0xffffffff


	//   ....[12]....
        /*00c8*/ 	.word	0xffffffff


	//   ....[13]....
        /*00cc*/ 	.word	0xffffffff


	//   ....[14]....
        /*00d0*/ 	.word	0xffffffff


	//   ....[15]....
        /*00d4*/ 	.word	0xffffffff


	//   ....[16]....
        /*00d8*/ 	.word	0xffffffff


	//   ....[17]....
        /*00dc*/ 	.word	0xffffffff


	//   ....[18]....
        /*00e0*/ 	.word	0xffffffff


	//   ....[19]....
        /*00e4*/ 	.word	0xffffffff


	//   ....[20]....
        /*00e8*/ 	.word	0xffffffff


	//   ....[21]....
        /*00ec*/ 	.word	0xffffffff


	//   ....[22]....
        /*00f0*/ 	.word	0xffffffff


	//   ....[23]....
        /*00f4*/ 	.word	0xffffffff


	//   ....[24]....
        /*00f8*/ 	.word	0xffffffff


	//   ....[25]....
        /*00fc*/ 	.word	0xffffffff


	//   ....[26]....
        /*0100*/ 	.word	0xffffffff


	//   ....[27]....
        /*0104*/ 	.word	0xffffffff


	//   ....[28]....
        /*0108*/ 	.word	0xffffffff


	//   ....[29]....
        /*010c*/ 	.word	0xffffffff


	//   ....[30]....
        /*0110*/ 	.word	0xffffffff


	//   ....[31]....
        /*0114*/ 	.word	0xffffffff


	//   ....[32]....
        /*0118*/ 	.word	0xffffffff


	//   ....[33]....
        /*011c*/ 	.word	0xffffffff


	//   ....[34]....
        /*0120*/ 	.word	0xffffffff


	//   ....[35]....
        /*0124*/ 	.word	0xffffffff


	//   ....[36]....
        /*0128*/ 	.word	0xffffffff


	//   ....[37]....
        /*012c*/ 	.word	0xffffffff


	//   ....[38]....
        /*0130*/ 	.word	0xffffffff


	//   ....[39]....
        /*0134*/ 	.word	0xffffffff


	//   ....[40]....
        /*0138*/ 	.word	0xffffffff


	//   ....[41]....
        /*013c*/ 	.word	0xffffffff


	//   ....[42]....
        /*0140*/ 	.word	0xffffffff


	//   ....[43]....
        /*0144*/ 	.word	0xffffffff


	//   ....[44]....
        /*0148*/ 	.word	0xffffffff


	//   ....[45]....
        /*014c*/ 	.word	0xffffffff


	//   ....[46]....
        /*0150*/ 	.word	0xffffffff


	//   ....[47]....
        /*0154*/ 	.word	0xffffffff


	//   ....[48]....
        /*0158*/ 	.word	0xffffffff


	//   ....[49]....
        /*015c*/ 	.word	0xffffffff


	//   ....[50]....
        /*0160*/ 	.word	0xffffffff


	//   ....[51]....
        /*0164*/ 	.word	0xffffffff


	//   ....[52]....
        /*0168*/ 	.word	0xffffffff


	//   ....[53]....
        /*016c*/ 	.word	0xffffffff


	//   ....[54]....
        /*0170*/ 	.word	0xffffffff


	//   ....[55]....
        /*0174*/ 	.word	0xffffffff


	//   ....[56]....
        /*0178*/ 	.word	0xffffffff


	//   ....[57]....
        /*017c*/ 	.word	0xffffffff


	//   ....[58]....
        /*0180*/ 	.word	0xffffffff


	//   ....[59]....
        /*0184*/ 	.word	0xffffffff


	//   ....[60]....
        /*0188*/ 	.word	0xffffffff


	//   ....[61]....
        /*018c*/ 	.word	0xffffffff


	//   ....[62]....
        /*0190*/ 	.word	0xffffffff


	//   ....[63]....
        /*0194*/ 	.word	0xffffffff


	//   ....[64]....
        /*0198*/ 	.word	0x05000022


	//   ....[65]....
        /*019c*/ 	.word	0x05000022


	//   ....[66]....
        /*01a0*/ 	.word	0x05000022


	//   ....[67]....
        /*01a4*/ 	.word	0x05000022


	//   ....[68]....
        /*01a8*/ 	.word	0x05000022


	//   ....[69]....
        /*01ac*/ 	.word	0x05000022


	//   ....[70]....
        /*01b0*/ 	.word	0x05000022


	//   ....[71]....
        /*01b4*/ 	.word	0x05000022


	//   ....[72]....
        /*01b8*/ 	.word	0x05000022


	//   ....[73]....
        /*01bc*/ 	.word	0x05000022


	//   ....[74]....
        /*01c0*/ 	.word	0x05000022


	//   ....[75]....
        /*01c4*/ 	.word	0x05000022


	//   ....[76]....
        /*01c8*/ 	.word	0x05000022


	//   ....[77]....
        /*01cc*/ 	.word	0x05000022


	//   ....[78]....
        /*01d0*/ 	.word	0x05000022


	//   ....[79]....
        /*01d4*/ 	.word	0x05000022


	//   ....[80]....
        /*01d8*/ 	.word	0x05000022


	//   ....[81]....
        /*01dc*/ 	.word	0x05000022


	//   ....[82]....
        /*01e0*/ 	.word	0x05000022


	//   ....[83]....
        /*01e4*/ 	.word	0x05000022


	//   ....[84]....
        /*01e8*/ 	.word	0x05000022


	//   ....[85]....
        /*01ec*/ 	.word	0x05000022


	//   ....[86]....
        /*01f0*/ 	.word	0x05000022


	//   ....[87]....
        /*01f4*/ 	.word	0x05000022


	//   ....[88]....
        /*01f8*/ 	.word	0x05000022


	//   ....[89]....
        /*01fc*/ 	.word	0x05000022


	//   ....[90]....
        /*0200*/ 	.word	0x05000022


	//   ....[91]....
        /*0204*/ 	.word	0x05000022


	//   ....[92]....
        /*0208*/ 	.word	0x05000022


	//   ....[93]....
        /*020c*/ 	.word	0x05000022


	//   ....[94]....
        /*0210*/ 	.word	0x05000022


	//   ....[95]....
        /*0214*/ 	.word	0x05000022


	//   ....[96]....
        /*0218*/ 	.word	0x05000022


	//   ....[97]....
        /*021c*/ 	.word	0x05000022


	//   ....[98]....
        /*0220*/ 	.word	0x05000022


	//   ....[99]....
        /*0224*/ 	.word	0x05000022


	//----- nvinfo : EIATTR_COOP_GROUP_INSTR_OFFSETS
	.align		4
.L_148:
        /*0228*/ 	.byte	0x04, 0x28
        /*022a*/ 	.short	(.L_150 - .L_149)


	//   ....[0]....
.L_149:
        /*022c*/ 	.word	0x000004f0


	//   ....[1]....
        /*0230*/ 	.word	0x00000670


	//   ....[2]....
        /*0234*/ 	.word	0x000006a0


	//   ....[3]....
        /*0238*/ 	.word	0x000006d0


	//   ....[4]....
        /*023c*/ 	.word	0x00000700


	//   ....[5]....
        /*0240*/ 	.word	0x00000730


	//   ....[6]....
        /*0244*/ 	.word	0x000007b0


	//   ....[7]....
        /*0248*/ 	.word	0x00000b50


	//   ....[8]....
        /*024c*/ 	.word	0x00000b80


	//   ....[9]....
        /*0250*/ 	.word	0x00000bb0


	//   ....[10]....
        /*0254*/ 	.word	0x00000be0


	//   ....[11]....
        /*0258*/ 	.word	0x00000c10


	//   ....[12]....
        /*025c*/ 	.word	0x00000c90


	//   ....[13]....
        /*0260*/ 	.word	0x00000e90


	//   ....[14]....
        /*0264*/ 	.word	0x00000f50


	//   ....[15]....
        /*0268*/ 	.word	0x00000fc0


	//   ....[16]....
        /*026c*/ 	.word	0x00001070


	//   ....[17]....
        /*0270*/ 	.word	0x000010c0


	//   ....[18]....
        /*0274*/ 	.word	0x000010f0


	//   ....[19]....
        /*0278*/ 	.word	0x00001120


	//   ....[20]....
        /*027c*/ 	.word	0x00001160


	//   ....[21]....
        /*0280*/ 	.word	0x00001170


	//   ....[22]....
        /*0284*/ 	.word	0x00001210


	//   ....[23]....
        /*0288*/ 	.word	0x000012e0


	//   ....[24]....
        /*028c*/ 	.word	0x00001340


	//   ....[25]....
        /*0290*/ 	.word	0x000013a0


	//   ....[26]....
        /*0294*/ 	.word	0x000013f0


	//   ....[27]....
        /*0298*/ 	.word	0x00001420


	//   ....[28]....
        /*029c*/ 	.word	0x00001450


	//   ....[29]....
        /*02a0*/ 	.word	0x00001480


	//   ....[30]....
        /*02a4*/ 	.word	0x00001490


	//   ....[31]....
        /*02a8*/ 	.word	0x00001860


	//   ....[32]....
        /*02ac*/ 	.word	0x00002440


	//   ....[33]....
        /*02b0*/ 	.word	0x000025c0


	//   ....[34]....
        /*02b4*/ 	.word	0x000025f0


	//   ....[35]....
        /*02b8*/ 	.word	0x00002620


	//   ....[36]....
        /*02bc*/ 	.word	0x00002650


	//   ....[37]....
        /*02c0*/ 	.word	0x00002680


	//   ....[38]....
        /*02c4*/ 	.word	0x00002700


	//   ....[39]....
        /*02c8*/ 	.word	0x00002a20


	//   ....[40]....
        /*02cc*/ 	.word	0x00002a50


	//   ....[41]....
        /*02d0*/ 	.word	0x00002a80


	//   ....[42]....
        /*02d4*/ 	.word	0x00002ab0


	//   ....[43]....
        /*02d8*/ 	.word	0x00002ae0


	//   ....[44]....
        /*02dc*/ 	.word	0x00002b60


	//   ....[45]....
        /*02e0*/ 	.word	0x00002d60


	//   ....[46]....
        /*02e4*/ 	.word	0x00002e20


	//   ....[47]....
        /*02e8*/ 	.word	0x00002ed0


	//   ....[48]....
        /*02ec*/ 	.word	0x00002f60


	//   ....[49]....
        /*02f0*/ 	.word	0x00002fb0


	//   ....[50]....
        /*02f4*/ 	.word	0x00002ff0


	//   ....[51]....
        /*02f8*/ 	.word	0x00003020


	//   ....[52]....
        /*02fc*/ 	.word	0x00003060


	//   ....[53]....
        /*0300*/ 	.word	0x00003080


	//   ....[54]....
        /*0304*/ 	.word	0x00003110


	//   ....[55]....
        /*0308*/ 	.word	0x000031d0


	//   ....[56]....
        /*030c*/ 	.word	0x00003230


	//   ....[57]....
        /*0310*/ 	.word	0x000032a0


	//   ....[58]....
        /*0314*/ 	.word	0x000032f0


	//   ....[59]....
        /*0318*/ 	.word	0x00003330


	//   ....[60]....
        /*031c*/ 	.word	0x00003370


	//   ....[61]....
        /*0320*/ 	.word	0x000033b0


	//   ....[62]....
        /*0324*/ 	.word	0x000033c0


	//   ....[63]....
        /*0328*/ 	.word	0x000037f0


	//   ....[64]....
        /*032c*/ 	.word	0x00003e60


	//   ....[65]....
        /*0330*/ 	.word	0x00003ee0


	//   ....[66]....
        /*0334*/ 	.word	0x00003f70


	//   ....[67]....
        /*0338*/ 	.word	0x00004060


	//   ....[68]....
        /*033c*/ 	.word	0x000040f0


	//   ....[69]....
        /*0340*/ 	.word	0x00004170


	//   ....[70]....
        /*0344*/ 	.word	0x00004200


	//   ....[71]....
        /*0348*/ 	.word	0x00004270


	//   ....[72]....
        /*034c*/ 	.word	0x000042a0


	//   ....[73]....
        /*0350*/ 	.word	0x00004350


	//   ....[74]....
        /*0354*/ 	.word	0x000043d0


	//   ....[75]....
        /*0358*/ 	.word	0x00004450


	//   ....[76]....
        /*035c*/ 	.word	0x00004510


	//   ....[77]....
        /*0360*/ 	.word	0x00004590


	//   ....[78]....
        /*0364*/ 	.word	0x00004600


	//   ....[79]....
        /*0368*/ 	.word	0x00004670


	//   ....[80]....
        /*036c*/ 	.word	0x000046e0


	//   ....[81]....
        /*0370*/ 	.word	0x00004740


	//   ....[82]....
        /*0374*/ 	.word	0x000047b0


	//   ....[83]....
        /*0378*/ 	.word	0x00004830


	//   ....[84]....
        /*037c*/ 	.word	0x000048d0


	//   ....[85]....
        /*0380*/ 	.word	0x000049a0


	//   ....[86]....
        /*0384*/ 	.word	0x00004a20


	//   ....[87]....
        /*0388*/ 	.word	0x00004aa0


	//   ....[88]....
        /*038c*/ 	.word	0x00004b20


	//   ....[89]....
        /*0390*/ 	.word	0x00004b80


	//   ....[90]....
        /*0394*/ 	.word	0x00004bb0


	//   ....[91]....
        /*0398*/ 	.word	0x00004c70


	//   ....[92]....
        /*039c*/ 	.word	0x00004cf0


	//   ....[93]....
        /*03a0*/ 	.word	0x00004d70


	//   ....[94]....
        /*03a4*/ 	.word	0x00004e40


	//   ....[95]....
        /*03a8*/ 	.word	0x00004ec0


	//   ....[96]....
        /*03ac*/ 	.word	0x00004f40


	//   ....[97]....
        /*03b0*/ 	.word	0x00004fc0


	//   ....[98]....
        /*03b4*/ 	.word	0x00005020


	//   ....[99]....
        /*03b8*/ 	.word	0x000050b0


	//----- nvinfo : EIATTR_VRC_CTA_INIT_COUNT
	.align		4
.L_150:
        /*03bc*/ 	.byte	0x02, 0x4a
	.zero		1
	.zero		1


	//----- nvinfo : EIATTR_EXIT_INSTR_OFFSETS
	.align		4
        /*03c0*/ 	.byte	0x04, 0x1c
        /*03c2*/ 	.short	(.L_152 - .L_151)


	//   ....[0]....
.L_151:
        /*03c4*/ 	.word	0x00001b90


	//   ....[1]....
        /*03c8*/ 	.word	0x00001bb0


	//   ....[2]....
        /*03cc*/ 	.word	0x00003df0


	//   ....[3]....
        /*03d0*/ 	.word	0x00003e10


	//----- nvinfo : EIATTR_MAX_THREADS
	.align		4
.L_152:
        /*03d4*/ 	.byte	0x04, 0x05
        /*03d6*/ 	.short	(.L_154 - .L_153)
.L_153:
        /*03d8*/ 	.word	0x00000080
        /*03dc*/ 	.word	0x00000001
        /*03e0*/ 	.word	0x00000001


	//----- nvinfo : EIATTR_CRS_STACK_SIZE
	.align		4
.L_154:
        /*03e4*/ 	.byte	0x04, 0x1e
        /*03e6*/ 	.short	(.L_156 - .L_155)
.L_155:
        /*03e8*/ 	.word	0x00000000


	//----- nvinfo : EIATTR_CBANK_PARAM_SIZE
	.align		4
.L_156:
        /*03ec*/ 	.byte	0x03, 0x19
        /*03ee*/ 	.short	0x0024


	//----- nvinfo : EIATTR_PARAM_CBANK
	.align		4
        /*03f0*/ 	.byte	0x04, 0x0a
        /*03f2*/ 	.short	(.L_158 - .L_157)
	.align		4
.L_157:
        /*03f4*/ 	.word	index@(.nv.constant0._ZN3cub18CUB_300001_SM_10006detail4scan16DeviceScanKernelINS2_10policy_hubIiiijN4cuda3__47maximumIiEEE10Policy1000EN6thrust24THRUST_300001_SM_1000_NS6detail15normal_iteratorINSC_10device_ptrIiEEEESH_NS0_13ScanTileStateIiLb1EEES8_NS0_8NullTypeEjiLb0ESK_EEvT0_T1_T2_iT3_T4_T5_)
        /*03f8*/ 	.short	0x0380
        /*03fa*/ 	.short	0x0024


	//----- nvinfo : EIATTR_SW_WAR
	.align		4
.L_158:
        /*03fc*/ 	.byte	0x04, 0x36
        /*03fe*/ 	.short	(.L_160 - .L_159)
.L_159:
        /*0400*/ 	.word	0x00000008
.L_160:


//--------------------- .nv.info._ZN3cub18CUB_300001_SM_10006detail4scan20DeviceScanInitKernelINS0_13ScanTileStateIiLb1EEEEEvT_i --------------------------
	.section	.nv.info._ZN3cub18CUB_300001_SM_10006detail4scan20DeviceScanInitKernelINS0_13ScanTileStateIiLb1EEEEEvT_i,"",@"SHT_CUDA_INFO"
	.sectionflags	@""
	.align	4


	//----- nvinfo : EIATTR_CUDA_API_VERSION
	.align		4
        /*0000*/ 	.byte	0x04, 0x37
        /*0002*/ 	.short	(.L_162 - .L_161)
.L_161:
        /*0004*/ 	.word	0x00000082


	//----- nvinfo : EIATTR_KPARAM_INFO
	.align		4
.L_162:
        /*0008*/ 	.byte	0x04, 0x17
        /*000a*/ 	.short	(.L_164 - .L_163)
.L_163:
        /*000c*/ 	.word	0x00000000
        /*0010*/ 	.short	0x0001
        /*0012*/ 	.short	0x0008
        /*0014*/ 	.byte	0x00, 0xf0, 0x11, 0x00


	//----- nvinfo : EIATTR_KPARAM_INFO
	.align		4
.L_164:
        /*0018*/ 	.byte	0x04, 0x17
        /*001a*/ 	.short	(.L_166 - .L_165)
.L_165:
        /*001c*/ 	.word	0x00000000
        /*0020*/ 	.short	0x0000
        /*0022*/ 	.short	0x0000
        /*0024*/ 	.byte	0x00, 0xf0, 0x21, 0x00


	//----- nvinfo : EIATTR_SPARSE_MMA_MASK
	.align		4
.L_166:
        /*0028*/ 	.byte	0x03, 0x50
        /*002a*/ 	.short	0x0000


	//----- nvinfo : EIATTR_MAXREG_COUNT
	.align		4
        /*002c*/ 	.byte	0x03, 0x1b
        /*002e*/ 	.short	0x00ff


	//----- nvinfo : EIATTR_MERCURY_ISA_VERSION
	.align		4
        /*0030*/ 	.byte	0x03, 0x5f
        /*0032*/ 	.short	0x0101


	//----- nvinfo : EIATTR_VRC_CTA_INIT_COUNT
	.align		4
        /*0034*/ 	.byte	0x02, 0x4a
	.zero		1
	.zero		1


	//----- nvinfo : EIATTR_EXIT_INSTR_OFFSETS
	.align		4
        /*0038*/ 	.byte	0x04, 0x1c
        /*003a*/ 	.short	(.L_168 - .L_167)


	//   ....[0]....
.L_167:
        /*003c*/ 	.word	0x000000f0


	//   ....[1]....
        /*0040*/ 	.word	0x00000130


	//----- nvinfo : EIATTR_CBANK_PARAM_SIZE
	.align		4
.L_168:
        /*0044*/ 	.byte	0x03, 0x19
        /*0046*/ 	.short	0x000c


	//----- nvinfo : EIATTR_PARAM_CBANK
	.align		4
        /*0048*/ 	.byte	0x04, 0x0a
        /*004a*/ 	.short	(.L_170 - .L_169)
	.align		4
.L_169:
        /*004c*/ 	.word	index@(.nv.constant0._ZN3cub18CUB_300001_SM_10006detail4scan20DeviceScanInitKernelINS0_13ScanTileStateIiLb1EEEEEvT_i)
        /*0050*/ 	.short	0x0380
        /*0052*/ 	.short	0x000c


	//----- nvinfo : EIATTR_SW_WAR
	.align		4
.L_170:
        /*0054*/ 	.byte	0x04, 0x36
        /*0056*/ 	.short	(.L_172 - .L_171)
.L_171:
        /*0058*/ 	.word	0x00000008
.L_172:


//--------------------- .nv.info._ZN3cub18CUB_300001_SM_10006detail9transform16transform_kernelINS2_10policy_hubILb1EN4cuda3std3__45tupleIJN6thrust24THRUST_300001_SM_1000_NS17counting_iteratorIiNSA_11use_defaultESC_SC_EEEEEE10policy1000El6s_tempNSA_6detail15normal_iteratorINSA_10device_ptrIiEEEEJSD_EEEvT0_iT1_T2_DpNS2_10kernel_argIT3_EE --------------------------
	.section	.nv.info._ZN3cub18CUB_300001_SM_10006detail9transform16transform_kernelINS2_10policy_hubILb1EN4cuda3std3__45tupleIJN6thrust24THRUST_300001_SM_1000_NS17counting_iteratorIiNSA_11use_defaultESC_SC_EEEEEE10policy1000El6s_tempNSA_6detail15normal_iteratorINSA_10device_ptrIiEEEEJSD_EEEvT0_iT1_T2_DpNS2_10kernel_argIT3_EE,"",@"SHT_CUDA_INFO"
	.sectionflags	@""
	.align	4


	//----- nvinfo : EIATTR_CUDA_API_VERSION
	.align		4
        /*0000*/ 	.byte	0x04, 0x37
        /*0002*/ 	.short	(.L_174 - .L_173)
.L_173:
        /*0004*/ 	.word	0x00000082


	//----- nvinfo : EIATTR_KPARAM_INFO
	.align		4
.L_174:
        /*0008*/ 	.byte	0x04, 0x17
        /*000a*/ 	.short	(.L_176 - .L_175)
.L_175:
        /*000c*/ 	.word	0x00000000
        /*0010*/ 	.short	0x0004
        /*0012*/ 	.short	0x0030
        /*0014*/ 	.byte	0x00, 0xf0, 0x41, 0x00


	//----- nvinfo : EIATTR_KPARAM_INFO
	.align		4
.L_176:
        /*0018*/ 	.byte	0x04, 0x17
        /*001a*/ 	.short	(.L_178 - .L_177)
.L_177:
        /*001c*/ 	.word	0x00000000
        /*0020*/ 	.short	0x0003
        /*0022*/ 	.short	0x0028
        /*0024*/ 	.byte	0x00, 0xf0, 0x21, 0x00


	//----- nvinfo : EIATTR_KPARAM_INFO
	.align		4
.L_178:
        /*0028*/ 	.byte	0x04, 0x17
        /*002a*/ 	.short	(.L_180 - .L_179)
.L_179:
        /*002c*/ 	.word	0x00000000
        /*0030*/ 	.short	0x0002
        /*0032*/ 	.short	0x0010
        /*0034*/ 	.byte	0x00, 0xf0, 0x61, 0x00


	//----- nvinfo : EIATTR_KPARAM_INFO
	.align		4
.L_180:
        /*0038*/ 	.byte	0x04, 0x17
        /*003a*/ 	.short	(.L_182 - .L_181)
.L_181:
        /*003c*/ 	.word	0x00000000
        /*0040*/ 	.short	0x0001
        /*0042*/ 	.short	0x0008
        /*0044*/ 	.byte	0x00, 0xf0, 0x11, 0x00


	//----- nvinfo : EIATTR_KPARAM_INFO
	.align		4
.L_182:
        /*0048*/ 	.byte	0x04, 0x17
        /*004a*/ 	.short	(.L_184 - .L_183)
.L_183:
        /*004c*/ 	.word	0x00000000
        /*0050*/ 	.short	0x0000
        /*0052*/ 	.short	0x0000
        /*0054*/ 	.byte	0x00, 0xf0, 0x21, 0x00


	//----- nvinfo : EIATTR_SPARSE_MMA_MASK
	.align		4
.L_184:
        /*0058*/ 	.byte	0x03, 0x50
        /*005a*/ 	.short	0x0000


	//----- nvinfo : EIATTR_MAXREG_COUNT
	.align		4
        /*005c*/ 	.byte	0x03, 0x1b
        /*005e*/ 	.short	0x00ff


	//----- nvinfo : EIATTR_MERCURY_ISA_VERSION
	.align		4
        /*0060*/ 	.byte	0x03, 0x5f
        /*0062*/ 	.short	0x0101


	//----- nvinfo : EIATTR_VRC_CTA_INIT_COUNT
	.align		4
        /*0064*/ 	.byte	0x02, 0x4a
	.zero		1
	.zero		1


	//----- nvinfo : EIATTR_EXIT_INSTR_OFFSETS
	.align		4
        /*0068*/ 	.byte	0x04, 0x1c
        /*006a*/ 	.short	(.L_186 - .L_185)


	//   ....[0]....
.L_185:
        /*006c*/ 	.word	0x00000190


	//   ....[1]....
        /*0070*/ 	.word	0x00000ea0


	//   ....[2]....
        /*0074*/ 	.word	0x00001360


	//   ....[3]....
        /*0078*/ 	.word	0x000015f0


	//   ....[4]....
        /*007c*/ 	.word	0x00001620


	//   ....[5]....
        /*0080*/ 	.word	0x00001730


	//   ....[6]....
        /*0084*/ 	.word	0x00001750


	//   ....[7]....
        /*0088*/ 	.word	0x00001d10


	//   ....[8]....
        /*008c*/ 	.word	0x00002000


	//   ....[9]....
        /*0090*/ 	.word	0x000021f0


	//   ....[10]....
        /*0094*/ 	.word	0x00002310


	//----- nvinfo : EIATTR_MAX_THREADS
	.align		4
.L_186:
        /*0098*/ 	.byte	0x04, 0x05
        /*009a*/ 	.short	(.L_188 - .L_187)
.L_187:
        /*009c*/ 	.word	0x00000080
        /*00a0*/ 	.word	0x00000001
        /*00a4*/ 	.word	0x00000001


	//----- nvinfo : EIATTR_CRS_STACK_SIZE
	.align		4
.L_188:
        /*00a8*/ 	.byte	0x04, 0x1e
        /*00aa*/ 	.short	(.L_190 - .L_189)
.L_189:
        /*00ac*/ 	.word	0x00000000


	//----- nvinfo : EIATTR_CBANK_PARAM_SIZE
	.align		4
.L_190:
        /*00b0*/ 	.byte	0x03, 0x19
        /*00b2*/ 	.short	0x0040


	//----- nvinfo : EIATTR_PARAM_CBANK
	.align		4
        /*00b4*/ 	.byte	0x04, 0x0a
        /*00b6*/ 	.short	(.L_192 - .L_191)
	.align		4
.L_191:
        /*00b8*/ 	.word	index@(.nv.constant0._ZN3cub18CUB_300001_SM_10006detail9transform16transform_kernelINS2_10policy_hubILb1EN4cuda3std3__45tupleIJN6thrust24THRUST_300001_SM_1000_NS17counting_iteratorIiNSA_11use_defaultESC_SC_EEEEEE10policy1000El6s_tempNSA_6detail15normal_iteratorINSA_10device_ptrIiEEEEJSD_EEEvT0_iT1_T2_DpNS2_10kernel_argIT3_EE)
        /*00bc*/ 	.short	0x0380
        /*00be*/ 	.short	0x0040


	//----- nvinfo : EIATTR_SW_WAR
	.align		4
.L_192:
        /*00c0*/ 	.byte	0x04, 0x36
        /*00c2*/ 	.short	(.L_194 - .L_193)
.L_193:
        /*00c4*/ 	.word	0x00000008
.L_194:


//--------------------- .nv.info._ZN3cub18CUB_300001_SM_10006detail9transform16transform_kernelINS2_10policy_hubILb1EN4cuda3std3__45tupleIJN6thrust24THRUST_300001_SM_1000_NS17counting_iteratorIiNSA_11use_defaultESC_SC_EEEEEE10policy1000Ei6s_tempNSA_6detail15normal_iteratorINSA_10device_ptrIiEEEEJSD_EEEvT0_iT1_T2_DpNS2_10kernel_argIT3_EE --------------------------
	.section	.nv.info._ZN3cub18CUB_300001_SM_10006detail9transform16transform_kernelINS2_10policy_hubILb1EN4cuda3std3__45tupleIJN6thrust24THRUST_300001_SM_1000_NS17counting_iteratorIiNSA_11use_defaultESC_SC_EEEEEE10policy1000Ei6s_tempNSA_6detail15normal_iteratorINSA_10device_ptrIiEEEEJSD_EEEvT0_iT1_T2_DpNS2_10kernel_argIT3_EE,"",@"SHT_CUDA_INFO"
	.sectionflags	@""
	.align	4


	//----- nvinfo : EIATTR_CUDA_API_VERSION
	.align		4
        /*0000*/ 	.byte	0x04, 0x37
        /*0002*/ 	.short	(.L_196 - .L_195)
.L_195:
        /*0004*/ 	.word	0x00000082


	//----- nvinfo : EIATTR_KPARAM_INFO
	.align		4
.L_196:
        /*0008*/ 	.byte	0x04, 0x17
        /*000a*/ 	.short	(.L_198 - .L_197)
.L_197:
        /*000c*/ 	.word	0x00000000
        /*0010*/ 	.short	0x0004
        /*0012*/ 	.short	0x0028
        /*0014*/ 	.byte	0x00, 0xf0, 0x41, 0x00


	//----- nvinfo : EIATTR_KPARAM_INFO
	.align		4
.L_198:
        /*0018*/ 	.byte	0x04, 0x17
        /*001a*/ 	.short	(.L_200 - .L_199)
.L_199:
        /*001c*/ 	.word	0x00000000
        /*0020*/ 	.short	0x0003
        /*0022*/ 	.short	0x0020
        /*0024*/ 	.byte	0x00, 0xf0, 0x21, 0x00


	//----- nvinfo : EIATTR_KPARAM_INFO
	.align		4
.L_200:
        /*0028*/ 	.byte	0x04, 0x17
        /*002a*/ 	.short	(.L_202 - .L_201)
.L_201:
        /*002c*/ 	.word	0x00000000
        /*0030*/ 	.short	0x0002
        /*0032*/ 	.short	0x0008
        /*0034*/ 	.byte	0x00, 0xf0, 0x61, 0x00


	//----- nvinfo : EIATTR_KPARAM_INFO
	.align		4
.L_202:
        /*0038*/ 	.byte	0x04, 0x17
        /*003a*/ 	.short	(.L_204 - .L_203)
.L_203:
        /*003c*/ 	.word	0x00000000
        /*0040*/ 	.short	0x0001
        /*0042*/ 	.short	0x0004
        /*0044*/ 	.byte	0x00, 0xf0, 0x11, 0x00


	//----- nvinfo : EIATTR_KPARAM_INFO
	.align		4
.L_204:
        /*0048*/ 	.byte	0x04, 0x17
        /*004a*/ 	.short	(.L_206 - .L_205)
.L_205:
        /*004c*/ 	.word	0x00000000
        /*0050*/ 	.short	0x0000
        /*0052*/ 	.short	0x0000
        /*0054*/ 	.byte	0x00, 0xf0, 0x11, 0x00


	//----- nvinfo : EIATTR_SPARSE_MMA_MASK
	.align		4
.L_206:
        /*0058*/ 	.byte	0x03, 0x50
        /*005a*/ 	.short	0x0000


	//----- nvinfo : EIATTR_MAXREG_COUNT
	.align		4
        /*005c*/ 	.byte	0x03, 0x1b
        /*005e*/ 	.short	0x00ff


	//----- nvinfo : EIATTR_MERCURY_ISA_VERSION
	.align		4
        /*0060*/ 	.byte	0x03, 0x5f
        /*0062*/ 	.short	0x0101


	//----- nvinfo : EIATTR_VRC_CTA_INIT_COUNT
	.align		4
        /*0064*/ 	.byte	0x02, 0x4a
	.zero		1
	.zero		1


	//----- nvinfo : EIATTR_EXIT_INSTR_OFFSETS
	.align		4
        /*0068*/ 	.byte	0x04, 0x1c
        /*006a*/ 	.short	(.L_208 - .L_207)


	//   ....[0]....
.L_207:
        /*006c*/ 	.word	0x00000100


	//   ....[1]....
        /*0070*/ 	.word	0x000006c0


	//   ....[2]....
        /*0074*/ 	.word	0x000009b0


	//   ....[3]....
        /*0078*/ 	.word	0x00000ba0


	//   ....[4]....
        /*007c*/ 	.word	0x00000cc0


	//   ....[5]....
        /*0080*/ 	.word	0x00000ce0


	//   ....[6]....
        /*0084*/ 	.word	0x000013e0


	//   ....[7]....
        /*0088*/ 	.word	0x000018a0


	//   ....[8]....
        /*008c*/ 	.word	0x00001b30


	//   ....[9]....
        /*0090*/ 	.word	0x00001b60


	//   ....[10]....
        /*0094*/ 	.word	0x00001c70


	//----- nvinfo : EIATTR_MAX_THREADS
	.align		4
.L_208:
        /*0098*/ 	.byte	0x04, 0x05
        /*009a*/ 	.short	(.L_210 - .L_209)
.L_209:
        /*009c*/ 	.word	0x00000080
        /*00a0*/ 	.word	0x00000001
        /*00a4*/ 	.word	0x00000001


	//----- nvinfo : EIATTR_CRS_STACK_SIZE
	.align		4
.L_210:
        /*00a8*/ 	.byte	0x04, 0x1e
        /*00aa*/ 	.short	(.L_212 - .L_211)
.L_211:
        /*00ac*/ 	.word	0x00000000


	//----- nvinfo : EIATTR_CBANK_PARAM_SIZE
	.align		4
.L_212:
        /*00b0*/ 	.byte	0x03, 0x19
        /*00b2*/ 	.short	0x0038


	//----- nvinfo : EIATTR_PARAM_CBANK
	.align		4
        /*00b4*/ 	.byte	0x04, 0x0a
        /*00b6*/ 	.short	(.L_214 - .L_213)
	.align		4
.L_213:
        /*00b8*/ 	.word	index@(.nv.constant0._ZN3cub18CUB_300001_SM_10006detail9transform16transform_kernelINS2_10policy_hubILb1EN4cuda3std3__45tupleIJN6thrust24THRUST_300001_SM_1000_NS17counting_iteratorIiNSA_11use_defaultESC_SC_EEEEEE10policy1000Ei6s_tempNSA_6detail15normal_iteratorINSA_10device_ptrIiEEEEJSD_EEEvT0_iT1_T2_DpNS2_10kernel_argIT3_EE)
        /*00bc*/ 	.short	0x0380
        /*00be*/ 	.short	0x0038


	//----- nvinfo : EIATTR_SW_WAR
	.align		4
.L_214:
        /*00c0*/ 	.byte	0x04, 0x36
        /*00c2*/ 	.short	(.L_216 - .L_215)
.L_215:
        /*00c4*/ 	.word	0x00000008
.L_216:


//--------------------- .nv.info._ZN3cub18CUB_300001_SM_10006detail8for_each13static_kernelINS2_12policy_hub_t12policy_500_tEmN6thrust24THRUST_300001_SM_1000_NS8cuda_cub20__uninitialized_fill7functorINS7_10device_ptrIcEEcEEEEvT0_T1_ --------------------------
	.section	.nv.info._ZN3cub18CUB_300001_SM_10006detail8for_each13static_kernelINS2_12policy_hub_t12policy_500_tEmN6thrust24THRUST_300001_SM_1000_NS8cuda_cub20__uninitialized_fill7functorINS7_10device_ptrIcEEcEEEEvT0_T1_,"",@"SHT_CUDA_INFO"
	.sectionflags	@""
	.align	4


	//----- nvinfo : EIATTR_CUDA_API_VERSION
	.align		4
        /*0000*/ 	.byte	0x04, 0x37
        /*0002*/ 	.short	(.L_218 - .L_217)
.L_217:
        /*0004*/ 	.word	0x00000082


	//----- nvinfo : EIATTR_KPARAM_INFO
	.align		4
.L_218:
        /*0008*/ 	.byte	0x04, 0x17
        /*000a*/ 	.short	(.L_220 - .L_219)
.L_219:
        /*000c*/ 	.word	0x00000000
        /*0010*/ 	.short	0x0001
        /*0012*/ 	.short	0x0008
        /*0014*/ 	.byte	0x00, 0xf0, 0x41, 0x00


	//----- nvinfo : EIATTR_KPARAM_INFO
	.align		4
.L_220:
        /*0018*/ 	.byte	0x04, 0x17
        /*001a*/ 	.short	(.L_222 - .L_221)
.L_221:
        /*001c*/ 	.word	0x00000000
        /*0020*/ 	.short	0x0000
        /*0022*/ 	.short	0x0000
        /*0024*/ 	.byte	0x00, 0xf0, 0x21, 0x00


	//----- nvinfo : EIATTR_SPARSE_MMA_MASK
	.align		4
.L_222:
        /*0028*/ 	.byte	0x03, 0x50
        /*002a*/ 	.short	0x0000


	//----- nvinfo : EIATTR_MAXREG_COUNT
	.align		4
        /*002c*/ 	.byte	0x03, 0x1b
        /*002e*/ 	.short	0x00ff


	//----- nvinfo : EIATTR_MERCURY_ISA_VERSION
	.align		4
        /*0030*/ 	.byte	0x03, 0x5f
        /*0032*/ 	.short	0x0101


	//----- nvinfo : EIATTR_VRC_CTA_INIT_COUNT
	.align		4
        /*0034*/ 	.byte	0x02, 0x4a
	.zero		1
	.zero		1


	//----- nvinfo : EIATTR_EXIT_INSTR_OFFSETS
	.align		4
        /*0038*/ 	.byte	0x04, 0x1c
        /*003a*/ 	.short	(.L_224 - .L_223)


	//   ....[0]....
.L_223:
        /*003c*/ 	.word	0x00000120


	//   ....[1]....
        /*0040*/ 	.word	0x000001f0


	//   ....[2]....
        /*0044*/ 	.word	0x00000210


	//----- nvinfo : EIATTR_MAX_THREADS
	.align		4
.L_224:
        /*0048*/ 	.byte	0x04, 0x05
        /*004a*/ 	.short	(.L_226 - .L_225)
.L_225:
        /*004c*/ 	.word	0x00000100
        /*0050*/ 	.word	0x00000001
        /*0054*/ 	.word	0x00000001


	//----- nvinfo : EIATTR_CBANK_PARAM_SIZE
	.align		4
.L_226:
        /*0058*/ 	.byte	0x03, 0x19
        /*005a*/ 	.short	0x0018


	//----- nvinfo : EIATTR_PARAM_CBANK
	.align		4
        /*005c*/ 	.byte	0x04, 0x0a
        /*005e*/ 	.short	(.L_228 - .L_227)
	.align		4
.L_227:
        /*0060*/ 	.word	index@(.nv.constant0._ZN3cub18CUB_300001_SM_10006detail8for_each13static_kernelINS2_12policy_hub_t12policy_500_tEmN6thrust24THRUST_300001_SM_1000_NS8cuda_cub20__uninitialized_fill7functorINS7_10device_ptrIcEEcEEEEvT0_T1_)
        /*0064*/ 	.short	0x0380
        /*0066*/ 	.short	0x0018


	//----- nvinfo : EIATTR_SW_WAR
	.align		4
.L_228:
        /*0068*/ 	.byte	0x04, 0x36
        /*006a*/ 	.short	(.L_230 - .L_229)
.L_229:
        /*006c*/ 	.word	0x00000008
.L_230:


//--------------------- .nv.info._ZN3cub18CUB_300001_SM_10006detail8for_each13static_kernelINS2_12policy_hub_t12policy_500_tElN6thrust24THRUST_300001_SM_1000_NS8cuda_cub6__fill7functorINS7_6detail15normal_iteratorINS7_10device_ptrIiEEEEiEEEEvT0_T1_ --------------------------
	.section	.nv.info._ZN3cub18CUB_300001_SM_10006detail8for_each13static_kernelINS2_12policy_hub_t12policy_500_tElN6thrust24THRUST_300001_SM_1000_NS8cuda_cub6__fill7functorINS7_6detail15normal_iteratorINS7_10device_ptrIiEEEEiEEEEvT0_T1_,"",@"SHT_CUDA_INFO"
	.sectionflags	@""
	.align	4


	//----- nvinfo : EIATTR_CUDA_API_VERSION
	.align		4
        /*0000*/ 	.byte	0x04, 0x37
        /*0002*/ 	.short	(.L_232 - .L_231)
.L_231:
        /*0004*/ 	.word	0x00000082


	//----- nvinfo : EIATTR_KPARAM_INFO
	.align		4
.L_232:
        /*0008*/ 	.byte	0x04, 0x17
        /*000a*/ 	.short	(.L_234 - .L_233)
.L_233:
        /*000c*/ 	.word	0x00000000
        /*0010*/ 	.short	0x0001
        /*0012*/ 	.short	0x0008
        /*0014*/ 	.byte	0x00, 0xf0, 0x41, 0x00


	//----- nvinfo : EIATTR_KPARAM_INFO
	.align		4
.L_234:
        /*0018*/ 	.byte	0x04, 0x17
        /*001a*/ 	.short	(.L_236 - .L_235)
.L_235:
        /*001c*/ 	.word	0x00000000
        /*0020*/ 	.short	0x0000
        /*0022*/ 	.short	0x0000
        /*0024*/ 	.byte	0x00, 0xf0, 0x21, 0x00


	//----- nvinfo : EIATTR_SPARSE_MMA_MASK
	.align		4
.L_236:
        /*0028*/ 	.byte	0x03, 0x50
        /*002a*/ 	.short	0x0000


	//----- nvinfo : EIATTR_MAXREG_COUNT
	.align		4
        /*002c*/ 	.byte	0x03, 0x1b
        /*002e*/ 	.short	0x00ff


	//----- nvinfo : EIATTR_MERCURY_ISA_VERSION
	.align		4
        /*0030*/ 	.byte	0x03, 0x5f
        /*0032*/ 	.short	0x0101


	//----- nvinfo : EIATTR_VRC_CTA_INIT_COUNT
	.align		4
        /*0034*/ 	.byte	0x02, 0x4a
	.zero		1
	.zero		1


	//----- nvinfo : EIATTR_EXIT_INSTR_OFFSETS
	.align		4
        /*0038*/ 	.byte	0x04, 0x1c
        /*003a*/ 	.short	(.L_238 - .L_237)


	//   ....[0]....
.L_237:
        /*003c*/ 	.word	0x00000130


	//   ....[1]....
        /*0040*/ 	.word	0x00000240


	//   ....[2]....
        /*0044*/ 	.word	0x00000270


	//----- nvinfo : EIATTR_MAX_THREADS
	.align		4
.L_238:
        /*0048*/ 	.byte	0x04, 0x05
        /*004a*/ 	.short	(.L_240 - .L_239)
.L_239:
        /*004c*/ 	.word	0x00000100
        /*0050*/ 	.word	0x00000001
        /*0054*/ 	.word	0x00000001


	//----- nvinfo : EIATTR_CBANK_PARAM_SIZE
	.align		4
.L_240:
        /*0058*/ 	.byte	0x03, 0x19
        /*005a*/ 	.short	0x0018


	//----- nvinfo : EIATTR_PARAM_CBANK
	.align		4
        /*005c*/ 	.byte	0x04, 0x0a
        /*005e*/ 	.short	(.L_242 - .L_241)
	.align		4
.L_241:
        /*0060*/ 	.word	index@(.nv.constant0._ZN3cub18CUB_300001_SM_10006detail8for_each13static_kernelINS2_12policy_hub_t12policy_500_tElN6thrust24THRUST_300001_SM_1000_NS8cuda_cub6__fill7functorINS7_6detail15normal_iteratorINS7_10device_ptrIiEEEEiEEEEvT0_T1_)
        /*0064*/ 	.short	0x0380
        /*0066*/ 	.short	0x0018


	//----- nvinfo : EIATTR_SW_WAR
	.align		4
.L_242:
        /*0068*/ 	.byte	0x04, 0x36
        /*006a*/ 	.short	(.L_244 - .L_243)
.L_243:
        /*006c*/ 	.word	0x00000008
.L_244:


//--------------------- .nv.info._ZN3cub18CUB_300001_SM_10006detail8for_each13static_kernelINS2_12policy_hub_t12policy_500_tEmN6thrust24THRUST_300001_SM_1000_NS8cuda_cub20__uninitialized_fill7functorINS7_10device_ptrIiEEiEEEEvT0_T1_ --------------------------
	.section	.nv.info._ZN3cub18CUB_300001_SM_10006detail8for_each13static_kernelINS2_12policy_hub_t12policy_500_tEmN6thrust24THRUST_300001_SM_1000_NS8cuda_cub20__uninitialized_fill7functorINS7_10device_ptrIiEEiEEEEvT0_T1_,"",@"SHT_CUDA_INFO"
	.sectionflags	@""
	.align	4


	//----- nvinfo : EIATTR_CUDA_API_VERSION
	.align		4
        /*0000*/ 	.byte	0x04, 0x37
        /*0002*/ 	.short	(.L_246 - .L_245)
.L_245:
        /*0004*/ 	.word	0x00000082


	//----- nvinfo : EIATTR_KPARAM_INFO
	.align		4
.L_246:
        /*0008*/ 	.byte	0x04, 0x17
        /*000a*/ 	.short	(.L_248 - .L_247)
.L_247:
        /*000c*/ 	.word	0x00000000
        /*0010*/ 	.short	0x0001
        /*0012*/ 	.short	0x0008
        /*0014*/ 	.byte	0x00, 0xf0, 0x41, 0x00


	//----- nvinfo : EIATTR_KPARAM_INFO
	.align		4
.L_248:
        /*0018*/ 	.byte	0x04, 0x17
        /*001a*/ 	.short	(.L_250 - .L_249)
.L_249:
        /*001c*/ 	.word	0x00000000
        /*0020*/ 	.short	0x0000
        /*0022*/ 	.short	0x0000
        /*0024*/ 	.byte	0x00, 0xf0, 0x21, 0x00


	//----- nvinfo : EIATTR_SPARSE_MMA_MASK
	.align		4
.L_250:
        /*0028*/ 	.byte	0x03, 0x50
        /*002a*/ 	.short	0x0000


	//----- nvinfo : EIATTR_MAXREG_COUNT
	.align		4
        /*002c*/ 	.byte	0x03, 0x1b
        /*002e*/ 	.short	0x00ff


	//----- nvinfo : EIATTR_MERCURY_ISA_VERSION
	.align		4
        /*0030*/ 	.byte	0x03, 0x5f
        /*0032*/ 	.short	0x0101


	//----- nvinfo : EIATTR_VRC_CTA_INIT_COUNT
	.align		4
        /*0034*/ 	.byte	0x02, 0x4a
	.zero		1
	.zero		1


	//----- nvinfo : EIATTR_EXIT_INSTR_OFFSETS
	.align		4
        /*0038*/ 	.byte	0x04, 0x1c
        /*003a*/ 	.short	(.L_252 - .L_251)


	//   ....[0]....
.L_251:
        /*003c*/ 	.word	0x00000130


	//   ....[1]....
        /*0040*/ 	.word	0x00000230


	//   ....[2]....
        /*0044*/ 	.word	0x00000260


	//----- nvinfo : EIATTR_MAX_THREADS
	.align		4
.L_252:
        /*0048*/ 	.byte	0x04, 0x05
        /*004a*/ 	.short	(.L_254 - .L_253)
.L_253:
        /*004c*/ 	.word	0x00000100
        /*0050*/ 	.word	0x00000001
        /*0054*/ 	.word	0x00000001


	//----- nvinfo : EIATTR_CBANK_PARAM_SIZE
	.align		4
.L_254:
        /*0058*/ 	.byte	0x03, 0x19
        /*005a*/ 	.short	0x0018


	//----- nvinfo : EIATTR_PARAM_CBANK
	.align		4
        /*005c*/ 	.byte	0x04, 0x0a
        /*005e*/ 	.short	(.L_256 - .L_255)
	.align		4
.L_255:
        /*0060*/ 	.word	index@(.nv.constant0._ZN3cub18CUB_300001_SM_10006detail8for_each13static_kernelINS2_12policy_hub_t12policy_500_tEmN6thrust24THRUST_300001_SM_1000_NS8cuda_cub20__uninitialized_fill7functorINS7_10device_ptrIiEEiEEEEvT0_T1_)
        /*0064*/ 	.short	0x0380
        /*0066*/ 	.short	0x0018


	//----- nvinfo : EIATTR_SW_WAR
	.align		4
.L_256:
        /*0068*/ 	.byte	0x04, 0x36
        /*006a*/ 	.short	(.L_258 - .L_257)
.L_257:
        /*006c*/ 	.word	0x00000008
.L_258:


//--------------------- .nv.info._ZN3cub18CUB_300001_SM_10006detail11EmptyKernelIvEEvv --------------------------
	.section	.nv.info._ZN3cub18CUB_300001_SM_10006detail11EmptyKernelIvEEvv,"",@"SHT_CUDA_INFO"
	.sectionflags	@""
	.align	4


	//----- nvinfo : EIATTR_CUDA_API_VERSION
	.align		4
        /*0000*/ 	.byte	0x04, 0x37
        /*0002*/ 	.short	(.L_260 - .L_259)
.L_259:
        /*0004*/ 	.word	0x00000082


	//----- nvinfo : EIATTR_SPARSE_MMA_MASK
	.align		4
.L_260:
        /*0008*/ 	.byte	0x03, 0x50
        /*000a*/ 	.short	0x0000


	//----- nvinfo : EIATTR_MAXREG_COUNT
	.align		4
        /*000c*/ 	.byte	0x03, 0x1b
        /*000e*/ 	.short	0x00ff


	//----- nvinfo : EIATTR_MERCURY_ISA_VERSION
	.align		4
        /*0010*/ 	.byte	0x03, 0x5f
        /*0012*/ 	.short	0x0101


	//----- nvinfo : EIATTR_VRC_CTA_INIT_COUNT
	.align		4
        /*0014*/ 	.byte	0x02, 0x4a
	.zero		1
	.zero		1


	//----- nvinfo : EIATTR_EXIT_INSTR_OFFSETS
	.align		4
        /*0018*/ 	.byte	0x04, 0x1c
        /*001a*/ 	.short	(.L_262 - .L_261)


	//   ....[0]....
.L_261:
        /*001c*/ 	.word	0x00000010


	//----- nvinfo : EIATTR_SW_WAR
	.align		4
.L_262:
        /*0020*/ 	.byte	0x04, 0x36
        /*0022*/ 	.short	(.L_264 - .L_263)
.L_263:
        /*0024*/ 	.word	0x00000008
.L_264:


//--------------------- .nv.callgraph             --------------------------
	.section	.nv.callgraph,"",@"SHT_CUDA_CALLGRAPH"
	.align	4
	.sectionentsize	8
	.align		4
        /*0000*/ 	.word	0x00000000
	.align		4
        /*0004*/ 	.word	0xffffffff
	.align		4
        /*0008*/ 	.word	0x00000000
	.align		4
        /*000c*/ 	.word	0xfffffffe
	.align		4
        /*0010*/ 	.word	0x00000000
	.align		4
        /*0014*/ 	.word	0xfffffffd
	.align		4
        /*0018*/ 	.word	0x00000000
	.align		4
        /*001c*/ 	.word	0xfffffffc


//--------------------- .nv.constant4             --------------------------
	.section	.nv.constant4,"a",@progbits
	.align	8
	.align		8
.nv.constant4:
        /*0000*/ 	.dword	_ZN34_INTERNAL_9fea3966_4_k_cu_daa028044cuda3std3__45__cpo5beginE
	.align		8
        /*0008*/ 	.dword	_ZN34_INTERNAL_9fea3966_4_k_cu_daa028044cuda3std3__45__cpo3endE
	.align		8
        /*0010*/ 	.dword	_ZN34_INTERNAL_9fea3966_4_k_cu_daa028044cuda3std3__45__cpo6cbeginE
	.align		8
        /*0018*/ 	.dword	_ZN34_INTERNAL_9fea3966_4_k_cu_daa028044cuda3std3__45__cpo4cendE
	.align		8
        /*0020*/ 	.dword	_ZN34_INTERNAL_9fea3966_4_k_cu_daa028044cuda3std3__45__cpo6rbeginE
	.align		8
        /*0028*/ 	.dword	_ZN34_INTERNAL_9fea3966_4_k_cu_daa028044cuda3std3__45__cpo4rendE
	.align		8
        /*0030*/ 	.dword	_ZN34_INTERNAL_9fea3966_4_k_cu_daa028044cuda3std3__45__cpo7crbeginE
	.align		8
        /*0038*/ 	.dword	_ZN34_INTERNAL_9fea3966_4_k_cu_daa028044cuda3std3__45__cpo5crendE
	.align		8
        /*0040*/ 	.dword	_ZN34_INTERNAL_9fea3966_4_k_cu_daa028044cuda3std3__436_GLOBAL__N__9fea3966_4_k_cu_daa028046ignoreE
	.align		8
        /*0048*/ 	.dword	_ZN34_INTERNAL_9fea3966_4_k_cu_daa028044cuda3std3__419piecewise_constructE
	.align		8
        /*0050*/ 	.dword	_ZN34_INTERNAL_9fea3966_4_k_cu_daa028044cuda3std3__48in_placeE
	.align		8
        /*0058*/ 	.dword	_ZN34_INTERNAL_9fea3966_4_k_cu_daa028044cuda3std3__420unreachable_sentinelE
	.align		8
        /*0060*/ 	.dword	_ZN34_INTERNAL_9fea3966_4_k_cu_daa028044cuda3std3__47nulloptE
	.align		8
        /*0068*/ 	.dword	_ZN34_INTERNAL_9fea3966_4_k_cu_daa028044cuda3std3__48unexpectE
	.align		8
        /*0070*/ 	.dword	_ZN34_INTERNAL_9fea3966_4_k_cu_daa028044cuda3std6ranges3__45__cpo4swapE
	.align		8
        /*0078*/ 	.dword	_ZN34_INTERNAL_9fea3966_4_k_cu_daa028044cuda3std6ranges3__45__cpo9iter_moveE
	.align		8
        /*0080*/ 	.dword	_ZN34_INTERNAL_9fea3966_4_k_cu_daa028044cuda3std6ranges3__45__cpo5beginE
	.align		8
        /*0088*/ 	.dword	_ZN34_INTERNAL_9fea3966_4_k_cu_daa028044cuda3std6ranges3__45__cpo3endE
	.align		8
        /*0090*/ 	.dword	_ZN34_INTERNAL_9fea3966_4_k_cu_daa028044cuda3std6ranges3__45__cpo6cbeginE
	.align		8
        /*0098*/ 	.dword	_ZN34_INTERNAL_9fea3966_4_k_cu_daa028044cuda3std6ranges3__45__cpo4cendE
	.align		8
        /*00a0*/ 	.dword	_ZN34_INTERNAL_9fea3966_4_k_cu_daa028044cuda3std6ranges3__45__cpo7advanceE
	.align		8
        /*00a8*/ 	.dword	_ZN34_INTERNAL_9fea3966_4_k_cu_daa028044cuda3std6ranges3__45__cpo9iter_swapE
	.align		8
        /*00b0*/ 	.dword	_ZN34_INTERNAL_9fea3966_4_k_cu_daa028044cuda3std6ranges3__45__cpo4nextE
	.align		8
        /*00b8*/ 	.dword	_ZN34_INTERNAL_9fea3966_4_k_cu_daa028044cuda3std6ranges3__45__cpo4prevE
	.align		8
        /*00c0*/ 	.dword	_ZN34_INTERNAL_9fea3966_4_k_cu_daa028044cuda3std6ranges3__45__cpo4dataE
	.align		8
        /*00c8*/ 	.dword	_ZN34_INTERNAL_9fea3966_4_k_cu_daa028044cuda3std6ranges3__45__cpo5cdataE
	.align		8
        /*00d0*/ 	.dword	_ZN34_INTERNAL_9fea3966_4_k_cu_daa028044cuda3std6ranges3__45__cpo4sizeE
	.align		8
        /*00d8*/ 	.dword	_ZN34_INTERNAL_9fea3966_4_k_cu_daa028044cuda3std6ranges3__45__cpo5ssizeE
	.align		8
        /*00e0*/ 	.dword	_ZN34_INTERNAL_9fea3966_4_k_cu_daa028044cuda3std6ranges3__45__cpo8distanceE
	.align		8
        /*00e8*/ 	.dword	_ZN34_INTERNAL_9fea3966_4_k_cu_daa028046thrust24THRUST_300001_SM_1000_NS8cuda_cub3parE
	.align		8
        /*00f0*/ 	.dword	_ZN34_INTERNAL_9fea3966_4_k_cu_daa028046thrust24THRUST_300001_SM_1000_NS8cuda_cub10par_nosyncE
	.align		8
        /*00f8*/ 	.dword	_ZN34_INTERNAL_9fea3966_4_k_cu_daa028046thrust24THRUST_300001_SM_1000_NS6system6detail10sequential3seqE
	.align		8
        /*0100*/ 	.dword	_ZN34_INTERNAL_9fea3966_4_k_cu_daa028046thrust24THRUST_300001_SM_1000_NS12placeholders2_1E
	.align		8
        /*0108*/ 	.dword	_ZN34_INTERNAL_9fea3966_4_k_cu_daa028046thrust24THRUST_300001_SM_1000_NS12placeholders2_2E
	.align		8
        /*0110*/ 	.dword	_ZN34_INTERNAL_9fea3966_4_k_cu_daa028046thrust24THRUST_300001_SM_1000_NS12placeholders2_3E
	.align		8
        /*0118*/ 	.dword	_ZN34_INTERNAL_9fea3966_4_k_cu_daa028046thrust24THRUST_300001_SM_1000_NS12placeholders2_4E
	.align		8
        /*0120*/ 	.dword	_ZN34_INTERNAL_9fea3966_4_k_cu_daa028046thrust24THRUST_300001_SM_1000_NS12placeholders2_5E
	.align		8
        /*0128*/ 	.dword	_ZN34_INTERNAL_9fea3966_4_k_cu_daa028046thrust24THRUST_300001_SM_1000_NS12placeholders2_6E
	.align		8
        /*0130*/ 	.dword	_ZN34_INTERNAL_9fea3966_4_k_cu_daa028046thrust24THRUST_300001_SM_1000_NS12placeholders2_7E
	.align		8
        /*0138*/ 	.dword	_ZN34_INTERNAL_9fea3966_4_k_cu_daa028046thrust24THRUST_300001_SM_1000_NS12placeholders2_8E
	.align		8
        /*0140*/ 	.dword	_ZN34_INTERNAL_9fea3966_4_k_cu_daa028046thrust24THRUST_300001_SM_1000_NS12placeholders2_9E
	.align		8
        /*0148*/ 	.dword	_ZN34_INTERNAL_9fea3966_4_k_cu_daa028046thrust24THRUST_300001_SM_1000_NS12placeholders3_10E
	.align		8
        /*0150*/ 	.dword	_ZN34_INTERNAL_9fea3966_4_k_cu_daa028046thrust24THRUST_300001_SM_1000_NS3seqE


//--------------------- .text._ZN3cub18CUB_300001_SM_10006detail4scan16DeviceScanKernelINS2_10policy_hubIiiimN4cuda3__47maximumIiEEE10Policy1000EN6thrust24THRUST_300001_SM_1000_NS6detail15normal_iteratorINSC_10device_ptrIiEEEESH_NS0_13ScanTileStateIiLb1EEES8_NS0_8NullTypeEmiLb0ESK_EEvT0_T1_T2_iT3_T4_T5_ --------------------------
	.section	.text._ZN3cub18CUB_300001_SM_10006detail4scan16DeviceScanKernelINS2_10policy_hubIiiimN4cuda3__47maximumIiEEE10Policy1000EN6thrust24THRUST_300001_SM_1000_NS6detail15normal_iteratorINSC_10device_ptrIiEEEESH_NS0_13ScanTileStateIiLb1EEES8_NS0_8NullTypeEmiLb0ESK_EEvT0_T1_T2_iT3_T4_T5_,"ax",@progbits
	.align	128
        .global         _ZN3cub18CUB_300001_SM_10006detail4scan16DeviceScanKernelINS2_10policy_hubIiiimN4cuda3__47maximumIiEEE10Policy1000EN6thrust24THRUST_300001_SM_1000_NS6detail15normal_iteratorINSC_10device_ptrIiEEEESH_NS0_13ScanTileStateIiLb1EEES8_NS0_8NullTypeEmiLb0ESK_EEvT0_T1_T2_iT3_T4_T5_
        .type           _ZN3cub18CUB_300001_SM_10006detail4scan16DeviceScanKernelINS2_10policy_hubIiiimN4cuda3__47maximumIiEEE10Policy1000EN6thrust24THRUST_300001_SM_1000_NS6detail15normal_iteratorINSC_10device_ptrIiEEEESH_NS0_13ScanTileStateIiLb1EEES8_NS0_8NullTypeEmiLb0ESK_EEvT0_T1_T2_iT3_T4_T5_,@function
        .size           _ZN3cub18CUB_300001_SM_10006detail4scan16DeviceScanKernelINS2_10policy_hubIiiimN4cuda3__47maximumIiEEE10Policy1000EN6thrust24THRUST_300001_SM_1000_NS6detail15normal_iteratorINSC_10device_ptrIiEEEESH_NS0_13ScanTileStateIiLb1EEES8_NS0_8NullTypeEmiLb0ESK_EEvT0_T1_T2_iT3_T4_T5_,(.L_x_242 - _ZN3cub18CUB_300001_SM_10006detail4scan16DeviceScanKernelINS2_10policy_hubIiiimN4cuda3__47maximumIiEEE10Policy1000EN6thrust24THRUST_300001_SM_1000_NS6detail15normal_iteratorINSC_10device_ptrIiEEEESH_NS0_13ScanTileStateIiLb1EEES8_NS0_8NullTypeEmiLb0ESK_EEvT0_T1_T2_iT3_T4_T5_)
        .other          _ZN3cub18CUB_300001_SM_10006detail4scan16DeviceScanKernelINS2_10policy_hubIiiimN4cuda3__47maximumIiEEE10Policy1000EN6thrust24THRUST_300001_SM_1000_NS6detail15normal_iteratorINSC_10device_ptrIiEEEESH_NS0_13ScanTileStateIiLb1EEES8_NS0_8NullTypeEmiLb0ESK_EEvT0_T1_T2_iT3_T4_T5_,@"STO_CUDA_ENTRY STV_DEFAULT"
_ZN3cub18CUB_300001_SM_10006detail4scan16DeviceScanKernelINS2_10policy_hubIiiimN4cuda3__47maximumIiEEE10Policy1000EN6thrust24THRUST_300001_SM_1000_NS6detail15normal_iteratorINSC_10device_ptrIiEEEESH_NS0_13ScanTileStateIiLb1EEES8_NS0_8NullTypeEmiLb0ESK_EEvT0_T1_T2_iT3_T4_T5_:
.text._ZN3cub18CUB_300001_SM_10006detail4scan16DeviceScanKernelINS2_10policy_hubIiiimN4cuda3__47maximumIiEEE10Policy1000EN6thrust24THRUST_300001_SM_1000_NS6detail15normal_iteratorINSC_10device_ptrIiEEEESH_NS0_13ScanTileStateIiLb1EEES8_NS0_8NullTypeEmiLb0ESK_EEvT0_T1_T2_iT3_T4_T5_:
[----:B------:R-:W-:Y:S08]  /*0000*/  LDC R1, c[0x0][0x37c] ;  /* 0x0000df00ff017b82 */ /* 0x000ff00000000800 */
[----:B------:R-:W0:Y:S01]  /*0010*/  S2UR UR5, SR_CTAID.X ;  /* 0x00000000000579c3 */ /* 0x000e220000002500 */
[----:B------:R-:W0:Y:S01]  /*0020*/  LDCU UR9, c[0x0][0x398] ;  /* 0x00007300ff0977ac */ /* 0x000e220008000800 */
[----:B------:R-:W1:Y:S01]  /*0030*/  LDCU.64 UR6, c[0x0][0x3a0] ;  /* 0x00007400ff0677ac */ /* 0x000e620008000a00 */
[----:B------:R-:W2:Y:S01]  /*0040*/  LDCU.64 UR12, c[0x0][0x358] ;  /* 0x00006b00ff0c77ac */ /* 0x000ea20008000a00 */
[----:B0-----:R-:W-:-:S04]  /*0050*/  UIADD3 UR8, UPT, UPT, UR5, UR9, URZ ;  /* 0x0000000905087290 */ /* 0x001fc8000fffe0ff */
[----:B------:R-:W-:-:S04]  /*0060*/  UIMAD.WIDE UR10, UR8, 0xc00, URZ ;  /* 0x00000c00080a78a5 */ /* 0x000fc8000f8e02ff */
[----:B-1----:R-:W-:-:S04]  /*0070*/  UIADD3 UR6, UP0, UPT, -UR10, UR6, URZ ;  /* 0x000000060a067290 */ /* 0x002fc8000ff1e1ff */
[----:B------:R-:W-:Y:S02]  /*0080*/  UIADD3.X UR4, UPT, UPT, ~UR11, UR7, URZ, UP0, !UPT ;  /* 0x000000070b047290 */ /* 0x000fe400087fe5ff */
[----:B------:R-:W-:-:S04]  /*0090*/  UISETP.GE.U32.AND UP0, UPT, UR6, 0xc01, UPT ;  /* 0x00000c010600788c */ /* 0x000fc8000bf06070 */
[----:B------:R-:W-:-:S09]  /*00a0*/  UISETP.GE.U32.AND.EX UP0, UPT, UR4, URZ, UPT, UP0 ;  /* 0x000000ff0400728c */ /* 0x000fd2000bf06100 */
[----:B--2---:R-:W-:Y:S05]  /*00b0*/  BRA.U !UP0, `(.L_x_0) ;  /* 0x0000001908bc7547 */ /* 0x004fea000b800000 */
[----:B------:R-:W0:Y:S01]  /*00c0*/  S2R R28, SR_TID.X ;  /* 0x00000000001c7919 */ /* 0x000e220000002100 */
[----:B------:R-:W1:Y:S01]  /*00d0*/  LDCU.64 UR4, c[0x0][0x380] ;  /* 0x00007000ff0477ac */ /* 0x000e620008000a00 */
[C---:B0-----:R-:W-:Y:S02]  /*00e0*/  LOP3.LUT R0, R28.reuse, 0x1f, RZ, 0xc0, !PT ;  /* 0x0000001f1c007812 */ /* 0x041fe400078ec0ff */
[----:B------:R-:W-:-:S05]  /*00f0*/  LOP3.LUT R3, R28, 0x3e0, RZ, 0xc0, !PT ;  /* 0x000003e01c037812 */ /* 0x000fca00078ec0ff */
[----:B------:R-:W-:-:S05]  /*0100*/  IMAD R0, R3, 0x18, R0 ;  /* 0x0000001803007824 */ /* 0x000fca00078e0200 */
[----:B------:R-:W-:-:S05]  /*0110*/  IADD3 R0, P0, PT, R0, UR10, RZ ;  /* 0x0000000a00007c10 */ /* 0x000fca000ff1e0ff */
[----:B------:R-:W-:Y:S02]  /*0120*/  IMAD.X R5, RZ, RZ, UR11, P0 ;  /* 0x0000000bff057e24 */ /* 0x000fe400080e06ff */
[----:B------:R-:W-:-:S03]  /*0130*/  IMAD.SHL.U32 R3, R0, 0x4, RZ ;  /* 0x0000000400037824 */ /* 0x000fc600078e00ff */
[----:B------:R-:W-:Y:S02]  /*0140*/  SHF.L.U64.HI R2, R0, 0x2, R5 ;  /* 0x0000000200027819 */ /* 0x000fe40000010205 */
[----:B-1----:R-:W-:-:S04]  /*0150*/  IADD3 R4, P0, PT, R3, UR4, RZ ;  /* 0x0000000403047c10 */ /* 0x002fc8000ff1e0ff */
[----:B------:R-:W-:-:S05]  /*0160*/  IADD3.X R5, PT, PT, R2, UR5, RZ, P0, !PT ;  /* 0x0000000502057c10 */ /* 0x000fca00087fe4ff */
[----:B------:R-:W2:Y:S04]  /*0170*/  LDG.E R0, desc[UR12][R4.64] ;  /* 0x0000000c04007981 */ /* 0x000ea8000c1e1900 */
[----:B------:R-:W3:Y:S04]  /*0180*/  LDG.E R6, desc[UR12][R4.64+0x80] ;  /* 0x0000800c04067981 */ /* 0x000ee8000c1e1900 */
[----:B------:R-:W4:Y:S04]  /*0190*/  LDG.E R8, desc[UR12][R4.64+0x100] ;  /* 0x0001000c04087981 */ /* 0x000f28000c1e1900 */
[----:B------:R-:W5:Y:S04]  /*01a0*/  LDG.E R10, desc[UR12][R4.64+0x180] ;  /* 0x0001800c040a7981 */ /* 0x000f68000c1e1900 */
        /* <DEDUP_REMOVED lines=19> */
[----:B------:R-:W5:Y:S01]  /*02e0*/  LDG.E R33, desc[UR12][R4.64+0xb80] ;  /* 0x000b800c04217981 */ /* 0x000f62000c1e1900 */
[----:B------:R-:W0:Y:S01]  /*02f0*/  S2UR UR5, SR_CgaCtaId ;  /* 0x00000000000579c3 */ /* 0x000e220000008800 */
[----:B------:R-:W-:Y:S01]  /*0300*/  SHF.R.U32.HI R31, RZ, 0x5, R28 ;  /* 0x00000005ff1f7819 */ /* 0x000fe2000001161c */
[----:B------:R-:W-:Y:S01]  /*0310*/  UMOV UR4, 0x400 ;  /* 0x0000040000047882 */ /* 0x000fe20000000000 */
[----:B------:R-:W1:Y:S01]  /*0320*/  S2R R30, SR_LANEID ;  /* 0x00000000001e7919 */ /* 0x000e620000000000 */
[----:B------:R-:W-:Y:S01]  /*0330*/  UISETP.NE.AND UP0, UPT, UR8, URZ, UPT ;  /* 0x000000ff0800728c */ /* 0x000fe2000bf05270 */
[----:B------:R-:W-:Y:S01]  /*0340*/  BSSY.RECONVERGENT B0, `(.L_x_1) ;  /* 0x000014a000007945 */ /* 0x000fe20003800200 */
[----:B0-----:R-:W-:Y:S01]  /*0350*/  ULEA UR4, UR5, UR4, 0x18 ;  /* 0x0000000405047291 */ /* 0x001fe2000f8ec0ff */
[----:B-1----:R-:W-:-:S05]  /*0360*/  IMAD R29, R31, 0x300, R30 ;  /* 0x000003001f1d7824 */ /* 0x002fca00078e021e */
[----:B------:R-:W-:-:S05]  /*0370*/  LEA R29, R29, UR4, 0x2 ;  /* 0x000000041d1d7c11 */ /* 0x000fca000f8e10ff */
[----:B--2---:R0:W-:Y:S04]  /*0380*/  STS [R29], R0 ;  /* 0x000000001d007388 */ /* 0x0041e80000000800 */
[----:B---3--:R1:W-:Y:S04]  /*0390*/  STS [R29+0x80], R6 ;  /* 0x000080061d007388 */ /* 0x0083e80000000800 */
[----:B----4-:R1:W-:Y:S01]  /*03a0*/  STS [R29+0x100], R8 ;  /* 0x000100081d007388 */ /* 0x0103e20000000800 */
[----:B0-----:R-:W-:-:S03]  /*03b0*/  IMAD R0, R30, 0x5c, R29 ;  /* 0x0000005c1e007824 */ /* 0x001fc600078e021d */
[----:B-----5:R1:W-:Y:S04]  /*03c0*/  STS [R29+0x180], R10 ;  /* 0x0001800a1d007388 */ /* 0x0203e80000000800 */
[----:B------:R1:W-:Y:S04]  /*03d0*/  STS [R29+0x200], R12 ;  /* 0x0002000c1d007388 */ /* 0x0003e80000000800 */
        /* <DEDUP_REMOVED lines=18> */
[----:B------:R1:W-:Y:S01]  /*0500*/  STS [R29+0xb80], R33 ;  /* 0x000b80211d007388 */ /* 0x0003e20000000800 */
[----:B------:R-:W-:-:S03]  /*0510*/  NOP ;  /* 0x0000000000007918 */ /* 0x000fc60000000000 */
[----:B------:R1:W0:Y:S04]  /*0520*/  LDS.128 R4, [R0] ;  /* 0x0000000000047984 */ /* 0x0002280000000c00 */
[----:B------:R1:W2:Y:S04]  /*0530*/  LDS.128 R8, [R0+0x10] ;  /* 0x0000100000087984 */ /* 0x0002a80000000c00 */
[----:B------:R1:W3:Y:S04]  /*0540*/  LDS.128 R12, [R0+0x20] ;  /* 0x00002000000c7984 */ /* 0x0002e80000000c00 */
[----:B------:R1:W4:Y:S04]  /*0550*/  LDS.128 R16, [R0+0x30] ;  /* 0x0000300000107984 */ /* 0x0003280000000c00 */
[----:B------:R1:W0:Y:S04]  /*0560*/  LDS.128 R20, [R0+0x40] ;  /* 0x0000400000147984 */ /* 0x0002280000000c00 */
[----:B------:R1:W0:Y:S01]  /*0570*/  LDS.128 R24, [R0+0x50] ;  /* 0x0000500000187984 */ /* 0x0002220000000c00 */
[----:B------:R-:W-:Y:S06]  /*0580*/  BAR.SYNC.DEFER_BLOCKING 0x0 ;  /* 0x0000000000007b1d */ /* 0x000fec0000010000 */
[----:B------:R-:W-:Y:S05]  /*0590*/  BRA.U UP0, `(.L_x_2) ;  /* 0x0000000500387547 */ /* 0x000fea000b800000 */
[----:B01----:R-:W-:Y:S02]  /*05a0*/  VIMNMX3 R32, R4, R5, R6, !PT ;  /* 0x000000050420720f */ /* 0x003fe40007800106 */
[----:B--2---:R-:W-:Y:S02]  /*05b0*/  VIMNMX3 R33, R7, R8, R9, !PT ;  /* 0x000000080721720f */ /* 0x004fe40007800109 */
[----:B---3--:R-:W-:Y:S02]  /*05c0*/  VIMNMX3 R34, R10, R11, R12, !PT ;  /* 0x0000000b0a22720f */ /* 0x008fe4000780010c */
[----:B------:R-:W-:Y:S02]  /*05d0*/  VIMNMX3 R35, R13, R14, R15, !PT ;  /* 0x0000000e0d23720f */ /* 0x000fe4000780010f */
[----:B----4-:R-:W-:Y:S02]  /*05e0*/  VIMNMX3 R36, R16, R17, R18, !PT ;  /* 0x000000111024720f */ /* 0x010fe40007800112 */
[----:B------:R-:W-:-:S02]  /*05f0*/  VIMNMX3 R37, R19, R20, R21, !PT ;  /* 0x000000141325720f */ /* 0x000fc40007800115 */
[----:B------:R-:W-:Y:S02]  /*0600*/  VIMNMX3 R38, R22, R23, R24, !PT ;  /* 0x000000171626720f */ /* 0x000fe40007800118 */
[----:B------:R-:W-:Y:S02]  /*0610*/  VIMNMX3 R39, R25, R26, R27, !PT ;  /* 0x0000001a1927720f */ /* 0x000fe4000780011b */
[----:B------:R-:W-:Y:S02]  /*0620*/  VIMNMX3 R32, R32, R33, R34, !PT ;  /* 0x000000212020720f */ /* 0x000fe40007800122 */
[----:B------:R-:W-:Y:S02]  /*0630*/  VIMNMX3 R35, R35, R36, R37, !PT ;  /* 0x000000242323720f */ /* 0x000fe40007800125 */
[----:B------:R-:W-:Y:S02]  /*0640*/  VIMNMX R38, PT, PT, R38, R39, !PT ;  /* 0x0000002726267248 */ /* 0x000fe40007fe0100 */
[----:B------:R-:W-:-:S02]  /*0650*/  ISETP.GE.AND P0, PT, R30, 0x1, PT ;  /* 0x000000011e00780c */ /* 0x000fc40003f06270 */
[----:B------:R-:W-:Y:S02]  /*0660*/  VIMNMX3 R38, R32, R35, R38, !PT ;  /* 0x000000232026720f */ /* 0x000fe40007800126 */
[----:B------:R-:W-:Y:S02]  /*0670*/  ISETP.NE.AND P2, PT, R30, RZ, PT ;  /* 0x000000ff1e00720c */ /* 0x000fe40003f45270 */
[----:B------:R-:W-:Y:S01]  /*0680*/  ISETP.NE.AND P1, PT, R31, 0x3, PT ;  /* 0x000000031f00780c */ /* 0x000fe20003f25270 */
[----:B------:R-:W0:Y:S06]  /*0690*/  SHFL.UP PT, R33, R38, 0x1, RZ ;  /* 0x0420000026217989 */ /* 0x000e2c00000e00ff */
[----:B0-----:R-:W-:-:S02]  /*06a0*/  @P0 VIMNMX R38, PT, PT, R38, R33, !PT ;  /* 0x0000002126260248 */ /* 0x001fc40007fe0100 */
[----:B------:R-:W-:-:S03]  /*06b0*/  ISETP.GE.AND P0, PT, R30, 0x2, PT ;  /* 0x000000021e00780c */ /* 0x000fc60003f06270 */
[----:B------:R-:W0:Y:S10]  /*06c0*/  SHFL.UP PT, R33, R38, 0x2, RZ ;  /* 0x0440000026217989 */ /* 0x000e3400000e00ff */
[----:B0-----:R-:W-:-:S02]  /*06d0*/  @P0 VIMNMX R38, PT, PT, R38, R33, !PT ;  /* 0x0000002126260248 */ /* 0x001fc40007fe0100 */
[----:B------:R-:W-:-:S03]  /*06e0*/  ISETP.GE.AND P0, PT, R30, 0x4, PT ;  /* 0x000000041e00780c */ /* 0x000fc60003f06270 */
[----:B------:R-:W0:Y:S10]  /*06f0*/  SHFL.UP PT, R33, R38, 0x4, RZ ;  /* 0x0480000026217989 */ /* 0x000e3400000e00ff */
[----:B0-----:R-:W-:-:S02]  /*0700*/  @P0 VIMNMX R38, PT, PT, R38, R33, !PT ;  /* 0x0000002126260248 */ /* 0x001fc40007fe0100 */
[----:B------:R-:W-:-:S03]  /*0710*/  ISETP.GE.AND P0, PT, R30, 0x8, PT ;  /* 0x000000081e00780c */ /* 0x000fc60003f06270 */
[----:B------:R-:W0:Y:S10]  /*0720*/  SHFL.UP PT, R33, R38, 0x8, RZ ;  /* 0x0500000026217989 */ /* 0x000e3400000e00ff */
[----:B0-----:R-:W-:-:S02]  /*0730*/  @P0 VIMNMX R38, PT, PT, R38, R33, !PT ;  /* 0x0000002126260248 */ /* 0x001fc40007fe0100 */
[----:B------:R-:W-:-:S03]  /*0740*/  ISETP.NE.AND P0, PT, R30, 0x1f, PT ;  /* 0x0000001f1e00780c */ /* 0x000fc60003f05270 */
[----:B------:R-:W0:Y:S10]  /*0750*/  SHFL.UP PT, R33, R38, 0x10, RZ ;  /* 0x0600000026217989 */ /* 0x000e3400000e00ff */
[----:B------:R-:W-:-:S02]  /*0760*/  @!P0 LEA R40, R31, UR4, 0x2 ;  /* 0x000000041f288c11 */ /* 0x000fc4000f8e10ff */
[----:B0-----:R-:W-:-:S05]  /*0770*/  VIMNMX R37, PT, PT, R38, R33, !PT ;  /* 0x0000002126257248 */ /* 0x001fca0007fe0100 */
[----:B------:R-:W-:Y:S01]  /*0780*/  @!P0 STS [R40+0x10], R37 ;  /* 0x0000102528008388 */ /* 0x000fe20000000800 */
[----:B------:R-:W-:Y:S01]  /*0790*/  BAR.SYNC.DEFER_BLOCKING 0x0 ;  /* 0x0000000000007b1d */ /* 0x000fe20000010000 */
[----:B------:R-:W-:-:S04]  /*07a0*/  ISETP.GE.AND P0, PT, R30, 0x10, PT ;  /* 0x000000101e00780c */ /* 0x000fc80003f06270 */
[----:B------:R-:W-:Y:S02]  /*07b0*/  SEL R36, R38, R37, !P0 ;  /* 0x0000002526247207 */ /* 0x000fe40004000000 */
[----:B------:R-:W-:-:S04]  /*07c0*/  ISETP.NE.AND P0, PT, R31, 0x2, PT ;  /* 0x000000021f00780c */ /* 0x000fc80003f05270 */
[----:B------:R-:W-:Y:S04]  /*07d0*/  SHFL.UP PT, R36, R36, 0x1, RZ ;  /* 0x0420000024247989 */ /* 0x000fe800000e00ff */
[----:B------:R-:W0:Y:S02]  /*07e0*/  LDS.128 R32, [UR4+0x10] ;  /* 0x00001004ff207984 */ /* 0x000e240008000c00 */
[----:B0-----:R-:W-:-:S04]  /*07f0*/  VIMNMX R33, PT, PT, R32, R33, !PT ;  /* 0x0000002120217248 */ /* 0x001fc80007fe0100 */
[----:B------:R-:W-:Y:S02]  /*0800*/  SEL R31, R33, R32, !P0 ;  /* 0x00000020211f7207 */ /* 0x000fe40004000000 */
[----:B------:R-:W-:Y:S02]  /*0810*/  VIMNMX R34, PT, PT, R34, R33, !PT ;  /* 0x0000002122227248 */ /* 0x000fe40007fe0100 */
[----:B------:R-:W-:Y:S02]  /*0820*/  ISETP.GE.U32.AND P0, PT, R28, 0x20, PT ;  /* 0x000000201c00780c */ /* 0x000fe40003f06070 */
[----:B------:R-:W-:Y:S02]  /*0830*/  SEL R31, R34, R31, !P1 ;  /* 0x0000001f221f7207 */ /* 0x000fe40004800000 */
[----:B------:R-:W-:Y:S02]  /*0840*/  VIMNMX R35, PT, PT, R35, R34, !PT ;  /* 0x0000002223237248 */ /* 0x000fe40007fe0100 */
[----:B------:R-:W-:-:S04]  /*0850*/  @P2 VIMNMX R31, PT, PT, R36, R31, !PT ;  /* 0x0000001f241f2248 */ /* 0x000fc80007fe0100 */
[----:B------:R-:W-:Y:S02]  /*0860*/  SEL R31, R36, R31, !P0 ;  /* 0x0000001f241f7207 */ /* 0x000fe40004000000 */
[----:B------:R-:W-:Y:S02]  /*0870*/  ISETP.NE.AND P0, PT, R28, RZ, PT ;  /* 0x000000ff1c00720c */ /* 0x000fe40003f05270 */
[----:B------:R-:W-:-:S04]  /*0880*/  VIMNMX R36, PT, PT, R4, R31, !PT ;  /* 0x0000001f04247248 */ /* 0x000fc80007fe0100 */
[----:B------:R-:W-:Y:S02]  /*0890*/  SEL R30, R4, R36, !P0 ;  /* 0x00000024041e7207 */ /* 0x000fe40004000000 */
[----:B------:R-:W-:Y:S02]  /*08a0*/  ISETP.NE.AND P0, PT, R28, RZ, PT ;  /* 0x000000ff1c00720c */ /* 0x000fe40003f05270 */
[----:B------:R-:W-:-:S04]  /*08b0*/  VIMNMX R37, PT, PT, R5, R30, !PT ;  /* 0x0000001e05257248 */ /* 0x000fc80007fe0100 */
        /* <DEDUP_REMOVED lines=21> */
[----:B------:R-:W-:Y:S01]  /*0a10*/  VIMNMX R27, PT, PT, R27, R26, !PT ;  /* 0x0000001a1b1b7248 */ /* 0x000fe20007fe0100 */
[----:B------:R-:W-:Y:S06]  /*0a20*/  @P0 BRA `(.L_x_3) ;  /* 0x0000000c006c0947 */ /* 0x000fec0003800000 */
[----:B------:R-:W0:Y:S01]  /*0a30*/  LDC.64 R6, c[0x0][0x390] ;  /* 0x0000e400ff067b82 */ /* 0x000e220000000a00 */
[----:B------:R-:W-:Y:S02]  /*0a40*/  IMAD.MOV.U32 R34, RZ, RZ, 0x65 ;  /* 0x00000065ff227424 */ /* 0x000fe400078e00ff */
[----:B------:R-:W-:-:S03]  /*0a50*/  IMAD.MOV.U32 R36, RZ, RZ, R4 ;  /* 0x000000ffff247224 */ /* 0x000fc600078e0004 */
[----:B0-----:R0:W-:Y:S01]  /*0a60*/  ST.E.64.STRONG.GPU desc[UR12][R6.64+0x100], R34 ;  /* 0x0001002206007985 */ /* 0x0011e2000c10fb0c */
[----:B------:R-:W-:Y:S05]  /*0a70*/  BRA `(.L_x_3) ;  /* 0x0000000c00587947 */ /* 0x000fea0003800000 */
.L_x_2:
        /* <DEDUP_REMOVED lines=39> */
[----:B------:R-:W-:Y:S02]  /*0cf0*/  ISETP.GT.U32.AND P0, PT, R28, 0x1f, PT ;  /* 0x0000001f1c00780c */ /* 0x000fe40003f04070 */
[----:B------:R-:W-:-:S04]  /*0d00*/  VIMNMX R34, PT, PT, R34, R33, !PT ;  /* 0x0000002122227248 */ /* 0x000fc80007fe0100 */
[----:B------:R-:W-:Y:S02]  /*0d10*/  SEL R32, R34, R32, !P1 ;  /* 0x0000002022207207 */ /* 0x000fe40004800000 */
[----:B------:R-:W-:Y:S02]  /*0d20*/  ISETP.GE.U32.AND P1, PT, R28, 0x20, PT ;  /* 0x000000201c00780c */ /* 0x000fe40003f26070 */
[----:B------:R-:W-:Y:S02]  /*0d30*/  @P2 VIMNMX R32, PT, PT, R37, R32, !PT ;  /* 0x0000002025202248 */ /* 0x000fe40007fe0100 */
[----:B------:R-:W-:Y:S02]  /*0d40*/  VIMNMX R35, PT, PT, R35, R34, !PT ;  /* 0x0000002223237248 */ /* 0x000fe40007fe0100 */
[----:B------:R-:W-:Y:S01]  /*0d50*/  SEL R38, R37, R32, !P1 ;  /* 0x0000002025267207 */ /* 0x000fe20004800000 */
[----:B------:R-:W-:Y:S06]  /*0d60*/  @P0 BRA `(.L_x_4) ;  /* 0x00000008001c0947 */ /* 0x000fec0003800000 */
[----:B------:R-:W0:Y:S01]  /*0d70*/  LDC.64 R42, c[0x0][0x390] ;  /* 0x0000e400ff2a7b82 */ /* 0x000e220000000a00 */
[----:B------:R-:W-:Y:S01]  /*0d80*/  ISETP.NE.AND P0, PT, R28, RZ, PT ;  /* 0x000000ff1c00720c */ /* 0x000fe20003f05270 */
[----:B------:R-:W-:Y:S01]  /*0d90*/  IMAD.U32 R51, RZ, RZ, UR8 ;  /* 0x00000008ff337e24 */ /* 0x000fe2000f8e00ff */
[----:B------:R-:W-:-:S05]  /*0da0*/  LOP3.LUT R41, RZ, R28, RZ, 0x33, !PT ;  /* 0x0000001cff297212 */ /* 0x000fca00078e33ff */
[----:B------:R-:W1:Y:S01]  /*0db0*/  LDC R31, c[0x0][0x370] ;  /* 0x0000dc00ff1f7b82 */ /* 0x000e620000000800 */
[----:B------:R-:W-:-:S05]  /*0dc0*/  VIADD R41, R41, UR8 ;  /* 0x0000000829297c36 */ /* 0x000fca0008000000 */
[----:B------:R-:W-:Y:S01]  /*0dd0*/  @!P0 IMAD.MOV.U32 R34, RZ, RZ, 0x64 ;  /* 0x00000064ff228424 */ /* 0x000fe200078e00ff */
[----:B------:R2:W-:Y:S01]  /*0de0*/  @!P0 STS [UR4+0xc], R35 ;  /* 0x00000c23ff008988 */ /* 0x0005e20008000804 */
[----:B0-----:R-:W-:-:S05]  /*0df0*/  IMAD.WIDE R50, R51, 0x8, R42 ;  /* 0x0000000833327825 */ /* 0x001fca00078e022a */
[----:B------:R2:W-:Y:S01]  /*0e00*/  @!P0 ST.E.64.STRONG.GPU desc[UR12][R50.64+0x100], R34 ;  /* 0x0001002232008985 */ /* 0x0005e2000c10fb0c */
[----:B-1----:R-:W-:-:S13]  /*0e10*/  ISETP.GT.U32.AND P1, PT, R31, 0x1f3, PT ;  /* 0x000001f31f00780c */ /* 0x002fda0003f24070 */
[----:B--2---:R-:W-:Y:S05]  /*0e20*/  @P1 BRA `(.L_x_5) ;  /* 0x0000000000081947 */ /* 0x004fea0003800000 */
[----:B------:R0:W-:Y:S06]  /*0e30*/  MEMBAR.SC.CTA ;  /* 0x0000000000007992 */ /* 0x0001ec0000000000 */
[----:B0-----:R-:W-:Y:S05]  /*0e40*/  BRA `(.L_x_6) ;  /* 0x0000000000087947 */ /* 0x001fea0003800000 */
.L_x_5:
[----:B------:R-:W-:Y:S05]  /*0e50*/  NANOSLEEP 0x4dd ;  /* 0x000004dd0000795d */ /* 0x000fea0003800000 */
[----:B------:R-:W-:Y:S01]  /*0e60*/  NOP ;  /* 0x0000000000007918 */ /* 0x000fe20000000000 */
.L_x_6:
[----:B------:R-:W-:-:S05]  /*0e70*/  IMAD.WIDE R42, R41, 0x8, R42 ;  /* 0x00000008292a7825 */ /* 0x000fca00078e022a */
[----:B------:R-:W2:Y:S01]  /*0e80*/  LD.E.64.STRONG.GPU R36, desc[UR12][R42.64+0x100] ;  /* 0x0001000c2a247980 */ /* 0x000ea2000c10fb00 */
[----:B------:R-:W-:Y:S01]  /*0e90*/  UMOV UR5, 0xffffffff ;  /* 0xffffffff00057882 */ /* 0x000fe20000000000 */
[----:B--2---:R-:W-:Y:S02]  /*0ea0*/  ISETP.NE.AND P0, PT, R36, 0x63, PT ;  /* 0x000000632400780c */ /* 0x004fe40003f05270 */
[----:B------:R-:W-:Y:S11]  /*0eb0*/  BRA.DIV UR5, `(.L_x_7) ;  /* 0x0000002e05fc7947 */ /* 0x000ff6000b800000 */
[----:B------:R-:W-:-:S13]  /*0ec0*/  VOTE.ANY P0, !P0 ;  /* 0x0000000000ff7806 */ /* 0x000fda0004000100 */
.L_x_46:
[----:B------:R-:W-:Y:S05]  /*0ed0*/  @!P0 BRA `(.L_x_8) ;  /* 0x0000000000308947 */ /* 0x000fea0003800000 */
.L_x_12:
[----:B------:R-:W-:Y:S05]  /*0ee0*/  YIELD ;  /* 0x0000000000007946 */ /* 0x000fea0003800000 */
[----:B------:R-:W-:Y:S05]  /*0ef0*/  @P1 BRA `(.L_x_9) ;  /* 0x0000000000081947 */ /* 0x000fea0003800000 */
[----:B------:R0:W-:Y:S06]  /*0f00*/  MEMBAR.SC.CTA ;  /* 0x0000000000007992 */ /* 0x0001ec0000000000 */
[----:B0-----:R-:W-:Y:S05]  /*0f10*/  BRA `(.L_x_10) ;  /* 0x0000000000087947 */ /* 0x001fea0003800000 */
.L_x_9:
[----:B------:R-:W-:Y:S05]  /*0f20*/  NANOSLEEP 0x288 ;  /* 0x000002880000795d */ /* 0x000fea0003800000 */
[----:B------:R-:W-:Y:S01]  /*0f30*/  NOP ;  /* 0x0000000000007918 */ /* 0x000fe20000000000 */
.L_x_10:
[----:B------:R-:W2:Y:S01]  /*0f40*/  LD.E.64.STRONG.GPU R36, desc[UR12][R42.64+0x100] ;  /* 0x0001000c2a247980 */ /* 0x000ea2000c10fb00 */
[----:B------:R-:W-:Y:S01]  /*0f50*/  UMOV UR5, 0xffffffff ;  /* 0xffffffff00057882 */ /* 0x000fe20000000000 */
[----:B--2---:R-:W-:Y:S02]  /*0f60*/  ISETP.NE.AND P0, PT, R36, 0x63, PT ;  /* 0x000000632400780c */ /* 0x004fe40003f05270 */
[----:B------:R-:W-:Y:S11]  /*0f70*/  BRA.DIV UR5, `(.L_x_11) ;  /* 0x0000002e05ec7947 */ /* 0x000ff6000b800000 */
[----:B------:R-:W-:-:S13]  /*0f80*/  VOTE.ANY P0, !P0 ;  /* 0x0000000000ff7806 */ /* 0x000fda0004000100 */
.L_x_49:
[----:B------:R-:W-:Y:S05]  /*0f90*/  @P0 BRA `(.L_x_12) ;  /* 0xfffffffc00d00947 */ /* 0x000fea000383ffff */
.L_x_8:
[----:B------:R-:W-:Y:S01]  /*0fa0*/  UMOV UR5, 0xffffffff ;  /* 0xffffffff00057882 */ /* 0x000fe20000000000 */
[----:B------:R-:W-:Y:S01]  /*0fb0*/  ISETP.NE.AND P0, PT, R36, 0x65, PT ;  /* 0x000000652400780c */ /* 0x000fe20003f05270 */
[----:B------:R-:W-:Y:S01]  /*0fc0*/  IMAD.MOV.U32 R47, RZ, RZ, R37 ;  /* 0x000000ffff2f7224 */ /* 0x000fe200078e0025 */
[----:B------:R-:W-:Y:S11]  /*0fd0*/  BRA.DIV UR5, `(.L_x_13) ;  /* 0x0000002e05f47947 */ /* 0x000ff6000b800000 */
[----:B------:R-:W0:Y:S01]  /*0fe0*/  S2R R45, SR_GEMASK ;  /* 0x00000000002d7919 */ /* 0x000e220000003c00 */
[----:B------:R-:W-:Y:S01]  /*0ff0*/  VOTE.ANY R32, PT, !P0 ;  /* 0x0000000000207806 */ /* 0x000fe200040e0100 */
[C---:B------:R-:W-:Y:S02]  /*1000*/  VIADD R44, R30.reuse, 0x2 ;  /* 0x000000021e2c7836 */ /* 0x040fe40000000000 */
[C---:B------:R-:W-:Y:S02]  /*1010*/  VIADD R43, R30.reuse, 0x4 ;  /* 0x000000041e2b7836 */ /* 0x040fe40000000000 */
[C---:B------:R-:W-:Y:S02]  /*1020*/  VIADD R42, R30.reuse, 0x8 ;  /* 0x000000081e2a7836 */ /* 0x040fe40000000000 */
[----:B------:R-:W-:Y:S01]  /*1030*/  VIADD R46, R30, 0x10 ;  /* 0x000000101e2e7836 */ /* 0x000fe20000000000 */
[----:B0-----:R-:W-:-:S05]  /*1040*/  LOP3.LUT R32, R32, 0x80000000, R45, 0xec, !PT ;  /* 0x8000000020207812 */ /* 0x001fca00078eec2d */
[----:B------:R-:W-:-:S05]  /*1050*/  VIADD R33, R32, 0xffffffff ;  /* 0xffffffff20217836 */ /* 0x000fca0000000000 */
[----:B------:R-:W-:-:S04]  /*1060*/  LOP3.LUT R33, R32, R33, RZ, 0xc, !PT ;  /* 0x0000002120217212 */ /* 0x000fc800078e0cff */
[----:B------:R0:W1:Y:S02]  /*1070*/  POPC R39, R33 ;  /* 0x0000002100277309 */ /* 0x0000640000000000 */
[----:B0-----:R-:W0:Y:S01]  /*1080*/  LDC.64 R32, c[0x0][0x390] ;  /* 0x0000e400ff207b82 */ /* 0x001e220000000a00 */
[----:B-1----:R-:W1:Y:S01]  /*1090*/  SHFL.DOWN PT, R40, R47, 0x1, R39 ;  /* 0x082000002f287989 */ /* 0x002e6200000e0027 */
[-C--:B------:R-:W-:Y:S02]  /*10a0*/  ISETP.GE.AND P0, PT, R30, R39.reuse, PT ;  /* 0x000000271e00720c */ /* 0x080fe40003f06270 */
[----:B------:R-:W-:Y:S02]  /*10b0*/  ISETP.GT.AND P1, PT, R46, R39, PT ;  /* 0x000000272e00720c */ /* 0x000fe40003f24270 */
[----:B0-----:R-:W-:-:S09]  /*10c0*/  IADD3 R48, P2, PT, R32, 0x100, RZ ;  /* 0x0000010020307810 */ /* 0x001fd20007f5e0ff */
[----:B-1----:R-:W-:Y:S01]  /*10d0*/  @!P0 VIMNMX R47, PT, PT, R40, R47, !PT ;  /* 0x0000002f282f8248 */ /* 0x002fe20007fe0100 */
[----:B------:R-:W-:Y:S01]  /*10e0*/  IMAD.X R49, RZ, RZ, R33, P2 ;  /* 0x000000ffff317224 */ /* 0x000fe200010e0621 */
[----:B------:R-:W-:-:S03]  /*10f0*/  ISETP.GT.AND P0, PT, R44, R39, PT ;  /* 0x000000272c00720c */ /* 0x000fc60003f04270 */
[----:B------:R-:W0:Y:S10]  /*1100*/  SHFL.DOWN PT, R40, R47, 0x2, R39 ;  /* 0x084000002f287989 */ /* 0x000e3400000e0027 */
[----:B0-----:R-:W-:-:S02]  /*1110*/  @!P0 VIMNMX R47, PT, PT, R47, R40, !PT ;  /* 0x000000282f2f8248 */ /* 0x001fc40007fe0100 */
[----:B------:R-:W-:-:S03]  /*1120*/  ISETP.GT.AND P0, PT, R43, R39, PT ;  /* 0x000000272b00720c */ /* 0x000fc60003f04270 */
[----:B------:R-:W0:Y:S10]  /*1130*/  SHFL.DOWN PT, R40, R47, 0x4, R39 ;  /* 0x088000002f287989 */ /* 0x000e3400000e0027 */
[----:B0-----:R-:W-:-:S02]  /*1140*/  @!P0 VIMNMX R47, PT, PT, R47, R40, !PT ;  /* 0x000000282f2f8248 */ /* 0x001fc40007fe0100 */
[----:B------:R-:W-:-:S03]  /*1150*/  ISETP.GT.AND P0, PT, R42, R39, PT ;  /* 0x000000272a00720c */ /* 0x000fc60003f04270 */
[----:B------:R-:W0:Y:S10]  /*1160*/  SHFL.DOWN PT, R40, R47, 0x8, R39 ;  /* 0x090000002f287989 */ /* 0x000e3400000e0027 */
[----:B0-----:R-:W-:-:S02]  /*1170*/  @!P0 VIMNMX R47, PT, PT, R47, R40, !PT ;  /* 0x000000282f2f8248 */ /* 0x001fc40007fe0100 */
[----:B------:R-:W-:-:S03]  /*1180*/  ISETP.NE.AND P0, PT, R36, 0x65, PT ;  /* 0x000000652400780c */ /* 0x000fc60003f05270 */
[----:B------:R-:W0:Y:S10]  /*1190*/  SHFL.DOWN PT, R40, R47, 0x10, R39 ;  /* 0x0a0000002f287989 */ /* 0x000e3400000e0027 */
[----:B------:R-:W-:-:S02]  /*11a0*/  VOTE.ALL P0, P0 ;  /* 0x0000000000ff7806 */ /* 0x000fc40000000000 */
[----:B0-----:R-:W-:-:S11]  /*11b0*/  @!P1 VIMNMX R47, PT, PT, R47, R40, !PT ;  /* 0x000000282f2f9248 */ /* 0x001fd60007fe0100 */
.L_x_58:
[----:B------:R-:W-:Y:S05]  /*11c0*/  @!P0 BRA `(.L_x_14) ;  /* 0x0000000000c48947 */ /* 0x000fea0003800000 */
.L_x_22:
[----:B------:R-:W-:-:S05]  /*11d0*/  IMAD.WIDE R52, R41, 0x8, R48 ;  /* 0x0000000829347825 */ /* 0x000fca00078e0230 */
[----:B------:R-:W2:Y:S01]  /*11e0*/  LD.E.64.STRONG.GPU R36, desc[UR12][R52.64+-0x100] ;  /* 0xffff000c34247980 */ /* 0x000ea2000c10fb00 */
[----:B------:R-:W-:Y:S05]  /*11f0*/  YIELD ;  /* 0x0000000000007946 */ /* 0x000fea0003800000 */
[----:B------:R-:W-:Y:S01]  /*1200*/  UMOV UR5, 0xffffffff ;  /* 0xffffffff00057882 */ /* 0x000fe20000000000 */
[----:B--2---:R-:W-:Y:S02]  /*1210*/  ISETP.NE.AND P0, PT, R36, 0x63, PT ;  /* 0x000000632400780c */ /* 0x004fe40003f05270 */
[----:B------:R-:W-:Y:S11]  /*1220*/  BRA.DIV UR5, `(.L_x_15) ;  /* 0x0000003205507947 */ /* 0x000ff6000b800000 */
[----:B------:R-:W-:-:S13]  /*1230*/  VOTE.ANY P0, !P0 ;  /* 0x0000000000ff7806 */ /* 0x000fda0004000100 */
.L_x_61:
[----:B------:R-:W-:Y:S05]  /*1240*/  @!P0 BRA `(.L_x_16) ;  /* 0x0000000000348947 */ /* 0x000fea0003800000 */
[----:B------:R-:W-:-:S13]  /*1250*/  ISETP.GT.U32.AND P1, PT, R31, 0x1f3, PT ;  /* 0x000001f31f00780c */ /* 0x000fda0003f24070 */
.L_x_20:
[----:B------:R-:W-:Y:S05]  /*1260*/  YIELD ;  /* 0x0000000000007946 */ /* 0x000fea0003800000 */
[----:B------:R-:W-:Y:S05]  /*1270*/  @P1 BRA `(.L_x_17) ;  /* 0x0000000000081947 */ /* 0x000fea0003800000 */
[----:B------:R0:W-:Y:S06]  /*1280*/  MEMBAR.SC.CTA ;  /* 0x0000000000007992 */ /* 0x0001ec0000000000 */
[----:B0-----:R-:W-:Y:S05]  /*1290*/  BRA `(.L_x_18) ;  /* 0x0000000000087947 */ /* 0x001fea0003800000 */
.L_x_17:
[----:B------:R-:W-:Y:S05]  /*12a0*/  NANOSLEEP 0x288 ;  /* 0x000002880000795d */ /* 0x000fea0003800000 */
[----:B------:R-:W-:Y:S01]  /*12b0*/  NOP ;  /* 0x0000000000007918 */ /* 0x000fe20000000000 */
.L_x_18:
[----:B------:R-:W2:Y:S01]  /*12c0*/  LD.E.64.STRONG.GPU R36, desc[UR12][R52.64+-0x100] ;  /* 0xffff000c34247980 */ /* 0x000ea2000c10fb00 */
[----:B------:R-:W-:Y:S01]  /*12d0*/  UMOV UR5, 0xffffffff ;  /* 0xffffffff00057882 */ /* 0x000fe20000000000 */
[----:B--2---:R-:W-:Y:S02]  /*12e0*/  ISETP.NE.AND P0, PT, R36, 0x63, PT ;  /* 0x000000632400780c */ /* 0x004fe40003f05270 */
[----:B------:R-:W-:Y:S11]  /*12f0*/  BRA.DIV UR5, `(.L_x_19) ;  /* 0x00000032053c7947 */ /* 0x000ff6000b800000 */
[----:B------:R-:W-:-:S13]  /*1300*/  VOTE.ANY P0, !P0 ;  /* 0x0000000000ff7806 */ /* 0x000fda0004000100 */
.L_x_64:
[----:B------:R-:W-:Y:S05]  /*1310*/  @P0 BRA `(.L_x_20) ;  /* 0xfffffffc00d00947 */ /* 0x000fea000383ffff */
.L_x_16:
[----:B------:R-:W-:Y:S01]  /*1320*/  UMOV UR5, 0xffffffff ;  /* 0xffffffff00057882 */ /* 0x000fe20000000000 */
[----:B------:R-:W-:Y:S02]  /*1330*/  ISETP.NE.AND P0, PT, R36, 0x65, PT ;  /* 0x000000652400780c */ /* 0x000fe40003f05270 */
[----:B------:R-:W-:Y:S11]  /*1340*/  BRA.DIV UR5, `(.L_x_21) ;  /* 0x0000003205487947 */ /* 0x000ff6000b800000 */
[----:B------:R-:W-:Y:S01]  /*1350*/  VOTE.ANY R32, PT, !P0 ;  /* 0x0000000000207806 */ /* 0x000fe200040e0100 */
[----:B------:R-:W-:-:S03]  /*1360*/  VIADD R41, R41, 0xffffffe0 ;  /* 0xffffffe029297836 */ /* 0x000fc60000000000 */
[----:B------:R-:W-:-:S05]  /*1370*/  LOP3.LUT R32, R32, 0x80000000, R45, 0xec, !PT ;  /* 0x8000000020207812 */ /* 0x000fca00078eec2d */
[----:B------:R-:W-:-:S05]  /*1380*/  VIADD R33, R32, 0xffffffff ;  /* 0xffffffff20217836 */ /* 0x000fca0000000000 */
[----:B------:R-:W-:-:S04]  /*1390*/  LOP3.LUT R33, R32, R33, RZ, 0xc, !PT ;  /* 0x0000002120217212 */ /* 0x000fc800078e0cff */
[----:B------:R-:W0:Y:S02]  /*13a0*/  POPC R39, R33 ;  /* 0x0000002100277309 */ /* 0x000e240000000000 */
[----:B0-----:R-:W0:Y:S01]  /*13b0*/  SHFL.DOWN PT, R40, R37, 0x1, R39 ;  /* 0x0820000025287989 */ /* 0x001e2200000e0027 */
[-C--:B------:R-:W-:Y:S02]  /*13c0*/  ISETP.GE.AND P0, PT, R30, R39.reuse, PT ;  /* 0x000000271e00720c */ /* 0x080fe40003f06270 */
[----:B------:R-:W-:-:S11]  /*13d0*/  ISETP.GT.AND P1, PT, R46, R39, PT ;  /* 0x000000272e00720c */ /* 0x000fd60003f24270 */
[----:B0-----:R-:W-:Y:S02]  /*13e0*/  @!P0 VIMNMX R37, PT, PT, R40, R37, !PT ;  /* 0x0000002528258248 */ /* 0x001fe40007fe0100 */
        /* <DEDUP_REMOVED lines=12> */
[----:B0-----:R-:W-:-:S04]  /*14b0*/  @!P1 VIMNMX R37, PT, PT, R37, R40, !PT ;  /* 0x0000002825259248 */ /* 0x001fc80007fe0100 */
[----:B------:R-:W-:-:S07]  /*14c0*/  VIMNMX R47, PT, PT, R37, R47, !PT ;  /* 0x0000002f252f7248 */ /* 0x000fce0007fe0100 */
.L_x_73:
[----:B------:R-:W-:Y:S05]  /*14d0*/  @P0 BRA `(.L_x_22) ;  /* 0xfffffffc003c0947 */ /* 0x000fea000383ffff */
.L_x_14:
[----:B------:R-:W-:Y:S02]  /*14e0*/  ISETP.NE.AND P1, PT, R28, RZ, PT ;  /* 0x000000ff1c00720c */ /* 0x000fe40003f25270 */
[----:B------:R-:W-:-:S11]  /*14f0*/  ISETP.NE.AND P0, PT, R30, RZ, PT ;  /* 0x000000ff1e00720c */ /* 0x000fd60003f05270 */
[----:B------:R-:W0:Y:S01]  /*1500*/  @!P1 S2R R31, SR_CgaCtaId ;  /* 0x00000000001f9919 */ /* 0x000e220000008800 */
[----:B------:R-:W-:Y:S01]  /*1510*/  @!P1 MOV R30, 0x400 ;  /* 0x00000400001e9802 */ /* 0x000fe20000000f00 */
[----:B------:R-:W-:Y:S01]  /*1520*/  @!P1 IMAD.MOV.U32 R34, RZ, RZ, 0x65 ;  /* 0x00000065ff229424 */ /* 0x000fe200078e00ff */
[----:B------:R-:W-:Y:S01]  /*1530*/  @!P0 MOV R32, 0x400 ;  /* 0x0000040000208802 */ /* 0x000fe20000000f00 */
[----:B------:R-:W1:Y:S01]  /*1540*/  @!P0 S2R R33, SR_CgaCtaId ;  /* 0x0000000000218919 */ /* 0x000e620000008800 */
[----:B------:R-:W-:-:S05]  /*1550*/  @!P1 VIMNMX R35, PT, PT, R35, R47, !PT ;  /* 0x0000002f23239248 */ /* 0x000fca0007fe0100 */
[----:B------:R2:W-:Y:S01]  /*1560*/  @!P1 ST.E.64.STRONG.GPU desc[UR12][R50.64+0x100], R34 ;  /* 0x0001002232009985 */ /* 0x0005e2000c10fb0c */
[----:B0-----:R-:W-:Y:S02]  /*1570*/  @!P1 LEA R30, R31, R30, 0x18 ;  /* 0x0000001e1f1e9211 */ /* 0x001fe400078ec0ff */
[----:B-1----:R-:W-:-:S03]  /*1580*/  @!P0 LEA R36, R33, R32, 0x18 ;  /* 0x0000002021248211 */ /* 0x002fc600078ec0ff */
[----:B------:R2:W-:Y:S01]  /*1590*/  @!P1 STS [R30+0x8], R35 ;  /* 0x000008231e009388 */ /* 0x0005e20000000800 */
[----:B------:R-:W-:Y:S02]  /*15a0*/  IMAD.MOV.U32 R32, RZ, RZ, R38 ;  /* 0x000000ffff207224 */ /* 0x000fe400078e0026 */
[----:B------:R-:W-:Y:S01]  /*15b0*/  @!P0 IMAD.MOV.U32 R32, RZ, RZ, R47 ;  /* 0x000000ffff208224 */ /* 0x000fe200078e002f */
[----:B------:R2:W-:Y:S04]  /*15c0*/  @!P1 STS [R30+0x4], R47 ;  /* 0x0000042f1e009388 */ /* 0x0005e80000000800 */
[----:B------:R2:W-:Y:S02]  /*15d0*/  @!P0 STS [R36+0x24], R47 ;  /* 0x0000242f24008388 */ /* 0x0005e40000000800 */
.L_x_4:
[----:B------:R-:W-:Y:S05]  /*15e0*/  WARPSYNC.ALL ;  /* 0x0000000000007948 */ /* 0x000fea0003800000 */
[----:B------:R-:W0:Y:S08]  /*15f0*/  S2UR UR6, SR_CgaCtaId ;  /* 0x00000000000679c3 */ /* 0x000e300000008800 */
[----:B------:R-:W-:Y:S01]  /*1600*/  BAR.SYNC.DEFER_BLOCKING 0x0 ;  /* 0x0000000000007b1d */ /* 0x000fe20000010000 */
[----:B------:R-:W-:-:S05]  /*1610*/  ISETP.NE.AND P0, PT, R28, RZ, PT ;  /* 0x000000ff1c00720c */ /* 0x000fca0003f05270 */
[----:B------:R-:W-:Y:S02]  /*1620*/  UMOV UR5, 0x400 ;  /* 0x0000040000057882 */ /* 0x000fe40000000000 */
[----:B0-----:R-:W-:-:S09]  /*1630*/  ULEA UR5, UR6, UR5, 0x18 ;  /* 0x0000000506057291 */ /* 0x001fd2000f8ec0ff */
[----:B--2---:R-:W0:Y:S02]  /*1640*/  LDS R30, [UR5+0x24] ;  /* 0x00002405ff1e7984 */ /* 0x004e240008000800 */
[----:B0-----:R-:W-:-:S04]  /*1650*/  @P0 VIMNMX R32, PT, PT, R30, R32, !PT ;  /* 0x000000201e200248 */ /* 0x001fc80007fe0100 */
        /* <DEDUP_REMOVED lines=23> */
[----:B------:R-:W-:-:S07]  /*17d0*/  VIMNMX R27, PT, PT, R27, R26, !PT ;  /* 0x0000001a1b1b7248 */ /* 0x000fce0007fe0100 */
.L_x_3:
[----:B------:R-:W-:Y:S05]  /*17e0*/  BSYNC.RECONVERGENT B0 ;  /* 0x0000000000007941 */ /* 0x000fea0003800200 */
.L_x_1:
[----:B------:R-:W-:Y:S06]  /*17f0*/  BAR.SYNC.DEFER_BLOCKING 0x0 ;  /* 0x0000000000007b1d */ /* 0x000fec0000010000 */
[----:B------:R-:W1:Y:S01]  /*1800*/  LDCU.64 UR6, c[0x0][0x388] ;  /* 0x00007100ff0677ac */ /* 0x000e620008000a00 */
[----:B------:R-:W-:Y:S01]  /*1810*/  STS.128 [R0], R36 ;  /* 0x0000002400007388 */ /* 0x000fe20000000c00 */
[----:B-1----:R-:W-:-:S03]  /*1820*/  IADD3 R4, P0, PT, R3, UR6, RZ ;  /* 0x0000000603047c10 */ /* 0x002fc6000ff1e0ff */
[----:B------:R-:W-:Y:S01]  /*1830*/  STS.128 [R0+0x10], R8 ;  /* 0x0000100800007388 */ /* 0x000fe20000000c00 */
[----:B------:R-:W-:-:S03]  /*1840*/  IADD3.X R5, PT, PT, R2, UR7, RZ, P0, !PT ;  /* 0x0000000702057c10 */ /* 0x000fc600087fe4ff */
[----:B------:R-:W-:Y:S04]  /*1850*/  STS.128 [R0+0x20], R12 ;  /* 0x0000200c00007388 */ /* 0x000fe80000000c00 */
[----:B------:R-:W-:Y:S04]  /*1860*/  STS.128 [R0+0x30], R16 ;  /* 0x0000301000007388 */ /* 0x000fe80000000c00 */
[----:B------:R-:W-:Y:S04]  /*1870*/  STS.128 [R0+0x40], R20 ;  /* 0x0000401400007388 */ /* 0x000fe80000000c00 */
[----:B------:R-:W-:Y:S01]  /*1880*/  STS.128 [R0+0x50], R24 ;  /* 0x0000501800007388 */ /* 0x000fe20000000c00 */
[----:B------:R-:W-:-:S03]  /*1890*/  NOP ;  /* 0x0000000000007918 */ /* 0x000fc60000000000 */
[----:B0-----:R-:W0:Y:S04]  /*18a0*/  LDS R7, [R29] ;  /* 0x000000001d077984 */ /* 0x001e280000000800 */
[----:B------:R-:W1:Y:S04]  /*18b0*/  LDS R31, [R29+0x80] ;  /* 0x000080001d1f7984 */ /* 0x000e680000000800 */
[----:B------:R-:W2:Y:S04]  /*18c0*/  LDS R33, [R29+0x100] ;  /* 0x000100001d217984 */ /* 0x000ea80000000800 */
[----:B------:R-:W3:Y:S04]  /*18d0*/  LDS R35, [R29+0x180] ;  /* 0x000180001d237984 */ /* 0x000ee80000000800 */
[----:B------:R-:W4:Y:S04]  /*18e0*/  LDS R9, [R29+0x200] ;  /* 0x000200001d097984 */ /* 0x000f280000000800 */
[----:B------:R-:W5:Y:S04]  /*18f0*/  LDS R11, [R29+0x280] ;  /* 0x000280001d0b7984 */ /* 0x000f680000000800 */
        /* <DEDUP_REMOVED lines=18> */
[----:B0-----:R-:W-:Y:S04]  /*1a20*/  STG.E desc[UR12][R4.64], R7 ;  /* 0x0000000704007986 */ /* 0x001fe8000c10190c */
[----:B-1----:R-:W-:Y:S04]  /*1a30*/  STG.E desc[UR12][R4.64+0x80], R31 ;  /* 0x0000801f04007986 */ /* 0x002fe8000c10190c */
[----:B--2---:R-:W-:Y:S04]  /*1a40*/  STG.E desc[UR12][R4.64+0x100], R33 ;  /* 0x0001002104007986 */ /* 0x004fe8000c10190c */
[----:B---3--:R-:W-:Y:S04]  /*1a50*/  STG.E desc[UR12][R4.64+0x180], R35 ;  /* 0x0001802304007986 */ /* 0x008fe8000c10190c */
[----:B----4-:R-:W-:Y:S04]  /*1a60*/  STG.E desc[UR12][R4.64+0x200], R9 ;  /* 0x0002000904007986 */ /* 0x010fe8000c10190c */
[----:B-----5:R-:W-:Y:S04]  /*1a70*/  STG.E desc[UR12][R4.64+0x280], R11 ;  /* 0x0002800b04007986 */ /* 0x020fe8000c10190c */
[----:B------:R-:W-:Y:S04]  /*1a80*/  STG.E desc[UR12][R4.64+0x300], R13 ;  /* 0x0003000d04007986 */ /* 0x000fe8000c10190c */
        /* <DEDUP_REMOVED lines=16> */
[----:B------:R-:W-:Y:S01]  /*1b90*/  STG.E desc[UR12][R4.64+0xb80], R0 ;  /* 0x000b800004007986 */ /* 0x000fe2000c10190c */
[----:B------:R-:W-:Y:S05]  /*1ba0*/  EXIT ;  /* 0x000000000000794d */ /* 0x000fea0003800000 */
.L_x_0:
[----:B------:R-:W-:-:S04]  /*1bb0*/  ISETP.NE.U32.AND P0, PT, RZ, UR6, PT ;  /* 0x00000006ff007c0c */ /* 0x000fc8000bf05070 */
[----:B------:R-:W-:-:S13]  /*1bc0*/  ISETP.NE.AND.EX P0, PT, RZ, UR4, PT, P0 ;  /* 0x00000004ff007c0c */ /* 0x000fda000bf05300 */
[----:B------:R-:W-:Y:S05]  /*1bd0*/  @!P0 EXIT ;  /* 0x000000000000894d */ /* 0x000fea0003800000 */
[----:B------:R-:W0:Y:S02]  /*1be0*/  LDCU.64 UR4, c[0x0][0x380] ;  /* 0x00007000ff0477ac */ /* 0x000e240008000a00 */
[----:B0-----:R-:W-:-:S06]  /*1bf0*/  UIMAD.WIDE UR4, UR8, 0x3000, UR4 ;  /* 0x00003000080478a5 */ /* 0x001fcc000f8e0204 */
[----:B------:R-:W-:Y:S02]  /*1c00*/  IMAD.U32 R2, RZ, RZ, UR4 ;  /* 0x00000004ff027e24 */ /* 0x000fe4000f8e00ff */
[----:B------:R-:W-:-:S05]  /*1c10*/  IMAD.U32 R3, RZ, RZ, UR5 ;  /* 0x00000005ff037e24 */ /* 0x000fca000f8e00ff */
[----:B------:R0:W2:Y:S01]  /*1c20*/  LDG.E R11, desc[UR12][R2.64] ;  /* 0x0000000c020b7981 */ /* 0x0000a2000c1e1900 */
[----:B------:R-:W1:Y:S02]  /*1c30*/  S2R R6, SR_TID.X ;  /* 0x0000000000067919 */ /* 0x000e640000002100 */
[C---:B-1----:R-:W-:Y:S02]  /*1c40*/  LOP3.LUT R5, R6.reuse, 0x1f, RZ, 0xc0, !PT ;  /* 0x0000001f06057812 */ /* 0x042fe400078ec0ff */
[----:B------:R-:W-:-:S05]  /*1c50*/  LOP3.LUT R0, R6, 0x3e0, RZ, 0xc0, !PT ;  /* 0x000003e006007812 */ /* 0x000fca00078ec0ff */
[----:B------:R-:W-:-:S04]  /*1c60*/  IMAD R5, R0, 0x18, R5 ;  /* 0x0000001800057824 */ /* 0x000fc800078e0205 */
[C---:B------:R-:W-:Y:S01]  /*1c70*/  VIADD R0, R5.reuse, 0x20 ;  /* 0x0000002005007836 */ /* 0x040fe20000000000 */
[C---:B------:R-:W-:Y:S01]  /*1c80*/  ISETP.GE.U32.AND P2, PT, R5.reuse, UR6, PT ;  /* 0x0000000605007c0c */ /* 0x040fe2000bf46070 */
[C---:B------:R-:W-:Y:S01]  /*1c90*/  VIADD R4, R5.reuse, 0x40 ;  /* 0x0000004005047836 */ /* 0x040fe20000000000 */
[C---:B------:R-:W-:Y:S01]  /*1ca0*/  LEA R8, P3, R5.reuse, UR4, 0x2 ;  /* 0x0000000405087c11 */ /* 0x040fe2000f8610ff */
[C---:B------:R-:W-:Y:S01]  /*1cb0*/  VIADD R7, R5.reuse, 0x60 ;  /* 0x0000006005077836 */ /* 0x040fe20000000000 */
[----:B------:R-:W-:Y:S01]  /*1cc0*/  ISETP.GE.U32.AND P6, PT, R0, UR6, PT ;  /* 0x0000000600007c0c */ /* 0x000fe2000bfc6070 */
[----:B------:R-:W-:Y:S01]  /*1cd0*/  VIADD R0, R5, 0x80 ;  /* 0x0000008005007836 */ /* 0x000fe20000000000 */
[----:B------:R-:W-:Y:S01]  /*1ce0*/  ISETP.GE.U32.AND P5, PT, R4, UR6, PT ;  /* 0x0000000604007c0c */ /* 0x000fe2000bfa6070 */
[----:B------:R-:W-:Y:S01]  /*1cf0*/  IMAD.X R9, RZ, RZ, UR5, P3 ;  /* 0x00000005ff097e24 */ /* 0x000fe200098e06ff */
[----:B------:R-:W-:Y:S01]  /*1d00*/  ISETP.GE.U32.AND P1, PT, R7, UR6, PT ;  /* 0x0000000607007c0c */ /* 0x000fe2000bf26070 */
[C---:B0-----:R-:W-:Y:S01]  /*1d10*/  VIADD R2, R5.reuse, 0xa0 ;  /* 0x000000a005027836 */ /* 0x041fe20000000000 */
[----:B------:R-:W-:Y:S01]  /*1d20*/  ISETP.GE.U32.AND P0, PT, R0, UR6, PT ;  /* 0x0000000600007c0c */ /* 0x000fe2000bf06070 */
[----:B------:R-:W-:-:S03]  /*1d30*/  VIADD R0, R5, 0xc0 ;  /* 0x000000c005007836 */ /* 0x000fc60000000000 */
[----:B------:R-:W-:Y:S01]  /*1d40*/  ISETP.GE.U32.AND P4, PT, R2, UR6, PT ;  /* 0x0000000602007c0c */ /* 0x000fe2000bf86070 */
[C---:B------:R-:W-:Y:S01]  /*1d50*/  VIADD R2, R5.reuse, 0x100 ;  /* 0x0000010005027836 */ /* 0x040fe20000000000 */
[----:B------:R-:W-:Y:S01]  /*1d60*/  ISETP.GE.U32.AND P3, PT, R0, UR6, PT ;  /* 0x0000000600007c0c */ /* 0x000fe2000bf66070 */
[C---:B------:R-:W-:Y:S02]  /*1d70*/  VIADD R0, R5.reuse, 0xe0 ;  /* 0x000000e005007836 */ /* 0x040fe40000000000 */
[C---:B------:R-:W-:Y:S02]  /*1d80*/  VIADD R37, R5.reuse, 0x240 ;  /* 0x0000024005257836 */ /* 0x040fe40000000000 */
[C---:B------:R-:W-:Y:S02]  /*1d90*/  VIADD R36, R5.reuse, 0x260 ;  /* 0x0000026005247836 */ /* 0x040fe40000000000 */
[C---:B------:R-:W-:Y:S02]  /*1da0*/  VIADD R7, R5.reuse, 0x280 ;  /* 0x0000028005077836 */ /* 0x040fe40000000000 */
[----:B------:R-:W-:-:S02]  /*1db0*/  VIADD R4, R5, 0x2a0 ;  /* 0x000002a005047836 */ /* 0x000fc40000000000 */
[C---:B------:R-:W-:Y:S02]  /*1dc0*/  VIADD R3, R5.reuse, 0x2c0 ;  /* 0x000002c005037836 */ /* 0x040fe40000000000 */
[----:B--2---:R-:W-:Y:S02]  /*1dd0*/  IMAD.MOV.U32 R33, RZ, RZ, R11 ;  /* 0x000000ffff217224 */ /* 0x004fe400078e000b */
[----:B------:R-:W2:Y:S01]  /*1de0*/  @!P2 LDG.E R11, desc[UR12][R8.64] ;  /* 0x0000000c080ba981 */ /* 0x000ea2000c1e1900 */
[----:B------:R-:W-:Y:S01]  /*1df0*/  ISETP.GE.U32.AND P2, PT, R0, UR6, PT ;  /* 0x0000000600007c0c */ /* 0x000fe2000bf46070 */
[--C-:B------:R-:W-:Y:S02]  /*1e00*/  IMAD.MOV.U32 R15, RZ, RZ, R33.reuse ;  /* 0x000000ffff0f7224 */ /* 0x100fe400078e0021 */
[----:B------:R-:W-:Y:S02]  /*1e10*/  VIADD R0, R5, 0x120 ;  /* 0x0000012005007836 */ /* 0x000fe40000000000 */
[----:B------:R-:W-:-:S02]  /*1e20*/  IMAD.MOV.U32 R13, RZ, RZ, R33 ;  /* 0x000000ffff0d7224 */ /* 0x000fc400078e0021 */
[--C-:B------:R-:W-:Y:S01]  /*1e30*/  IMAD.MOV.U32 R19, RZ, RZ, R33.reuse ;  /* 0x000000ffff137224 */ /* 0x100fe200078e0021 */
[----:B------:R-:W3:Y:S01]  /*1e40*/  @!P5 LDG.E R15, desc[UR12][R8.64+0x100] ;  /* 0x0001000c080fd981 */ /* 0x000ee2000c1e1900 */
[----:B------:R-:W-:Y:S01]  /*1e50*/  ISETP.GE.U32.AND P5, PT, R0, UR6, PT ;  /* 0x0000000600007c0c */ /* 0x000fe2000bfa6070 */
[C---:B------:R-:W-:Y:S02]  /*1e60*/  VIADD R0, R5.reuse, 0x160 ;  /* 0x0000016005007836 */ /* 0x040fe40000000000 */
[----:B------:R-:W4:Y:S01]  /*1e70*/  @!P6 LDG.E R13, desc[UR12][R8.64+0x80] ;  /* 0x0000800c080de981 */ /* 0x000f22000c1e1900 */
[--C-:B------:R-:W-:Y:S01]  /*1e80*/  IMAD.MOV.U32 R17, RZ, RZ, R33.reuse ;  /* 0x000000ffff117224 */ /* 0x100fe200078e0021 */
[----:B------:R-:W-:Y:S01]  /*1e90*/  ISETP.GE.U32.AND P6, PT, R2, UR6, PT ;  /* 0x0000000602007c0c */ /* 0x000fe2000bfc6070 */
[----:B------:R-:W-:Y:S01]  /*1ea0*/  IMAD.MOV.U32 R21, RZ, RZ, R33 ;  /* 0x000000ffff157224 */ /* 0x000fe200078e0021 */
[----:B------:R-:W5:Y:S01]  /*1eb0*/  @!P0 LDG.E R19, desc[UR12][R8.64+0x200] ;  /* 0x0002000c08138981 */ /* 0x000f62000c1e1900 */
[----:B------:R-:W-:Y:S01]  /*1ec0*/  ISETP.GE.U32.AND P0, PT, R0, UR6, PT ;  /* 0x0000000600007c0c */ /* 0x000fe2000bf06070 */
[----:B------:R-:W-:-:S02]  /*1ed0*/  VIADD R2, R5, 0x140 ;  /* 0x0000014005027836 */ /* 0x000fc40000000000 */
[C---:B------:R-:W-:Y:S01]  /*1ee0*/  VIADD R0, R5.reuse, 0x180 ;  /* 0x0000018005007836 */ /* 0x040fe20000000000 */
[----:B------:R-:W5:Y:S01]  /*1ef0*/  @!P1 LDG.E R17, desc[UR12][R8.64+0x180] ;  /* 0x0001800c08119981 */ /* 0x000f62000c1e1900 */
[--C-:B------:R-:W-:Y:S01]  /*1f00*/  IMAD.MOV.U32 R23, RZ, RZ, R33.reuse ;  /* 0x000000ffff177224 */ /* 0x100fe200078e0021 */
[----:B------:R-:W-:Y:S01]  /*1f10*/  ISETP.GE.U32.AND P1, PT, R2, UR6, PT ;  /* 0x0000000602007c0c */ /* 0x000fe2000bf26070 */
[--C-:B------:R-:W-:Y:S01]  /*1f20*/  IMAD.MOV.U32 R25, RZ, RZ, R33.reuse ;  /* 0x000000ffff197224 */ /* 0x100fe200078e0021 */
[----:B------:R-:W5:Y:S01]  /*1f30*/  @!P4 LDG.E R21, desc[UR12][R8.64+0x280] ;  /* 0x0002800c0815c981 */ /* 0x000f62000c1e1900 */
[----:B------:R-:W-:Y:S01]  /*1f40*/  ISETP.GE.U32.AND P4, PT, R0, UR6, PT ;  /* 0x0000000600007c0c */ /* 0x000fe2000bf86070 */
[C---:B------:R-:W-:Y:S02]  /*1f50*/  VIADD R2, R5.reuse, 0x1a0 ;  /* 0x000001a005027836 */ /* 0x040fe40000000000 */
[C---:B------:R-:W-:Y:S01]  /*1f60*/  VIADD R0, R5.reuse, 0x1c0 ;  /* 0x000001c005007836 */ /* 0x040fe20000000000 */
[----:B------:R-:W5:Y:S01]  /*1f70*/  @!P3 LDG.E R23, desc[UR12][R8.64+0x300] ;  /* 0x0003000c0817b981 */ /* 0x000f62000c1e1900 */
        /* <DEDUP_REMOVED lines=9> */
[----:B------:R-:W-:Y:S02]  /*2010*/  ISETP.GE.U32.AND P6, PT, R0, UR6, PT ;  /* 0x0000000600007c0c */ /* 0x000fe4000bfc6070 */
[----:B------:R-:W5:Y:S01]  /*2020*/  @!P5 LDG.E R29, desc[UR12][R8.64+0x480] ;  /* 0x0004800c081dd981 */ /* 0x000f62000c1e1900 */
[----:B------:R-:W-:Y:S01]  /*2030*/  ISETP.GE.U32.AND P5, PT, R2, UR6, PT ;  /* 0x0000000602007c0c */ /* 0x000fe2000bfa6070 */
[----:B------:R-:W-:Y:S02]  /*2040*/  VIADD R0, R5, 0x220 ;  /* 0x0000022005007836 */ /* 0x000fe40000000000 */
[----:B------:R-:W5:Y:S01]  /*2050*/  @!P1 LDG.E R31, desc[UR12][R8.64+0x500] ;  /* 0x0005000c081f9981 */ /* 0x000f62000c1e1900 */
[----:B------:R-:W-:-:S02]  /*2060*/  IMAD.MOV.U32 R35, RZ, RZ, R33 ;  /* 0x000000ffff237224 */ /* 0x000fc400078e0021 */
[--C-:B------:R-:W-:Y:S01]  /*2070*/  IMAD.MOV.U32 R39, RZ, RZ, R33.reuse ;  /* 0x000000ffff277224 */ /* 0x100fe200078e0021 */
[----:B------:R-:W-:Y:S01]  /*2080*/  ISETP.GE.U32.AND P1, PT, R0, UR6, PT ;  /* 0x0000000600007c0c */ /* 0x000fe2000bf26070 */
[--C-:B------:R-:W-:Y:S02]  /*2090*/  IMAD.MOV.U32 R43, RZ, RZ, R33.reuse ;  /* 0x000000ffff2b7224 */ /* 0x100fe400078e0021 */
[--C-:B------:R-:W-:Y:S01]  /*20a0*/  IMAD.MOV.U32 R45, RZ, RZ, R33.reuse ;  /* 0x000000ffff2d7224 */ /* 0x100fe200078e0021 */
[----:B------:R-:W5:Y:S01]  /*20b0*/  @!P0 LDG.E R35, desc[UR12][R8.64+0x580] ;  /* 0x0005800c08238981 */ /* 0x000f62000c1e1900 */
[--C-:B------:R-:W-:Y:S02]  /*20c0*/  IMAD.MOV.U32 R47, RZ, RZ, R33.reuse ;  /* 0x000000ffff2f7224 */ /* 0x100fe400078e0021 */
[----:B------:R-:W-:Y:S01]  /*20d0*/  IMAD.MOV.U32 R49, RZ, RZ, R33 ;  /* 0x000000ffff317224 */ /* 0x000fe200078e0021 */
[----:B------:R-:W5:Y:S01]  /*20e0*/  @!P4 LDG.E R39, desc[UR12][R8.64+0x600] ;  /* 0x0006000c0827c981 */ /* 0x000f62000c1e1900 */
[----:B------:R-:W-:Y:S01]  /*20f0*/  VIADD R0, R5, 0x2e0 ;  /* 0x000002e005007836 */ /* 0x000fe20000000000 */
[----:B------:R-:W-:-:S02]  /*2100*/  ISETP.GE.U32.AND P0, PT, R37, UR6, PT ;  /* 0x0000000625007c0c */ /* 0x000fc4000bf06070 */
[----:B------:R-:W5:Y:S01]  /*2110*/  @!P3 LDG.E R43, desc[UR12][R8.64+0x680] ;  /* 0x0006800c082bb981 */ /* 0x000f62000c1e1900 */
[----:B------:R-:W-:Y:S02]  /*2120*/  ISETP.GE.U32.AND P4, PT, R36, UR6, PT ;  /* 0x0000000624007c0c */ /* 0x000fe4000bf86070 */
[----:B------:R-:W-:Y:S01]  /*2130*/  ISETP.GE.U32.AND P3, PT, R7, UR6, PT ;  /* 0x0000000607007c0c */ /* 0x000fe2000bf66070 */
[----:B------:R-:W5:Y:S01]  /*2140*/  @!P2 LDG.E R45, desc[UR12][R8.64+0x700] ;  /* 0x0007000c082da981 */ /* 0x000f62000c1e1900 */
[----:B------:R-:W-:-:S03]  /*2150*/  ISETP.GE.U32.AND P2, PT, R4, UR6, PT ;  /* 0x0000000604007c0c */ /* 0x000fc6000bf46070 */
[----:B------:R-:W5:Y:S01]  /*2160*/  @!P6 LDG.E R47, desc[UR12][R8.64+0x780] ;  /* 0x0007800c082fe981 */ /* 0x000f62000c1e1900 */
[----:B------:R-:W-:-:S03]  /*2170*/  ISETP.GE.U32.AND P6, PT, R3, UR6, PT ;  /* 0x0000000603007c0c */ /* 0x000fc6000bfc6070 */
[----:B------:R-:W5:Y:S01]  /*2180*/  @!P5 LDG.E R49, desc[UR12][R8.64+0x800] ;  /* 0x0008000c0831d981 */ /* 0x000f62000c1e1900 */
[----:B------:R-:W-:Y:S01]  /*2190*/  ISETP.GE.U32.AND P5, PT, R0, UR6, PT ;  /* 0x0000000600007c0c */ /* 0x000fe2000bfa6070 */
[--C-:B------:R-:W-:Y:S02]  /*21a0*/  IMAD.MOV.U32 R51, RZ, RZ, R33.reuse ;  /* 0x000000ffff337224 */ /* 0x100fe400078e0021 */
[--C-:B------:R-:W-:Y:S02]  /*21b0*/  IMAD.MOV.U32 R53, RZ, RZ, R33.reuse ;  /* 0x000000ffff357224 */ /* 0x100fe400078e0021 */
[--C-:B------:R-:W-:Y:S02]  /*21c0*/  IMAD.MOV.U32 R24, RZ, RZ, R33.reuse ;  /* 0x000000ffff187224 */ /* 0x100fe400078e0021 */
[--C-:B------:R-:W-:Y:S01]  /*21d0*/  IMAD.MOV.U32 R28, RZ, RZ, R33.reuse ;  /* 0x000000ffff1c7224 */ /* 0x100fe200078e0021 */
[----:B------:R-:W5:Y:S01]  /*21e0*/  @!P1 LDG.E R51, desc[UR12][R8.64+0x880] ;  /* 0x0008800c08339981 */ /* 0x000f62000c1e1900 */
[----:B------:R-:W-:-:S02]  /*21f0*/  IMAD.MOV.U32 R32, RZ, RZ, R33 ;  /* 0x000000ffff207224 */ /* 0x000fc400078e0021 */
[----:B------:R-:W-:Y:S01]  /*2200*/  IMAD.MOV.U32 R34, RZ, RZ, R33 ;  /* 0x000000ffff227224 */ /* 0x000fe200078e0021 */
[----:B------:R-:W5:Y:S04]  /*2210*/  @!P0 LDG.E R53, desc[UR12][R8.64+0x900] ;  /* 0x0009000c08358981 */ /* 0x000f68000c1e1900 */
[----:B------:R-:W5:Y:S04]  /*2220*/  @!P4 LDG.E R24, desc[UR12][R8.64+0x980] ;  /* 0x0009800c0818c981 */ /* 0x000f68000c1e1900 */
[----:B------:R-:W5:Y:S04]  /*2230*/  @!P3 LDG.E R28, desc[UR12][R8.64+0xa00] ;  /* 0x000a000c081cb981 */ /* 0x000f68000c1e1900 */
[----:B------:R-:W5:Y:S04]  /*2240*/  @!P2 LDG.E R32, desc[UR12][R8.64+0xa80] ;  /* 0x000a800c0820a981 */ /* 0x000f68000c1e1900 */
[----:B------:R-:W5:Y:S04]  /*2250*/  @!P6 LDG.E R34, desc[UR12][R8.64+0xb00] ;  /* 0x000b000c0822e981 */ /* 0x000f68000c1e1900 */
[----:B------:R-:W5:Y:S01]  /*2260*/  @!P5 LDG.E R33, desc[UR12][R8.64+0xb80] ;  /* 0x000b800c0821d981 */ /* 0x000f62000c1e1900 */
[----:B------:R-:W0:Y:S01]  /*2270*/  S2R R41, SR_LANEID ;  /* 0x0000000000297919 */ /* 0x000e220000000000 */
[----:B------:R-:W1:Y:S01]  /*2280*/  S2UR UR5, SR_CgaCtaId ;  /* 0x00000000000579c3 */ /* 0x000e620000008800 */
[----:B------:R-:W-:Y:S01]  /*2290*/  SHF.R.U32.HI R38, RZ, 0x5, R6 ;  /* 0x00000005ff267819 */ /* 0x000fe20000011606 */
[----:B------:R-:W-:-:S02]  /*22a0*/  UMOV UR4, 0x400 ;  /* 0x0000040000047882 */ /* 0x000fc40000000000 */
[----:B-1----:R-:W-:Y:S02]  /*22b0*/  ULEA UR4, UR5, UR4, 0x18 ;  /* 0x0000000405047291 */ /* 0x002fe4000f8ec0ff */
[----:B0-----:R-:W-:-:S05]  /*22c0*/  IMAD R2, R38, 0x300, R41 ;  /* 0x0000030026027824 */ /* 0x001fca00078e0229 */
[----:B------:R-:W-:-:S05]  /*22d0*/  LEA R2, R2, UR4, 0x2 ;  /* 0x0000000402027c11 */ /* 0x000fca000f8e10ff */
[----:B------:R-:W-:Y:S01]  /*22e0*/  IMAD R0, R41, 0x5c, R2 ;  /* 0x0000005c29007824 */ /* 0x000fe200078e0202 */
[----:B------:R-:W-:Y:S01]  /*22f0*/  UISETP.NE.AND UP0, UPT, UR8, URZ, UPT ;  /* 0x000000ff0800728c */ /* 0x000fe2000bf05270 */
[----:B--2---:R0:W-:Y:S04]  /*2300*/  STS [R2], R11 ;  /* 0x0000000b02007388 */ /* 0x0041e80000000800 */
[----:B---3--:R0:W-:Y:S04]  /*2310*/  STS [R2+0x100], R15 ;  /* 0x0001000f02007388 */ /* 0x0081e80000000800 */
[----:B----4-:R0:W-:Y:S04]  /*2320*/  STS [R2+0x80], R13 ;  /* 0x0000800d02007388 */ /* 0x0101e80000000800 */
        /* <DEDUP_REMOVED lines=22> */
[----:B------:R0:W1:Y:S04]  /*2490*/  LDS.128 R8, [R0] ;  /* 0x0000000000087984 */ /* 0x0000680000000c00 */
        /* <DEDUP_REMOVED lines=20> */
[----:B------:R-:W-:Y:S02]  /*25e0*/  ISETP.NE.AND P1, PT, R38, 0x3, PT ;  /* 0x000000032600780c */ /* 0x000fe40003f25270 */
[----:B------:R-:W-:Y:S01]  /*25f0*/  ISETP.NE.AND P2, PT, R41, RZ, PT ;  /* 0x000000ff2900720c */ /* 0x000fe20003f45270 */
        /* <DEDUP_REMOVED lines=24> */
[----:B------:R-:W-:Y:S02]  /*2780*/  @!P1 VIMNMX R35, PT, PT, R34, R33, !PT ;  /* 0x0000002122239248 */ /* 0x000fe40007fe0100 */
[----:B------:R-:W-:Y:S02]  /*2790*/  ISETP.GE.U32.AND P0, PT, R6, 0x20, PT ;  /* 0x000000200600780c */ /* 0x000fe40003f06070 */
[----:B------:R-:W-:-:S04]  /*27a0*/  @P2 VIMNMX R35, PT, PT, R40, R35, !PT ;  /* 0x0000002328232248 */ /* 0x000fc80007fe0100 */
[----:B------:R-:W-:Y:S02]  /*27b0*/  SEL R35, R40, R35, !P0 ;  /* 0x0000002328237207 */ /* 0x000fe40004000000 */
[----:B------:R-:W-:Y:S02]  /*27c0*/  ISETP.NE.AND P0, PT, R6, RZ, PT ;  /* 0x000000ff0600720c */ /* 0x000fe40003f05270 */
[----:B------:R-:W-:-:S04]  /*27d0*/  VIMNMX R35, PT, PT, R8, R35, !PT ;  /* 0x0000002308237248 */ /* 0x000fc80007fe0100 */
[----:B------:R-:W-:-:S04]  /*27e0*/  SEL R8, R8, R35, !P0 ;  /* 0x0000002308087207 */ /* 0x000fc80004000000 */
        /* <DEDUP_REMOVED lines=23> */
[----:B------:R-:W-:Y:S06]  /*2960*/  BRA `(.L_x_24) ;  /* 0x0000000c00787947 */ /* 0x000fec0003800000 */
.L_x_23:
        /* <DEDUP_REMOVED lines=43> */
[C---:B------:R-:W-:Y:S02]  /*2c20*/  @P2 VIMNMX R33, PT, PT, R40.reuse, R33, !PT ;  /* 0x0000002128212248 */ /* 0x040fe40007fe0100 */
[----:B------:R-:W-:Y:S02]  /*2c30*/  VIMNMX R35, PT, PT, R35, R34, !PT ;  /* 0x0000002223237248 */ /* 0x000fe40007fe0100 */
[----:B------:R-:W-:Y:S01]  /*2c40*/  SEL R42, R40, R33, !P1 ;  /* 0x00000021282a7207 */ /* 0x000fe20004800000 */
[----:B------:R-:W-:Y:S06]  /*2c50*/  @P0 BRA `(.L_x_25) ;  /* 0x00000008003c0947 */ /* 0x000fec0003800000 */
[----:B------:R-:W0:Y:S01]  /*2c60*/  LDC.64 R44, c[0x0][0x390] ;  /* 0x0000e400ff2c7b82 */ /* 0x000e220000000a00 */
[----:B------:R-:W-:Y:S01]  /*2c70*/  ISETP.NE.AND P2, PT, R6, RZ, PT ;  /* 0x000000ff0600720c */ /* 0x000fe20003f45270 */
[----:B------:R-:W-:-:S06]  /*2c80*/  IMAD.U32 R47, RZ, RZ, UR8 ;  /* 0x00000008ff2f7e24 */ /* 0x000fcc000f8e00ff */
[----:B------:R-:W1:Y:S06]  /*2c90*/  LDC R32, c[0x0][0x370] ;  /* 0x0000dc00ff207b82 */ /* 0x000e6c0000000800 */
        /* <DEDUP_REMOVED lines=8> */
.L_x_26:
[----:B------:R-:W-:Y:S05]  /*2d20*/  NANOSLEEP 0x4dd ;  /* 0x000004dd0000795d */ /* 0x000fea0003800000 */
[----:B------:R-:W-:Y:S01]  /*2d30*/  NOP ;  /* 0x0000000000007918 */ /* 0x000fe20000000000 */
.L_x_27:
[----:B------:R-:W0:Y:S01]  /*2d40*/  S2R R32, SR_CTAID.X ;  /* 0x0000000000207919 */ /* 0x000e220000002500 */
[----:B------:R-:W-:-:S04]  /*2d50*/  LOP3.LUT R33, RZ, R6, RZ, 0x33, !PT ;  /* 0x00000006ff217212 */ /* 0x000fc800078e33ff */
[----:B0-----:R-:W-:-:S05]  /*2d60*/  IADD3 R33, PT, PT, R33, UR9, R32 ;  /* 0x0000000921217c10 */ /* 0x001fca000fffe020 */
[----:B------:R-:W-:-:S05]  /*2d70*/  IMAD.WIDE R44, R33, 0x8, R44 ;  /* 0x00000008212c7825 */ /* 0x000fca00078e022c */
[----:B------:R-:W2:Y:S01]  /*2d80*/  LD.E.64.STRONG.GPU R38, desc[UR12][R44.64+0x100] ;  /* 0x0001000c2c267980 */ /* 0x000ea2000c10fb00 */
[----:B------:R-:W-:Y:S01]  /*2d90*/  UMOV UR5, 0xffffffff ;  /* 0xffffffff00057882 */ /* 0x000fe20000000000 */
[----:B--2---:R-:W-:Y:S02]  /*2da0*/  ISETP.NE.AND P0, PT, R38, 0x63, PT ;  /* 0x000000632600780c */ /* 0x004fe40003f05270 */
[----:B------:R-:W-:Y:S11]  /*2db0*/  BRA.DIV UR5, `(.L_x_28) ;  /* 0x0000001a05847947 */ /* 0x000ff6000b800000 */
[----:B------:R-:W-:-:S13]  /*2dc0*/  VOTE.ANY P0, !P0 ;  /* 0x0000000000ff7806 */ /* 0x000fda0004000100 */
.L_x_76:
[----:B------:R-:W-:Y:S05]  /*2dd0*/  @!P0 BRA `(.L_x_29) ;  /* 0x0000000000308947 */ /* 0x000fea0003800000 */
.L_x_33:
[----:B------:R-:W-:Y:S05]  /*2de0*/  YIELD ;  /* 0x0000000000007946 */ /* 0x000fea0003800000 */
[----:B------:R-:W-:Y:S05]  /*2df0*/  @P1 BRA `(.L_x_30) ;  /* 0x0000000000081947 */ /* 0x000fea0003800000 */
[----:B------:R0:W-:Y:S06]  /*2e00*/  MEMBAR.SC.CTA ;  /* 0x0000000000007992 */ /* 0x0001ec0000000000 */
[----:B0-----:R-:W-:Y:S05]  /*2e10*/  BRA `(.L_x_31) ;  /* 0x0000000000087947 */ /* 0x001fea0003800000 */
.L_x_30:
[----:B------:R-:W-:Y:S05]  /*2e20*/  NANOSLEEP 0x288 ;  /* 0x000002880000795d */ /* 0x000fea0003800000 */
[----:B------:R-:W-:Y:S01]  /*2e30*/  NOP ;  /* 0x0000000000007918 */ /* 0x000fe20000000000 */
.L_x_31:
[----:B------:R-:W2:Y:S01]  /*2e40*/  LD.E.64.STRONG.GPU R38, desc[UR12][R44.64+0x100] ;  /* 0x0001000c2c267980 */ /* 0x000ea2000c10fb00 */
[----:B------:R-:W-:Y:S01]  /*2e50*/  UMOV UR5, 0xffffffff ;  /* 0xffffffff00057882 */ /* 0x000fe20000000000 */
[----:B--2---:R-:W-:Y:S02]  /*2e60*/  ISETP.NE.AND P0, PT, R38, 0x63, PT ;  /* 0x000000632600780c */ /* 0x004fe40003f05270 */
[----:B------:R-:W-:Y:S11]  /*2e70*/  BRA.DIV UR5, `(.L_x_32) ;  /* 0x0000001a05747947 */ /* 0x000ff6000b800000 */
[----:B------:R-:W-:-:S13]  /*2e80*/  VOTE.ANY P0, !P0 ;  /* 0x0000000000ff7806 */ /* 0x000fda0004000100 */
.L_x_79:
[----:B------:R-:W-:Y:S05]  /*2e90*/  @P0 BRA `(.L_x_33) ;  /* 0xfffffffc00d00947 */ /* 0x000fea000383ffff */
.L_x_29:
[----:B------:R-:W0:Y:S01]  /*2ea0*/  S2UR UR5, SR_CTAID.X ;  /* 0x00000000000579c3 */ /* 0x000e220000002500 */
[----:B------:R-:W-:Y:S01]  /*2eb0*/  LOP3.LUT R48, RZ, R6, RZ, 0x33, !PT ;  /* 0x00000006ff307212 */ /* 0x000fe200078e33ff */
[----:B------:R-:W-:Y:S01]  /*2ec0*/  IMAD.MOV.U32 R50, RZ, RZ, R39 ;  /* 0x000000ffff327224 */ /* 0x000fe200078e0027 */
[----:B------:R-:W-:-:S05]  /*2ed0*/  ISETP.NE.AND P3, PT, R38, 0x65, PT ;  /* 0x000000652600780c */ /* 0x000fca0003f65270 */
[----:B------:R-:W0:Y:S02]  /*2ee0*/  LDC R33, c[0x0][0x398] ;  /* 0x0000e600ff217b82 */ /* 0x000e240000000800 */
[----:B0-----:R-:W-:Y:S01]  /*2ef0*/  IADD3 R48, PT, PT, R48, UR5, R33 ;  /* 0x0000000530307c10 */ /* 0x001fe2000fffe021 */
[----:B------:R-:W-:-:S03]  /*2f00*/  UMOV UR5, 0xffffffff ;  /* 0xffffffff00057882 */ /* 0x000fc60000000000 */
[----:B------:R-:W-:Y:S05]  /*2f10*/  BRA.DIV UR5, `(.L_x_34) ;  /* 0x0000001a056c7947 */ /* 0x000fea000b800000 */
[----:B------:R-:W0:Y:S01]  /*2f20*/  S2R R43, SR_GEMASK ;  /* 0x00000000002b7919 */ /* 0x000e220000003c00 */
[----:B------:R-:W-:Y:S01]  /*2f30*/  VOTE.ANY R32, PT, !P3 ;  /* 0x0000000000207806 */ /* 0x000fe200058e0100 */
[----:B------:R-:W-:-:S03]  /*2f40*/  VIADD R34, R41, 0x10 ;  /* 0x0000001029227836 */ /* 0x000fc60000000000 */
[----:B0-----:R-:W-:-:S05]  /*2f50*/  LOP3.LUT R32, R32, 0x80000000, R43, 0xec, !PT ;  /* 0x8000000020207812 */ /* 0x001fca00078eec2b */
[----:B------:R-:W-:-:S05]  /*2f60*/  VIADD R33, R32, 0xffffffff ;  /* 0xffffffff20217836 */ /* 0x000fca0000000000 */
[----:B------:R-:W-:Y:S01]  /*2f70*/  LOP3.LUT R33, R32, R33, RZ, 0xc, !PT ;  /* 0x0000002120217212 */ /* 0x000fe200078e0cff */
[----:B------:R-:W-:-:S03]  /*2f80*/  VIADD R32, R41, 0x2 ;  /* 0x0000000229207836 */ /* 0x000fc60000000000 */
[----:B------:R-:W0:Y:S02]  /*2f90*/  POPC R39, R33 ;  /* 0x0000002100277309 */ /* 0x000e240000000000 */
[----:B0-----:R-:W0:Y:S01]  /*2fa0*/  SHFL.DOWN PT, R40, R50, 0x1, R39 ;  /* 0x0820000032287989 */ /* 0x001e2200000e0027 */
[-C--:B------:R-:W-:Y:S02]  /*2fb0*/  ISETP.GE.AND P0, PT, R41, R39.reuse, PT ;  /* 0x000000272900720c */ /* 0x080fe40003f06270 */
[----:B------:R-:W-:-:S11]  /*2fc0*/  ISETP.GT.AND P3, PT, R34, R39, PT ;  /* 0x000000272200720c */ /* 0x000fd60003f64270 */
[----:B0-----:R-:W-:Y:S02]  /*2fd0*/  @!P0 VIMNMX R50, PT, PT, R40, R50, !PT ;  /* 0x0000003228328248 */ /* 0x001fe40007fe0100 */
[----:B------:R-:W-:Y:S01]  /*2fe0*/  ISETP.GT.AND P0, PT, R32, R39, PT ;  /* 0x000000272000720c */ /* 0x000fe20003f04270 */
[----:B------:R-:W-:Y:S02]  /*2ff0*/  VIADD R32, R41, 0x4 ;  /* 0x0000000429207836 */ /* 0x000fe40000000000 */
[----:B------:R-:W0:Y:S10]  /*3000*/  SHFL.DOWN PT, R40, R50, 0x2, R39 ;  /* 0x0840000032287989 */ /* 0x000e3400000e0027 */
[----:B0-----:R-:W-:-:S02]  /*3010*/  @!P0 VIMNMX R50, PT, PT, R50, R40, !PT ;  /* 0x0000002832328248 */ /* 0x001fc40007fe0100 */
[----:B------:R-:W-:Y:S01]  /*3020*/  ISETP.GT.AND P0, PT, R32, R39, PT ;  /* 0x000000272000720c */ /* 0x000fe20003f04270 */
[----:B------:R-:W-:Y:S02]  /*3030*/  VIADD R32, R41, 0x8 ;  /* 0x0000000829207836 */ /* 0x000fe40000000000 */
[----:B------:R-:W0:Y:S10]  /*3040*/  SHFL.DOWN PT, R40, R50, 0x4, R39 ;  /* 0x0880000032287989 */ /* 0x000e3400000e0027 */
[----:B0-----:R-:W-:-:S02]  /*3050*/  @!P0 VIMNMX R50, PT, PT, R50, R40, !PT ;  /* 0x0000002832328248 */ /* 0x001fc40007fe0100 */
[----:B------:R-:W-:Y:S02]  /*3060*/  ISETP.GT.AND P0, PT, R32, R39, PT ;  /* 0x000000272000720c */ /* 0x000fe40003f04270 */
[----:B------:R-:W0:Y:S01]  /*3070*/  LDC.64 R32, c[0x0][0x390] ;  /* 0x0000e400ff207b82 */ /* 0x000e220000000a00 */
[----:B------:R-:W1:Y:S01]  /*3080*/  SHFL.DOWN PT, R40, R50, 0x8, R39 ;  /* 0x0900000032287989 */ /* 0x000e6200000e0027 */
[----:B0-----:R-:W-:-:S09]  /*3090*/  IADD3 R44, P4, PT, R32, 0x100, RZ ;  /* 0x00000100202c7810 */ /* 0x001fd20007f9e0ff */
[----:B-1----:R-:W-:Y:S02]  /*30a0*/  @!P0 VIMNMX R50, PT, PT, R50, R40, !PT ;  /* 0x0000002832328248 */ /* 0x002fe40007fe0100 */
[----:B------:R-:W-:Y:S01]  /*30b0*/  ISETP.NE.AND P0, PT, R38, 0x65, PT ;  /* 0x000000652600780c */ /* 0x000fe20003f05270 */
[----:B------:R-:W-:Y:S02]  /*30c0*/  IMAD.X R45, RZ, RZ, R33, P4 ;  /* 0x000000ffff2d7224 */ /* 0x000fe400020e0621 */
[----:B------:R-:W0:Y:S10]  /*30d0*/  SHFL.DOWN PT, R40, R50, 0x10, R39 ;  /* 0x0a00000032287989 */ /* 0x000e3400000e0027 */
[----:B------:R-:W-:-:S02]  /*30e0*/  VOTE.ALL P0, P0 ;  /* 0x0000000000ff7806 */ /* 0x000fc40000000000 */
[----:B0-----:R-:W-:-:S11]  /*30f0*/  @!P3 VIMNMX R50, PT, PT, R50, R40, !PT ;  /* 0x000000283232b248 */ /* 0x001fd60007fe0100 */
.L_x_88:
[----:B------:R-:W-:Y:S05]  /*3100*/  @!P0 BRA `(.L_x_35) ;  /* 0x0000000000d48947 */ /* 0x000fea0003800000 */
.L_x_43:
[----:B------:R-:W-:-:S05]  /*3110*/  IMAD.WIDE R52, R48, 0x8, R44 ;  /* 0x0000000830347825 */ /* 0x000fca00078e022c */
[----:B------:R-:W2:Y:S01]  /*3120*/  LD.E.64.STRONG.GPU R38, desc[UR12][R52.64+-0x100] ;  /* 0xffff000c34267980 */ /* 0x000ea2000c10fb00 */
[----:B------:R-:W-:Y:S05]  /*3130*/  YIELD ;  /* 0x0000000000007946 */ /* 0x000fea0003800000 */
[----:B------:R-:W-:Y:S01]  /*3140*/  UMOV UR5, 0xffffffff ;  /* 0xffffffff00057882 */ /* 0x000fe20000000000 */
[----:B--2---:R-:W-:Y:S02]  /*3150*/  ISETP.NE.AND P0, PT, R38, 0x63, PT ;  /* 0x000000632600780c */ /* 0x004fe40003f05270 */
[----:B------:R-:W-:Y:S11]  /*3160*/  BRA.DIV UR5, `(.L_x_36) ;  /* 0x0000001a05c87947 */ /* 0x000ff6000b800000 */
[----:B------:R-:W-:-:S13]  /*3170*/  VOTE.ANY P0, !P0 ;  /* 0x0000000000ff7806 */ /* 0x000fda0004000100 */
.L_x_91:
[----:B------:R-:W-:Y:S05]  /*3180*/  @!P0 BRA `(.L_x_37) ;  /* 0x0000000000308947 */ /* 0x000fea0003800000 */
.L_x_41:
[----:B------:R-:W-:Y:S05]  /*3190*/  YIELD ;  /* 0x0000000000007946 */ /* 0x000fea0003800000 */
[----:B------:R-:W-:Y:S05]  /*31a0*/  @P1 BRA `(.L_x_38) ;  /* 0x0000000000081947 */ /* 0x000fea0003800000 */
[----:B------:R0:W-:Y:S06]  /*31b0*/  MEMBAR.SC.CTA ;  /* 0x0000000000007992 */ /* 0x0001ec0000000000 */
[----:B0-----:R-:W-:Y:S05]  /*31c0*/  BRA `(.L_x_39) ;  /* 0x0000000000087947 */ /* 0x001fea0003800000 */
.L_x_38:
[----:B------:R-:W-:Y:S05]  /*31d0*/  NANOSLEEP 0x288 ;  /* 0x000002880000795d */ /* 0x000fea0003800000 */
[----:B------:R-:W-:Y:S01]  /*31e0*/  NOP ;  /* 0x0000000000007918 */ /* 0x000fe20000000000 */
.L_x_39:
[----:B------:R-:W2:Y:S01]  /*31f0*/  LD.E.64.STRONG.GPU R38, desc[UR12][R52.64+-0x100] ;  /* 0xffff000c34267980 */ /* 0x000ea2000c10fb00 */
[----:B------:R-:W-:Y:S01]  /*3200*/  UMOV UR5, 0xffffffff ;  /* 0xffffffff00057882 */ /* 0x000fe20000000000 */
[----:B--2---:R-:W-:Y:S02]  /*3210*/  ISETP.NE.AND P0, PT, R38, 0x63, PT ;  /* 0x000000632600780c */ /* 0x004fe40003f05270 */
[----:B------:R-:W-:Y:S11]  /*3220*/  BRA.DIV UR5, `(.L_x_40) ;  /* 0x0000001a05b87947 */ /* 0x000ff6000b800000 */
[----:B------:R-:W-:-:S13]  /*3230*/  VOTE.ANY P0, !P0 ;  /* 0x0000000000ff7806 */ /* 0x000fda0004000100 */
.L_x_94:
[----:B------:R-:W-:Y:S05]  /*3240*/  @P0 BRA `(.L_x_41) ;  /* 0xfffffffc00d00947 */ /* 0x000fea000383ffff */
.L_x_37:
[----:B------:R-:W-:Y:S01]  /*3250*/  UMOV UR5, 0xffffffff ;  /* 0xffffffff00057882 */ /* 0x000fe20000000000 */
[----:B------:R-:W-:Y:S01]  /*3260*/  ISETP.NE.AND P0, PT, R38, 0x65, PT ;  /* 0x000000652600780c */ /* 0x000fe20003f05270 */
[----:B------:R-:W-:Y:S01]  /*3270*/  IMAD.MOV.U32 R49, RZ, RZ, R39 ;  /* 0x000000ffff317224 */ /* 0x000fe200078e0027 */
[----:B------:R-:W-:Y:S11]  /*3280*/  BRA.DIV UR5, `(.L_x_42) ;  /* 0x0000001a05c07947 */ /* 0x000ff6000b800000 */
[----:B------:R-:W-:Y:S01]  /*3290*/  VOTE.ANY R32, PT, !P0 ;  /* 0x0000000000207806 */ /* 0x000fe200040e0100 */
[----:B------:R-:W-:-:S03]  /*32a0*/  VIADD R48, R48, 0xffffffe0 ;  /* 0xffffffe030307836 */ /* 0x000fc60000000000 */
[----:B------:R-:W-:-:S05]  /*32b0*/  LOP3.LUT R32, R32, 0x80000000, R43, 0xec, !PT ;  /* 0x8000000020207812 */ /* 0x000fca00078eec2b */
[----:B------:R-:W-:-:S05]  /*32c0*/  VIADD R33, R32, 0xffffffff ;  /* 0xffffffff20217836 */ /* 0x000fca0000000000 */
[----:B------:R-:W-:Y:S01]  /*32d0*/  LOP3.LUT R33, R32, R33, RZ, 0xc, !PT ;  /* 0x0000002120217212 */ /* 0x000fe200078e0cff */
[----:B------:R-:W-:-:S03]  /*32e0*/  VIADD R32, R41, 0x2 ;  /* 0x0000000229207836 */ /* 0x000fc60000000000 */
[----:B------:R-:W0:Y:S02]  /*32f0*/  POPC R39, R33 ;  /* 0x0000002100277309 */ /* 0x000e240000000000 */
[----:B0-----:R-:W0:Y:S01]  /*3300*/  SHFL.DOWN PT, R40, R49, 0x1, R39 ;  /* 0x0820000031287989 */ /* 0x001e2200000e0027 */
[----:B------:R-:W-:-:S13]  /*3310*/  ISETP.GE.AND P0, PT, R41, R39, PT ;  /* 0x000000272900720c */ /* 0x000fda0003f06270 */
        /* <DEDUP_REMOVED lines=9> */
[-C--:B------:R-:W-:Y:S01]  /*33b0*/  ISETP.GT.AND P0, PT, R32, R39.reuse, PT ;  /* 0x000000272000720c */ /* 0x080fe20003f04270 */
[----:B------:R-:W-:Y:S02]  /*33c0*/  VIADD R32, R41, 0x10 ;  /* 0x0000001029207836 */ /* 0x000fe40000000000 */
[----:B------:R-:W0:Y:S03]  /*33d0*/  SHFL.DOWN PT, R40, R49, 0x8, R39 ;  /* 0x0900000031287989 */ /* 0x000e2600000e0027 */
[----:B------:R-:W-:-:S07]  /*33e0*/  ISETP.GT.AND P3, PT, R32, R39, PT ;  /* 0x000000272000720c */ /* 0x000fce0003f64270 */
[----:B0-----:R-:W-:Y:S02]  /*33f0*/  @!P0 VIMNMX R49, PT, PT, R49, R40, !PT ;  /* 0x0000002831318248 */ /* 0x001fe40007fe0100 */
[----:B------:R-:W-:-:S03]  /*3400*/  ISETP.NE.AND P0, PT, R38, 0x65, PT ;  /* 0x000000652600780c */ /* 0x000fc60003f05270 */
[----:B------:R-:W0:Y:S10]  /*3410*/  SHFL.DOWN PT, R40, R49, 0x10, R39 ;  /* 0x0a00000031287989 */ /* 0x000e3400000e0027 */
[----:B------:R-:W-:-:S02]  /*3420*/  VOTE.ALL P0, P0 ;  /* 0x0000000000ff7806 */ /* 0x000fc40000000000 */
[----:B0-----:R-:W-:-:S04]  /*3430*/  @!P3 VIMNMX R49, PT, PT, R49, R40, !PT ;  /* 0x000000283131b248 */ /* 0x001fc80007fe0100 */
[----:B------:R-:W-:-:S07]  /*3440*/  VIMNMX R50, PT, PT, R49, R50, !PT ;  /* 0x0000003231327248 */ /* 0x000fce0007fe0100 */
.L_x_103:
[----:B------:R-:W-:Y:S05]  /*3450*/  @P0 BRA `(.L_x_43) ;  /* 0xfffffffc002c0947 */ /* 0x000fea000383ffff */
.L_x_35:
[----:B------:R-:W-:Y:S01]  /*3460*/  ISETP.NE.AND P0, PT, R41, RZ, PT ;  /* 0x000000ff2900720c */ /* 0x000fe20003f05270 */
[----:B------:R-:W0:Y:S01]  /*3470*/  @!P2 S2R R33, SR_CgaCtaId ;  /* 0x000000000021a919 */ /* 0x000e220000008800 */
[----:B------:R-:W-:Y:S01]  /*3480*/  @!P2 MOV R32, 0x400 ;  /* 0x000004000020a802 */ /* 0x000fe20000000f00 */
[----:B------:R-:W-:Y:S01]  /*3490*/  @!P2 IMAD.MOV.U32 R34, RZ, RZ, 0x65 ;  /* 0x00000065ff22a424 */ /* 0x000fe200078e00ff */
[----:B------:R-:W-:-:S05]  /*34a0*/  @!P2 VIMNMX R35, PT, PT, R35, R50, !PT ;  /* 0x000000322323a248 */ /* 0x000fca0007fe0100 */
[----:B------:R1:W-:Y:S04]  /*34b0*/  @!P2 ST.E.64.STRONG.GPU desc[UR12][R46.64+0x100], R34 ;  /* 0x000100222e00a985 */ /* 0x0003e8000c10fb0c */
[----:B------:R-:W2:Y:S01]  /*34c0*/  @!P0 S2R R39, SR_CgaCtaId ;  /* 0x0000000000278919 */ /* 0x000ea20000008800 */
[----:B------:R-:W-:Y:S02]  /*34d0*/  @!P0 MOV R38, 0x400 ;  /* 0x0000040000268802 */ /* 0x000fe40000000f00 */
[----:B0-----:R-:W-:Y:S01]  /*34e0*/  @!P2 LEA R32, R33, R32, 0x18 ;  /* 0x000000202120a211 */ /* 0x001fe200078ec0ff */
[----:B------:R-:W-:Y:S02]  /*34f0*/  IMAD.MOV.U32 R33, RZ, RZ, R42 ;  /* 0x000000ffff217224 */ /* 0x000fe400078e002a */
[----:B------:R-:W-:-:S02]  /*3500*/  @!P0 IMAD.MOV.U32 R33, RZ, RZ, R50 ;  /* 0x000000ffff218224 */ /* 0x000fc400078e0032 */
[----:B------:R1:W-:Y:S04]  /*3510*/  @!P2 STS [R32+0x8], R35 ;  /* 0x000008232000a388 */ /* 0x0003e80000000800 */
[----:B------:R1:W-:Y:S01]  /*3520*/  @!P2 STS [R32+0x4], R50 ;  /* 0x000004322000a388 */ /* 0x0003e20000000800 */
[----:B--2---:R-:W-:-:S05]  /*3530*/  @!P0 LEA R39, R39, R38, 0x18 ;  /* 0x0000002627278211 */ /* 0x004fca00078ec0ff */
[----:B------:R1:W-:Y:S02]  /*3540*/  @!P0 STS [R39+0x24], R50 ;  /* 0x0000243227008388 */ /* 0x0003e40000000800 */
.L_x_25:
[----:B------:R-:W-:Y:S05]  /*3550*/  WARPSYNC.ALL ;  /* 0x0000000000007948 */ /* 0x000fea0003800000 */
[----:B------:R-:W0:Y:S08]  /*3560*/  S2UR UR5, SR_CgaCtaId ;  /* 0x00000000000579c3 */ /* 0x000e300000008800 */
[----:B------:R-:W-:Y:S01]  /*3570*/  BAR.SYNC.DEFER_BLOCKING 0x0 ;  /* 0x0000000000007b1d */ /* 0x000fe20000010000 */
[----:B------:R-:W-:-:S05]  /*3580*/  ISETP.NE.AND P0, PT, R6, RZ, PT ;  /* 0x000000ff0600720c */ /* 0x000fca0003f05270 */
[----:B------:R-:W-:Y:S02]  /*3590*/  UMOV UR4, 0x400 ;  /* 0x0000040000047882 */ /* 0x000fe40000000000 */
[----:B0-----:R-:W-:-:S09]  /*35a0*/  ULEA UR4, UR5, UR4, 0x18 ;  /* 0x0000000405047291 */ /* 0x001fd2000f8ec0ff */
[----:B-1----:R-:W0:Y:S02]  /*35b0*/  LDS R32, [UR4+0x24] ;  /* 0x00002404ff207984 */ /* 0x002e240008000800 */
        /* <DEDUP_REMOVED lines=25> */
.L_x_24:
[----:B------:R-:W-:Y:S01]  /*3750*/  BAR.SYNC.DEFER_BLOCKING 0x0 ;  /* 0x0000000000007b1d */ /* 0x000fe20000010000 */
[----:B------:R-:W-:Y:S01]  /*3760*/  ISETP.NE.AND P0, PT, R6, RZ, PT ;  /* 0x000000ff0600720c */ /* 0x000fe20003f05270 */
[----:B------:R-:W-:-:S04]  /*3770*/  IMAD.U32 R38, RZ, RZ, UR6 ;  /* 0x00000006ff267e24 */ /* 0x000fc8000f8e00ff */
[----:B------:R-:W0:Y:S01]  /*3780*/  LDCU.64 UR8, c[0x0][0x388] ;  /* 0x00007100ff0877ac */ /* 0x000e220008000a00 */
[----:B------:R-:W1:Y:S01]  /*3790*/  S2R R6, SR_TID.X ;  /* 0x0000000000067919 */ /* 0x000e620000002100 */
[----:B------:R1:W-:Y:S04]  /*37a0*/  STS.128 [R0], R8 ;  /* 0x0000000800007388 */ /* 0x0003e80000000c00 */
[----:B------:R-:W-:Y:S04]  /*37b0*/  STS.128 [R0+0x10], R12 ;  /* 0x0000100c00007388 */ /* 0x000fe80000000c00 */
[----:B------:R2:W-:Y:S04]  /*37c0*/  STS.128 [R0+0x20], R16 ;  /* 0x0000201000007388 */ /* 0x0005e80000000c00 */
[----:B------:R-:W-:Y:S04]  /*37d0*/  STS.128 [R0+0x30], R20 ;  /* 0x0000301400007388 */ /* 0x000fe80000000c00 */
[----:B------:R-:W-:Y:S01]  /*37e0*/  STS.128 [R0+0x40], R24 ;  /* 0x0000401800007388 */ /* 0x000fe20000000c00 */
[----:B-1----:R-:W-:-:S02]  /*37f0*/  LOP3.LUT R8, R6, 0x1f, RZ, 0xc0, !PT ;  /* 0x0000001f06087812 */ /* 0x002fc400078ec0ff */
[----:B------:R-:W-:Y:S01]  /*3800*/  LOP3.LUT R6, R6, 0x3e0, RZ, 0xc0, !PT ;  /* 0x000003e006067812 */ /* 0x000fe200078ec0ff */
[----:B------:R-:W-:Y:S01]  /*3810*/  STS.128 [R0+0x50], R28 ;  /* 0x0000501c00007388 */ /* 0x000fe20000000c00 */
[----:B------:R-:W-:-:S03]  /*3820*/  NOP ;  /* 0x0000000000007918 */ /* 0x000fc60000000000 */
[----:B------:R-:W-:Y:S01]  /*3830*/  LDS R32, [R2] ;  /* 0x0000000002207984 */ /* 0x000fe20000000800 */
[----:B------:R-:W-:-:S03]  /*3840*/  IMAD R6, R6, 0x18, R8 ;  /* 0x0000001806067824 */ /* 0x000fc600078e0208 */
[----:B------:R-:W-:Y:S01]  /*3850*/  LDS R34, [R2+0x80] ;  /* 0x0000800002227984 */ /* 0x000fe20000000800 */
[----:B--2---:R-:W-:-:S03]  /*3860*/  VIADD R16, R6, 0x40 ;  /* 0x0000004006107836 */ /* 0x004fc60000000000 */
[----:B------:R-:W-:Y:S04]  /*3870*/  LDS R10, [R2+0x100] ;  /* 0x00010000020a7984 */ /* 0x000fe80000000800 */
        /* <DEDUP_REMOVED lines=20> */
[----:B------:R1:W-:Y:S04]  /*39c0*/  LDS R25, [R2+0xb80] ;  /* 0x000b800002197984 */ /* 0x0003e80000000800 */
[----:B------:R-:W-:Y:S01]  /*39d0*/  @!P0 STS [UR4+0x3000], R38 ;  /* 0x00300026ff008988 */ /* 0x000fe20008000804 */
[----:B------:R-:W-:Y:S01]  /*39e0*/  BAR.SYNC.DEFER_BLOCKING 0x0 ;  /* 0x0000000000007b1d */ /* 0x000fe20000010000 */
[----:B------:R-:W-:-:S05]  /*39f0*/  IADD3 R9, P0, PT, R5, UR10, RZ ;  /* 0x0000000a05097c10 */ /* 0x000fca000ff1e0ff */
[----:B------:R-:W-:Y:S01]  /*3a00*/  IMAD.X R12, RZ, RZ, UR11, P0 ;  /* 0x0000000bff0c7e24 */ /* 0x000fe200080e06ff */
[C---:B0-----:R-:W-:Y:S01]  /*3a10*/  LEA R8, P0, R9.reuse, UR8, 0x2 ;  /* 0x0000000809087c11 */ /* 0x041fe2000f8010ff */
[----:B------:R-:W1:Y:S03]  /*3a20*/  S2R R14, SR_TID.X ;  /* 0x00000000000e7919 */ /* 0x000e660000002100 */
[----:B------:R-:W-:Y:S01]  /*3a30*/  LEA.HI.X R9, R9, UR9, R12, 0x2, P0 ;  /* 0x0000000909097c11 */ /* 0x000fe200080f140c */
[----:B------:R-:W-:Y:S01]  /*3a40*/  VIADD R12, R6, 0x20 ;  /* 0x00000020060c7836 */ /* 0x000fe20000000000 */
[----:B------:R-:W0:Y:S01]  /*3a50*/  LDS R0, [UR4+0x3000] ;  /* 0x00300004ff007984 */ /* 0x000e220008000800 */
[C---:B-1----:R-:W-:Y:S02]  /*3a60*/  LOP3.LUT R2, R14.reuse, 0x3e0, RZ, 0xc0, !PT ;  /* 0x000003e00e027812 */ /* 0x042fe400078ec0ff */
[----:B------:R-:W-:-:S05]  /*3a70*/  LOP3.LUT R14, R14, 0x1f, RZ, 0xc0, !PT ;  /* 0x0000001f0e0e7812 */ /* 0x000fca00078ec0ff */
[----:B------:R-:W-:Y:S02]  /*3a80*/  IMAD R2, R2, 0x18, R14 ;  /* 0x0000001802027824 */ /* 0x000fe400078e020e */
[C---:B------:R-:W-:Y:S01]  /*3a90*/  VIADD R14, R6.reuse, 0xa0 ;  /* 0x000000a0060e7836 */ /* 0x040fe20000000000 */
[-C--:B0-----:R-:W-:Y:S01]  /*3aa0*/  ISETP.GE.AND P2, PT, R5, R0.reuse, PT ;  /* 0x000000000500720c */ /* 0x081fe20003f46270 */
[----:B------:R-:W-:Y:S01]  /*3ab0*/  VIADD R5, R6, 0x60 ;  /* 0x0000006006057836 */ /* 0x000fe20000000000 */
[-C--:B------:R-:W-:Y:S01]  /*3ac0*/  ISETP.GE.AND P6, PT, R12, R0.reuse, PT ;  /* 0x000000000c00720c */ /* 0x080fe20003fc6270 */
[----:B------:R-:W-:Y:S01]  /*3ad0*/  VIADD R12, R6, 0x80 ;  /* 0x00000080060c7836 */ /* 0x000fe20000000000 */
[-C--:B------:R-:W-:Y:S01]  /*3ae0*/  ISETP.GE.AND P5, PT, R16, R0.reuse, PT ;  /* 0x000000001000720c */ /* 0x080fe20003fa6270 */
[C---:B------:R-:W-:Y:S01]  /*3af0*/  VIADD R16, R6.reuse, 0xc0 ;  /* 0x000000c006107836 */ /* 0x040fe20000000000 */
[-C--:B------:R-:W-:Y:S01]  /*3b00*/  ISETP.GE.AND P1, PT, R5, R0.reuse, PT ;  /* 0x000000000500720c */ /* 0x080fe20003f26270 */
[----:B------:R-:W-:Y:S01]  /*3b10*/  VIADD R5, R6, 0xe0 ;  /* 0x000000e006057836 */ /* 0x000fe20000000000 */
[-C--:B------:R-:W-:Y:S01]  /*3b20*/  ISETP.GE.AND P0, PT, R12, R0.reuse, PT ;  /* 0x000000000c00720c */ /* 0x080fe20003f06270 */
[----:B------:R-:W-:Y:S01]  /*3b30*/  VIADD R12, R6, 0x100 ;  /* 0x00000100060c7836 */ /* 0x000fe20000000000 */
[----:B------:R-:W-:-:S02]  /*3b40*/  ISETP.GE.AND P3, PT, R16, R0, PT ;  /* 0x000000001000720c */ /* 0x000fc40003f66270 */
[-C--:B------:R-:W-:Y:S01]  /*3b50*/  ISETP.GE.AND P4, PT, R14, R0.reuse, PT ;  /* 0x000000000e00720c */ /* 0x080fe20003f86270 */
[----:B------:R-:W-:Y:S01]  /*3b60*/  @!P2 STG.E desc[UR12][R8.64], R32 ;  /* 0x000000200800a986 */ /* 0x000fe2000c10190c */
[-C--:B------:R-:W-:Y:S01]  /*3b70*/  ISETP.GE.AND P2, PT, R5, R0.reuse, PT ;  /* 0x000000000500720c */ /* 0x080fe20003f46270 */
[C---:B------:R-:W-:Y:S02]  /*3b80*/  VIADD R5, R6.reuse, 0x120 ;  /* 0x0000012006057836 */ /* 0x040fe40000000000 */
[----:B------:R0:W-:Y:S03]  /*3b90*/  @!P5 STG.E desc[UR12][R8.64+0x100], R10 ;  /* 0x0001000a0800d986 */ /* 0x0001e6000c10190c */
[-C--:B------:R-:W-:Y:S01]  /*3ba0*/  ISETP.GE.AND P5, PT, R5, R0.reuse, PT ;  /* 0x000000000500720c */ /* 0x080fe20003fa6270 */
[----:B------:R-:W-:Y:S01]  /*3bb0*/  VIADD R5, R6, 0x160 ;  /* 0x0000016006057836 */ /* 0x000fe20000000000 */
[----:B------:R-:W-:Y:S01]  /*3bc0*/  @!P6 STG.E desc[UR12][R8.64+0x80], R34 ;  /* 0x000080220800e986 */ /* 0x000fe2000c10190c */
[----:B------:R-:W-:Y:S01]  /*3bd0*/  ISETP.GE.AND P6, PT, R12, R0, PT ;  /* 0x000000000c00720c */ /* 0x000fe20003fc6270 */
[----:B------:R-:W-:-:S02]  /*3be0*/  VIADD R12, R6, 0x140 ;  /* 0x00000140060c7836 */ /* 0x000fc40000000000 */
[----:B------:R1:W-:Y:S01]  /*3bf0*/  @!P0 STG.E desc[UR12][R8.64+0x200], R51 ;  /* 0x0002003308008986 */ /* 0x0003e2000c10190c */
[-C--:B------:R-:W-:Y:S01]  /*3c00*/  ISETP.GE.AND P0, PT, R5, R0.reuse, PT ;  /* 0x000000000500720c */ /* 0x080fe20003f06270 */
[C---:B------:R-:W-:Y:S02]  /*3c10*/  VIADD R5, R6.reuse, 0x1a0 ;  /* 0x000001a006057836 */ /* 0x040fe40000000000 */
[----:B------:R2:W-:Y:S01]  /*3c20*/  @!P3 STG.E desc[UR12][R8.64+0x300], R47 ;  /* 0x0003002f0800b986 */ /* 0x0005e2000c10190c */
[C---:B0-----:R-:W-:Y:S02]  /*3c30*/  VIADD R10, R6.reuse, 0x1c0 ;  /* 0x000001c0060a7836 */ /* 0x041fe40000000000 */
[-C--:B------:R-:W-:Y:S01]  /*3c40*/  ISETP.GE.AND P3, PT, R5, R0.reuse, PT ;  /* 0x000000000500720c */ /* 0x080fe20003f66270 */
[----:B------:R-:W-:Y:S01]  /*3c50*/  VIADD R5, R6, 0x1e0 ;  /* 0x000001e006057836 */ /* 0x000fe20000000000 */
[----:B------:R2:W-:Y:S01]  /*3c60*/  @!P1 STG.E desc[UR12][R8.64+0x180], R53 ;  /* 0x0001803508009986 */ /* 0x0005e2000c10190c */
[----:B------:R-:W-:Y:S01]  /*3c70*/  ISETP.GE.AND P1, PT, R12, R0, PT ;  /* 0x000000000c00720c */ /* 0x000fe20003f26270 */
[----:B------:R-:W-:-:S02]  /*3c80*/  VIADD R12, R6, 0x180 ;  /* 0x00000180060c7836 */ /* 0x000fc40000000000 */
[----:B------:R2:W-:Y:S01]  /*3c90*/  @!P6 STG.E desc[UR12][R8.64+0x400], R43 ;  /* 0x0004002b0800e986 */ /* 0x0005e2000c10190c */
[-C--:B------:R-:W-:Y:S01]  /*3ca0*/  ISETP.GE.AND P6, PT, R5, R0.reuse, PT ;  /* 0x000000000500720c */ /* 0x080fe20003fc6270 */
[----:B-1----:R-:W-:Y:S02]  /*3cb0*/  VIADD R51, R6, 0x200 ;  /* 0x0000020006337836 */ /* 0x002fe40000000000 */
[----:B------:R2:W-:Y:S01]  /*3cc0*/  @!P4 STG.E desc[UR12][R8.64+0x280], R49 ;  /* 0x000280310800c986 */ /* 0x0005e2000c10190c */
[-C--:B------:R-:W-:Y:S01]  /*3cd0*/  ISETP.GE.AND P4, PT, R12, R0.reuse, PT ;  /* 0x000000000c00720c */ /* 0x080fe20003f86270 */
[----:B------:R-:W-:Y:S02]  /*3ce0*/  VIADD R5, R6, 0x220 ;  /* 0x0000022006057836 */ /* 0x000fe40000000000 */
[----:B------:R2:W-:Y:S01]  /*3cf0*/  @!P2 STG.E desc[UR12][R8.64+0x380], R45 ;  /* 0x0003802d0800a986 */ /* 0x0005e2000c10190c */
[----:B------:R-:W-:-:S03]  /*3d00*/  ISETP.GE.AND P2, PT, R10, R0, PT ;  /* 0x000000000a00720c */ /* 0x000fc60003f46270 */
[----:B------:R2:W-:Y:S01]  /*3d10*/  @!P5 STG.E desc[UR12][R8.64+0x480], R39 ;  /* 0x000480270800d986 */ /* 0x0005e2000c10190c */
[----:B------:R-:W-:-:S03]  /*3d20*/  ISETP.GE.AND P5, PT, R51, R0, PT ;  /* 0x000000003300720c */ /* 0x000fc60003fa6270 */
        /* <DEDUP_REMOVED lines=15> */
[----:B------:R2:W-:Y:S04]  /*3e20*/  @!P1 STG.E desc[UR12][R8.64+0x880], R21 ;  /* 0x0008801508009986 */ /* 0x0005e8000c10190c */
[----:B------:R2:W-:Y:S04]  /*3e30*/  @!P0 STG.E desc[UR12][R8.64+0x900], R19 ;  /* 0x0009001308008986 */ /* 0x0005e8000c10190c */
[----:B------:R2:W-:Y:S04]  /*3e40*/  @!P4 STG.E desc[UR12][R8.64+0x980], R17 ;  /* 0x000980110800c986 */ /* 0x0005e8000c10190c */
[----:B------:R2:W-:Y:S04]  /*3e50*/  @!P3 STG.E desc[UR12][R8.64+0xa00], R15 ;  /* 0x000a000f0800b986 */ /* 0x0005e8000c10190c */
[----:B------:R2:W-:Y:S04]  /*3e60*/  @!P2 STG.E desc[UR12][R8.64+0xa80], R13 ;  /* 0x000a800d0800a986 */ /* 0x0005e8000c10190c */
[----:B------:R2:W-:Y:S01]  /*3e70*/  @!P6 STG.E desc[UR12][R8.64+0xb00], R11 ;  /* 0x000b000b0800e986 */ /* 0x0005e2000c10190c */
[----:B------:R-:W-:Y:S05]  /*3e80*/  @P5 EXIT ;  /* 0x000000000000594d */ /* 0x000fea0003800000 */
[----:B------:R-:W-:Y:S01]  /*3e90*/  STG.E desc[UR12][R8.64+0xb80], R25 ;  /* 0x000b801908007986 */ /* 0x000fe2000c10190c */
[----:B------:R-:W-:Y:S05]  /*3ea0*/  EXIT ;  /* 0x000000000000794d */ /* 0x000fea0003800000 */
.L_x_7:
[----:B------:R-:W-:Y:S01]  /*3eb0*/  BSSY B1, `(.L_x_44) ;  /* 0x0000006000017945 */ /* 0x000fe20003800000 */
[----:B------:R-:W-:Y:S01]  /*3ec0*/  PLOP3.LUT P0, PT, P0, PT, PT, 0x8, 0x80 ;  /* 0x000000000080781c */ /* 0x000fe2000070e170 */
[----:B------:R-:W-:-:S12]  /*3ed0*/  IMAD.MOV.U32 R32, RZ, RZ, -0x1 ;  /* 0xffffffffff207424 */ /* 0x000fd800078e00ff */
[----:B------:R-:W-:Y:S05]  /*3ee0*/  WARPSYNC.COLLECTIVE R32, `(.L_x_45) ;  /* 0x0000000020087348 */ /* 0x000fea0003c00000 */
[----:B------:R-:W-:Y:S01]  /*3ef0*/  VOTE.ANY P0, P0 ;  /* 0x0000000000ff7806 */ /* 0x000fe20000000100 */
[----:B------:R-:W-:-:S12]  /*3f00*/  ENDCOLLECTIVE ;  /* 0x000000000000791b */ /* 0x000fd80003800000 */
.L_x_45:
[----:B------:R-:W-:Y:S05]  /*3f10*/  BSYNC B1 ;  /* 0x0000000000017941 */ /* 0x000fea0003800000 */
.L_x_44:
[----:B------:R-:W-:Y:S05]  /*3f20*/  BRA `(.L_x_46) ;  /* 0xffffffcc00e87947 */ /* 0x000fea000383ffff */
.L_x_11:
[----:B------:R-:W-:Y:S01]  /*3f30*/  BSSY B1, `(.L_x_47) ;  /* 0x0000006000017945 */ /* 0x000fe20003800000 */
[----:B------:R-:W-:Y:S01]  /*3f40*/  PLOP3.LUT P0, PT, P0, PT, PT, 0x8, 0x80 ;  /* 0x000000000080781c */ /* 0x000fe2000070e170 */
[----:B------:R-:W-:-:S12]  /*3f50*/  IMAD.MOV.U32 R32, RZ, RZ, -0x1 ;  /* 0xffffffffff207424 */ /* 0x000fd800078e00ff */
[----:B------:R-:W-:Y:S05]  /*3f60*/  WARPSYNC.COLLECTIVE R32, `(.L_x_48) ;  /* 0x0000000020087348 */ /* 0x000fea0003c00000 */
[----:B------:R-:W-:Y:S01]  /*3f70*/  VOTE.ANY P0, P0 ;  /* 0x0000000000ff7806 */ /* 0x000fe20000000100 */
[----:B------:R-:W-:-:S12]  /*3f80*/  ENDCOLLECTIVE ;  /* 0x000000000000791b */ /* 0x000fd80003800000 */
.L_x_48:
[----:B------:R-:W-:Y:S05]  /*3f90*/  BSYNC B1 ;  /* 0x0000000000017941 */ /* 0x000fea0003800000 */
.L_x_47:
[----:B------:R-:W-:Y:S05]  /*3fa0*/  BRA `(.L_x_49) ;  /* 0xffffffcc00f87947 */ /* 0x000fea000383ffff */
.L_x_13:
[----:B------:R-:W0:Y:S01]  /*3fb0*/  S2R R45, SR_GEMASK ;  /* 0x00000000002d7919 */ /* 0x000e220000003c00 */
[----:B------:R-:W-:Y:S01]  /*3fc0*/  BSSY B1, `(.L_x_50) ;  /* 0x0000006000017945 */ /* 0x000fe20003800000 */
[----:B------:R-:W-:Y:S01]  /*3fd0*/  PLOP3.LUT P3, PT, P0, PT, PT, 0x8, 0x80 ;  /* 0x000000000080781c */ /* 0x000fe2000076e170 */
[----:B------:R-:W-:-:S12]  /*3fe0*/  IMAD.MOV.U32 R32, RZ, RZ, -0x1 ;  /* 0xffffffffff207424 */ /* 0x000fd800078e00ff */
[----:B0-----:R-:W-:Y:S05]  /*3ff0*/  WARPSYNC.COLLECTIVE R32, `(.L_x_51) ;  /* 0x0000000020087348 */ /* 0x001fea0003c00000 */
[----:B------:R-:W-:Y:S01]  /*4000*/  VOTE.ANY R32, PT, P3 ;  /* 0x0000000000207806 */ /* 0x000fe200018e0100 */
[----:B0-----:R-:W-:Y:S06]  /*4010*/  ENDCOLLECTIVE ;  /* 0x000000000000791b */ /* 0x001fec0003800000 */
.L_x_51:
[----:B------:R-:W-:Y:S05]  /*4020*/  BSYNC B1 ;  /* 0x0000000000017941 */ /* 0x000fea0003800000 */
.L_x_50:
[----:B------:R-:W-:Y:S01]  /*4030*/  LOP3.LUT R32, R32, 0x80000000, R45, 0xec, !PT ;  /* 0x8000000020207812 */ /* 0x000fe200078eec2d */
[----:B------:R-:W-:Y:S01]  /*4040*/  IMAD.MOV.U32 R34, RZ, RZ, 0x1 ;  /* 0x00000001ff227424 */ /* 0x000fe200078e00ff */
[----:B------:R-:W-:Y:S01]  /*4050*/  ISETP.NE.AND P0, PT, R36, 0x65, PT ;  /* 0x000000652400780c */ /* 0x000fe20003f05270 */
[----:B------:R-:W-:Y:S02]  /*4060*/  VIADD R44, R30, 0x2 ;  /* 0x000000021e2c7836 */ /* 0x000fe40000000000 */
[----:B------:R-:W-:Y:S02]  /*4070*/  VIADD R33, R32, 0xffffffff ;  /* 0xffffffff20217836 */ /* 0x000fe40000000000 */
[C---:B------:R-:W-:Y:S02]  /*4080*/  VIADD R43, R30.reuse, 0x4 ;  /* 0x000000041e2b7836 */ /* 0x040fe40000000000 */
[----:B------:R-:W-:Y:S01]  /*4090*/  VIADD R42, R30, 0x8 ;  /* 0x000000081e2a7836 */ /* 0x000fe20000000000 */
[----:B------:R-:W-:Y:S01]  /*40a0*/  LOP3.LUT R36, R32, R33, RZ, 0xc, !PT ;  /* 0x0000002120247212 */ /* 0x000fe200078e0cff */
[----:B------:R-:W-:-:S02]  /*40b0*/  IMAD.MOV.U32 R33, RZ, RZ, R47 ;  /* 0x000000ffff217224 */ /* 0x000fc400078e002f */
[----:B------:R-:W-:Y:S01]  /*40c0*/  IMAD.MOV.U32 R32, RZ, RZ, -0x1 ;  /* 0xffffffffff207424 */ /* 0x000fe200078e00ff */
[----:B------:R0:W1:Y:S01]  /*40d0*/  POPC R39, R36 ;  /* 0x0000002400277309 */ /* 0x0000620000000000 */
[----:B------:R-:W-:Y:S01]  /*40e0*/  VIADD R46, R30, 0x10 ;  /* 0x000000101e2e7836 */ /* 0x000fe20000000000 */
[----:B0-----:R-:W0:Y:S06]  /*40f0*/  LDC.64 R36, c[0x0][0x390] ;  /* 0x0000e400ff247b82 */ /* 0x001e2c0000000a00 */
[----:B01----:R-:W-:Y:S05]  /*4100*/  WARPSYNC.COLLECTIVE R32, `(.L_x_52) ;  /* 0x0000000020087348 */ /* 0x003fea0003c00000 */
[----:B-1----:R1:W2:Y:S02]  /*4110*/  SHFL.DOWN P3, R40, R33, R34, R39 ;  /* 0x0800002221287389 */ /* 0x0022a40000060027 */
[----:B012---:R-:W-:Y:S05]  /*4120*/  ENDCOLLECTIVE ;  /* 0x000000000000791b */ /* 0x007fea0003800000 */
.L_x_52:
[----:B------:R-:W-:Y:S01]  /*4130*/  ISETP.GE.AND P1, PT, R30, R39, PT ;  /* 0x000000271e00720c */ /* 0x000fe20003f26270 */
[----:B------:R-:W-:-:S12]  /*4140*/  IMAD.MOV.U32 R34, RZ, RZ, 0x2 ;  /* 0x00000002ff227424 */ /* 0x000fd800078e00ff */
[----:B------:R-:W-:Y:S02]  /*4150*/  @!P1 VIMNMX R47, PT, PT, R40, R47, !PT ;  /* 0x0000002f282f9248 */ /* 0x000fe40007fe0100 */
[----:B------:R-:W-:-:S03]  /*4160*/  ISETP.GT.AND P1, PT, R44, R39, PT ;  /* 0x000000272c00720c */ /* 0x000fc60003f24270 */
[----:B------:R-:W-:-:S10]  /*4170*/  IMAD.MOV.U32 R33, RZ, RZ, R47 ;  /* 0x000000ffff217224 */ /* 0x000fd400078e002f */
[----:B------:R-:W-:Y:S05]  /*4180*/  WARPSYNC.COLLECTIVE R32, `(.L_x_53) ;  /* 0x0000000020087348 */ /* 0x000fea0003c00000 */
[----:B------:R0:W1:Y:S02]  /*4190*/  SHFL.DOWN P3, R40, R33, R34, R39 ;  /* 0x0800002221287389 */ /* 0x0000640000060027 */
[----:B01----:R-:W-:Y:S05]  /*41a0*/  ENDCOLLECTIVE ;  /* 0x000000000000791b */ /* 0x003fea0003800000 */
.L_x_53:
[----:B------:R-:W-:Y:S01]  /*41b0*/  IMAD.MOV.U32 R34, RZ, RZ, 0x4 ;  /* 0x00000004ff227424 */ /* 0x000fe200078e00ff */
[----:B------:R-:W-:Y:S02]  /*41c0*/  @!P1 VIMNMX R47, PT, PT, R47, R40, !PT ;  /* 0x000000282f2f9248 */ /* 0x000fe40007fe0100 */
[----:B------:R-:W-:-:S03]  /*41d0*/  ISETP.GT.AND P1, PT, R43, R39, PT ;  /* 0x000000272b00720c */ /* 0x000fc60003f24270 */
[----:B------:R-:W-:-:S10]  /*41e0*/  IMAD.MOV.U32 R33, RZ, RZ, R47 ;  /* 0x000000ffff217224 */ /* 0x000fd400078e002f */
[----:B------:R-:W-:Y:S05]  /*41f0*/  WARPSYNC.COLLECTIVE R32, `(.L_x_54) ;  /* 0x0000000020087348 */ /* 0x000fea0003c00000 */
[----:B------:R0:W1:Y:S02]  /*4200*/  SHFL.DOWN P3, R40, R33, R34, R39 ;  /* 0x0800002221287389 */ /* 0x0000640000060027 */
[----:B01----:R-:W-:Y:S05]  /*4210*/  ENDCOLLECTIVE ;  /* 0x000000000000791b */ /* 0x003fea0003800000 */
.L_x_54:
[----:B------:R-:W-:Y:S01]  /*4220*/  IMAD.MOV.U32 R34, RZ, RZ, 0x8 ;  /* 0x00000008ff227424 */ /* 0x000fe200078e00ff */
[----:B------:R-:W-:Y:S02]  /*4230*/  @!P1 VIMNMX R47, PT, PT, R47, R40, !PT ;  /* 0x000000282f2f9248 */ /* 0x000fe40007fe0100 */
[----:B------:R-:W-:-:S03]  /*4240*/  ISETP.GT.AND P1, PT, R42, R39, PT ;  /* 0x000000272a00720c */ /* 0x000fc60003f24270 */
[----:B------:R-:W-:-:S10]  /*4250*/  IMAD.MOV.U32 R33, RZ, RZ, R47 ;  /* 0x000000ffff217224 */ /* 0x000fd400078e002f */
[----:B------:R-:W-:Y:S05]  /*4260*/  WARPSYNC.COLLECTIVE R32, `(.L_x_55) ;  /* 0x0000000020087348 */ /* 0x000fea0003c00000 */
[----:B------:R0:W1:Y:S02]  /*4270*/  SHFL.DOWN P3, R40, R33, R34, R39 ;  /* 0x0800002221287389 */ /* 0x0000640000060027 */
[----:B01----:R-:W-:Y:S05]  /*4280*/  ENDCOLLECTIVE ;  /* 0x000000000000791b */ /* 0x003fea0003800000 */
.L_x_55:
[----:B------:R-:W-:Y:S01]  /*4290*/  IMAD.MOV.U32 R34, RZ, RZ, 0x10 ;  /* 0x00000010ff227424 */ /* 0x000fe200078e00ff */
[----:B------:R-:W-:Y:S02]  /*42a0*/  @!P1 VIMNMX R47, PT, PT, R47, R40, !PT ;  /* 0x000000282f2f9248 */ /* 0x000fe40007fe0100 */
[----:B------:R-:W-:-:S03]  /*42b0*/  ISETP.GT.AND P1, PT, R46, R39, PT ;  /* 0x000000272e00720c */ /* 0x000fc60003f24270 */
[----:B------:R-:W-:-:S10]  /*42c0*/  IMAD.MOV.U32 R33, RZ, RZ, R47 ;  /* 0x000000ffff217224 */ /* 0x000fd400078e002f */
[----:B------:R-:W-:Y:S05]  /*42d0*/  WARPSYNC.COLLECTIVE R32, `(.L_x_56) ;  /* 0x0000000020087348 */ /* 0x000fea0003c00000 */
[----:B------:R0:W1:Y:S02]  /*42e0*/  SHFL.DOWN P3, R40, R33, R34, R39 ;  /* 0x0800002221287389 */ /* 0x0000640000060027 */
[----:B01----:R-:W-:Y:S05]  /*42f0*/  ENDCOLLECTIVE ;  /* 0x000000000000791b */ /* 0x003fea0003800000 */
.L_x_56:
[----:B------:R-:W-:Y:S05]  /*4300*/  WARPSYNC.COLLECTIVE R32, `(.L_x_57) ;  /* 0x0000000020087348 */ /* 0x000fea0003c00000 */
[----:B------:R-:W-:Y:S01]  /*4310*/  VOTE.ALL P0, P0 ;  /* 0x0000000000ff7806 */ /* 0x000fe20000000000 */
[----:B------:R-:W-:-:S12]  /*4320*/  ENDCOLLECTIVE ;  /* 0x000000000000791b */ /* 0x000fd80003800000 */
.L_x_57:
[----:B------:R-:W-:Y:S02]  /*4330*/  @!P1 VIMNMX R47, PT, PT, R47, R40, !PT ;  /* 0x000000282f2f9248 */ /* 0x000fe40007fe0100 */
[----:B------:R-:W-:-:S05]  /*4340*/  IADD3 R48, P1, PT, R36, 0x100, RZ ;  /* 0x0000010024307810 */ /* 0x000fca0007f3e0ff */
[----:B------:R-:W-:Y:S01]  /*4350*/  IMAD.X R49, RZ, RZ, R37, P1 ;  /* 0x000000ffff317224 */ /* 0x000fe200008e0625 */
[----:B------:R-:W-:Y:S07]  /*4360*/  BRA `(.L_x_58) ;  /* 0xffffffcc00947947 */ /* 0x000fee000383ffff */
.L_x_15:
[----:B------:R-:W-:Y:S01]  /*4370*/  BSSY B1, `(.L_x_59) ;  /* 0x0000006000017945 */ /* 0x000fe20003800000 */
[----:B------:R-:W-:Y:S01]  /*4380*/  PLOP3.LUT P0, PT, P0, PT, PT, 0x8, 0x80 ;  /* 0x000000000080781c */ /* 0x000fe2000070e170 */
[----:B------:R-:W-:-:S12]  /*4390*/  IMAD.MOV.U32 R32, RZ, RZ, -0x1 ;  /* 0xffffffffff207424 */ /* 0x000fd800078e00ff */
[----:B------:R-:W-:Y:S05]  /*43a0*/  WARPSYNC.COLLECTIVE R32, `(.L_x_60) ;  /* 0x0000000020087348 */ /* 0x000fea0003c00000 */
[----:B------:R-:W-:Y:S01]  /*43b0*/  VOTE.ANY P0, P0 ;  /* 0x0000000000ff7806 */ /* 0x000fe20000000100 */
[----:B------:R-:W-:-:S12]  /*43c0*/  ENDCOLLECTIVE ;  /* 0x000000000000791b */ /* 0x000fd80003800000 */
.L_x_60:
[----:B------:R-:W-:Y:S05]  /*43d0*/  BSYNC B1 ;  /* 0x0000000000017941 */ /* 0x000fea0003800000 */
.L_x_59:
[----:B------:R-:W-:Y:S05]  /*43e0*/  BRA `(.L_x_61) ;  /* 0xffffffcc00947947 */ /* 0x000fea000383ffff */
.L_x_19:
[----:B------:R-:W-:Y:S01]  /*43f0*/  BSSY B1, `(.L_x_62) ;  /* 0x0000006000017945 */ /* 0x000fe20003800000 */
[----:B------:R-:W-:Y:S01]  /*4400*/  PLOP3.LUT P0, PT, P0, PT, PT, 0x8, 0x80 ;  /* 0x000000000080781c */ /* 0x000fe2000070e170 */
[----:B------:R-:W-:-:S12]  /*4410*/  IMAD.MOV.U32 R32, RZ, RZ, -0x1 ;  /* 0xffffffffff207424 */ /* 0x000fd800078e00ff */
[----:B------:R-:W-:Y:S05]  /*4420*/  WARPSYNC.COLLECTIVE R32, `(.L_x_63) ;  /* 0x0000000020087348 */ /* 0x000fea0003c00000 */
[----:B------:R-:W-:Y:S01]  /*4430*/  VOTE.ANY P0, P0 ;  /* 0x0000000000ff7806 */ /* 0x000fe20000000100 */
[----:B------:R-:W-:-:S12]  /*4440*/  ENDCOLLECTIVE ;  /* 0x000000000000791b */ /* 0x000fd80003800000 */
.L_x_63:
[----:B------:R-:W-:Y:S05]  /*4450*/  BSYNC B1 ;  /* 0x0000000000017941 */ /* 0x000fea0003800000 */
.L_x_62:
[----:B------:R-:W-:Y:S05]  /*4460*/  BRA `(.L_x_64) ;  /* 0xffffffcc00a87947 */ /* 0x000fea000383ffff */
.L_x_21:
[----:B------:R-:W-:Y:S01]  /*4470*/  BSSY B1, `(.L_x_65) ;  /* 0x0000006000017945 */ /* 0x000fe20003800000 */
[----:B------:R-:W-:Y:S01]  /*4480*/  PLOP3.LUT P3, PT, P0, PT, PT, 0x8, 0x80 ;  /* 0x000000000080781c */ /* 0x000fe2000076e170 */
[----:B------:R-:W-:-:S12]  /*4490*/  IMAD.MOV.U32 R32, RZ, RZ, -0x1 ;  /* 0xffffffffff207424 */ /* 0x000fd800078e00ff */
[----:B------:R-:W-:Y:S05]  /*44a0*/  WARPSYNC.COLLECTIVE R32, `(.L_x_66) ;  /* 0x0000000020087348 */ /* 0x000fea0003c00000 */
[----:B------:R-:W-:Y:S01]  /*44b0*/  VOTE.ANY R32, PT, P3 ;  /* 0x0000000000207806 */ /* 0x000fe200018e0100 */
[----:B------:R-:W-:Y:S06]  /*44c0*/  ENDCOLLECTIVE ;  /* 0x000000000000791b */ /* 0x000fec0003800000 */
.L_x_66:
[----:B------:R-:W-:Y:S05]  /*44d0*/  BSYNC B1 ;  /* 0x0000000000017941 */ /* 0x000fea0003800000 */
.L_x_65:
[----:B------:R-:W-:Y:S01]  /*44e0*/  LOP3.LUT R32, R32, 0x80000000, R45, 0xec, !PT ;  /* 0x8000000020207812 */ /* 0x000fe200078eec2d */
[----:B------:R-:W-:Y:S02]  /*44f0*/  IMAD.MOV.U32 R34, RZ, RZ, 0x1 ;  /* 0x00000001ff227424 */ /* 0x000fe400078e00ff */
[----:B------:R-:W-:Y:S02]  /*4500*/  VIADD R41, R41, 0xffffffe0 ;  /* 0xffffffe029297836 */ /* 0x000fe40000000000 */
[----:B------:R-:W-:-:S05]  /*4510*/  VIADD R33, R32, 0xffffffff ;  /* 0xffffffff20217836 */ /* 0x000fca0000000000 */
[----:B------:R-:W-:Y:S01]  /*4520*/  LOP3.LUT R52, R32, R33, RZ, 0xc, !PT ;  /* 0x0000002120347212 */ /* 0x000fe200078e0cff */
[----:B------:R-:W-:Y:S02]  /*4530*/  IMAD.MOV.U32 R33, RZ, RZ, R37 ;  /* 0x000000ffff217224 */ /* 0x000fe400078e0025 */
[----:B------:R-:W-:Y:S01]  /*4540*/  IMAD.MOV.U32 R32, RZ, RZ, -0x1 ;  /* 0xffffffffff207424 */ /* 0x000fe200078e00ff */
[----:B------:R0:W1:Y:S06]  /*4550*/  POPC R39, R52 ;  /* 0x0000003400277309 */ /* 0x00006c0000000000 */
[----:B01----:R-:W-:Y:S05]  /*4560*/  WARPSYNC.COLLECTIVE R32, `(.L_x_67) ;  /* 0x0000000020087348 */ /* 0x003fea0003c00000 */
[----:B-1----:R1:W2:Y:S02]  /*4570*/  SHFL.DOWN P3, R40, R33, R34, R39 ;  /* 0x0800002221287389 */ /* 0x0022a40000060027 */
[----:B012---:R-:W-:Y:S05]  /*4580*/  ENDCOLLECTIVE ;  /* 0x000000000000791b */ /* 0x007fea0003800000 */
.L_x_67:
        /* <DEDUP_REMOVED lines=8> */
.L_x_68:
[----:B------:R-:W-:Y:S01]  /*4610*/  IMAD.MOV.U32 R34, RZ, RZ, 0x4 ;  /* 0x00000004ff227424 */ /* 0x000fe200078e00ff */
[----:B------:R-:W-:Y:S02]  /*4620*/  @!P0 VIMNMX R37, PT, PT, R37, R40, !PT ;  /* 0x0000002825258248 */ /* 0x000fe40007fe0100 */
[----:B------:R-:W-:-:S03]  /*4630*/  ISETP.GT.AND P0, PT, R43, R39, PT ;  /* 0x000000272b00720c */ /* 0x000fc60003f04270 */
[----:B------:R-:W-:-:S10]  /*4640*/  IMAD.MOV.U32 R33, RZ, RZ, R37 ;  /* 0x000000ffff217224 */ /* 0x000fd400078e0025 */
[----:B------:R-:W-:Y:S05]  /*4650*/  WARPSYNC.COLLECTIVE R32, `(.L_x_69) ;  /* 0x0000000020087348 */ /* 0x000fea0003c00000 */
[----:B------:R0:W1:Y:S02]  /*4660*/  SHFL.DOWN P3, R40, R33, R34, R39 ;  /* 0x0800002221287389 */ /* 0x0000640000060027 */
[----:B01----:R-:W-:Y:S05]  /*4670*/  ENDCOLLECTIVE ;  /* 0x000000000000791b */ /* 0x003fea0003800000 */
.L_x_69:
[----:B------:R-:W-:Y:S01]  /*4680*/  IMAD.MOV.U32 R34, RZ, RZ, 0x8 ;  /* 0x00000008ff227424 */ /* 0x000fe200078e00ff */
[----:B------:R-:W-:Y:S02]  /*4690*/  @!P0 VIMNMX R37, PT, PT, R37, R40, !PT ;  /* 0x0000002825258248 */ /* 0x000fe40007fe0100 */
[----:B------:R-:W-:-:S03]  /*46a0*/  ISETP.GT.AND P0, PT, R42, R39, PT ;  /* 0x000000272a00720c */ /* 0x000fc60003f04270 */
[----:B------:R-:W-:-:S10]  /*46b0*/  IMAD.MOV.U32 R33, RZ, RZ, R37 ;  /* 0x000000ffff217224 */ /* 0x000fd400078e0025 */
[----:B------:R-:W-:Y:S05]  /*46c0*/  WARPSYNC.COLLECTIVE R32, `(.L_x_70) ;  /* 0x0000000020087348 */ /* 0x000fea0003c00000 */
[----:B------:R0:W1:Y:S02]  /*46d0*/  SHFL.DOWN P3, R40, R33, R34, R39 ;  /* 0x0800002221287389 */ /* 0x0000640000060027 */
[----:B01----:R-:W-:Y:S05]  /*46e0*/  ENDCOLLECTIVE ;  /* 0x000000000000791b */ /* 0x003fea0003800000 */
.L_x_70:
[----:B------:R-:W-:Y:S01]  /*46f0*/  IMAD.MOV.U32 R34, RZ, RZ, 0x10 ;  /* 0x00000010ff227424 */ /* 0x000fe200078e00ff */
[----:B------:R-:W-:Y:S02]  /*4700*/  @!P0 VIMNMX R37, PT, PT, R37, R40, !PT ;  /* 0x0000002825258248 */ /* 0x000fe40007fe0100 */
[----:B------:R-:W-:-:S03]  /*4710*/  ISETP.GT.AND P0, PT, R46, R39, PT ;  /* 0x000000272e00720c */ /* 0x000fc60003f04270 */
[----:B------:R-:W-:-:S10]  /*4720*/  IMAD.MOV.U32 R33, RZ, RZ, R37 ;  /* 0x000000ffff217224 */ /* 0x000fd400078e0025 */
[----:B------:R-:W-:Y:S05]  /*4730*/  WARPSYNC.COLLECTIVE R32, `(.L_x_71) ;  /* 0x0000000020087348 */ /* 0x000fea0003c00000 */
[----:B------:R0:W1:Y:S02]  /*4740*/  SHFL.DOWN P3, R40, R33, R34, R39 ;  /* 0x0800002221287389 */ /* 0x0000640000060027 */
[----:B01----:R-:W-:Y:S05]  /*4750*/  ENDCOLLECTIVE ;  /* 0x000000000000791b */ /* 0x003fea0003800000 */
.L_x_71:
[----:B------:R-:W-:Y:S02]  /*4760*/  @!P0 VIMNMX R37, PT, PT, R37, R40, !PT ;  /* 0x0000002825258248 */ /* 0x000fe40007fe0100 */
[----:B------:R-:W-:Y:S02]  /*4770*/  ISETP.NE.AND P0, PT, R36, 0x65, PT ;  /* 0x000000652400780c */ /* 0x000fe40003f05270 */
[----:B------:R-:W-:-:S11]  /*4780*/  VIMNMX R47, PT, PT, R37, R47, !PT ;  /* 0x0000002f252f7248 */ /* 0x000fd60007fe0100 */
[----:B------:R-:W-:Y:S05]  /*4790*/  WARPSYNC.COLLECTIVE R32, `(.L_x_72) ;  /* 0x0000000020087348 */ /* 0x000fea0003c00000 */
[----:B------:R-:W-:Y:S01]  /*47a0*/  VOTE.ALL P0, P0 ;  /* 0x0000000000ff7806 */ /* 0x000fe20000000000 */
[----:B------:R-:W-:-:S12]  /*47b0*/  ENDCOLLECTIVE ;  /* 0x000000000000791b */ /* 0x000fd80003800000 */
.L_x_72:
[----:B------:R-:W-:Y:S05]  /*47c0*/  BRA `(.L_x_73) ;  /* 0xffffffcc00407947 */ /* 0x000fea000383ffff */
.L_x_28:
[----:B------:R-:W-:Y:S01]  /*47d0*/  BSSY B0, `(.L_x_74) ;  /* 0x0000006000007945 */ /* 0x000fe20003800000 */
[----:B------:R-:W-:Y:S01]  /*47e0*/  PLOP3.LUT P0, PT, P0, PT, PT, 0x8, 0x80 ;  /* 0x000000000080781c */ /* 0x000fe2000070e170 */
[----:B------:R-:W-:-:S12]  /*47f0*/  IMAD.MOV.U32 R32, RZ, RZ, -0x1 ;  /* 0xffffffffff207424 */ /* 0x000fd800078e00ff */
[----:B------:R-:W-:Y:S05]  /*4800*/  WARPSYNC.COLLECTIVE R32, `(.L_x_75) ;  /* 0x0000000020087348 */ /* 0x000fea0003c00000 */
[----:B------:R-:W-:Y:S01]  /*4810*/  VOTE.ANY P0, P0 ;  /* 0x0000000000ff7806 */ /* 0x000fe20000000100 */
[----:B------:R-:W-:-:S12]  /*4820*/  ENDCOLLECTIVE ;  /* 0x000000000000791b */ /* 0x000fd80003800000 */
.L_x_75:
[----:B------:R-:W-:Y:S05]  /*4830*/  BSYNC B0 ;  /* 0x0000000000007941 */ /* 0x000fea0003800000 */
.L_x_74:
[----:B------:R-:W-:Y:S05]  /*4840*/  BRA `(.L_x_76) ;  /* 0xffffffe400607947 */ /* 0x000fea000383ffff */
.L_x_32:
[----:B------:R-:W-:Y:S01]  /*4850*/  BSSY B0, `(.L_x_77) ;  /* 0x0000006000007945 */ /* 0x000fe20003800000 */
[----:B------:R-:W-:Y:S01]  /*4860*/  PLOP3.LUT P0, PT, P0, PT, PT, 0x8, 0x80 ;  /* 0x000000000080781c */ /* 0x000fe2000070e170 */
[----:B------:R-:W-:-:S12]  /*4870*/  IMAD.MOV.U32 R32, RZ, RZ, -0x1 ;  /* 0xffffffffff207424 */ /* 0x000fd800078e00ff */
[----:B------:R-:W-:Y:S05]  /*4880*/  WARPSYNC.COLLECTIVE R32, `(.L_x_78) ;  /* 0x0000000020087348 */ /* 0x000fea0003c00000 */
[----:B------:R-:W-:Y:S01]  /*4890*/  VOTE.ANY P0, P0 ;  /* 0x0000000000ff7806 */ /* 0x000fe20000000100 */
[----:B------:R-:W-:-:S12]  /*48a0*/  ENDCOLLECTIVE ;  /* 0x000000000000791b */ /* 0x000fd80003800000 */
.L_x_78:
[----:B------:R-:W-:Y:S05]  /*48b0*/  BSYNC B0 ;  /* 0x0000000000007941 */ /* 0x000fea0003800000 */
.L_x_77:
[----:B------:R-:W-:Y:S05]  /*48c0*/  BRA `(.L_x_79) ;  /* 0xffffffe400707947 */ /* 0x000fea000383ffff */
.L_x_34:
[----:B------:R-:W0:Y:S01]  /*48d0*/  S2R R43, SR_GEMASK ;  /* 0x00000000002b7919 */ /* 0x000e220000003c00 */
[----:B------:R-:W-:Y:S01]  /*48e0*/  BSSY B0, `(.L_x_80) ;  /* 0x0000007000007945 */ /* 0x000fe20003800000 */
[----:B------:R-:W-:Y:S01]  /*48f0*/  ISETP.NE.AND P0, PT, R38, 0x65, PT ;  /* 0x000000652600780c */ /* 0x000fe20003f05270 */
[----:B------:R-:W-:Y:S01]  /*4900*/  IMAD.MOV.U32 R32, RZ, RZ, -0x1 ;  /* 0xffffffffff207424 */ /* 0x000fe200078e00ff */
[----:B------:R-:W-:-:S13]  /*4910*/  PLOP3.LUT P3, PT, P3, PT, PT, 0x8, 0x80 ;  /* 0x000000000080781c */ /* 0x000fda0001f6e170 */
[----:B0-----:R-:W-:Y:S05]  /*4920*/  WARPSYNC.COLLECTIVE R32, `(.L_x_81) ;  /* 0x0000000020087348 */ /* 0x001fea0003c00000 */
[----:B------:R-:W-:Y:S01]  /*4930*/  VOTE.ANY R32, PT, P3 ;  /* 0x0000000000207806 */ /* 0x000fe200018e0100 */
[----:B0-----:R-:W-:Y:S06]  /*4940*/  ENDCOLLECTIVE ;  /* 0x000000000000791b */ /* 0x001fec0003800000 */
.L_x_81:
[----:B------:R-:W-:Y:S05]  /*4950*/  BSYNC B0 ;  /* 0x0000000000007941 */ /* 0x000fea0003800000 */
.L_x_80:
[----:B------:R-:W-:Y:S01]  /*4960*/  LOP3.LUT R32, R32, 0x80000000, R43, 0xec, !PT ;  /* 0x8000000020207812 */ /* 0x000fe200078eec2b */
[----:B------:R-:W-:Y:S01]  /*4970*/  IMAD.MOV.U32 R34, RZ, RZ, 0x1 ;  /* 0x00000001ff227424 */ /* 0x000fe200078e00ff */
[----:B------:R-:W0:Y:S03]  /*4980*/  LDC.64 R44, c[0x0][0x390] ;  /* 0x0000e400ff2c7b82 */ /* 0x000e260000000a00 */
[----:B------:R-:W-:-:S05]  /*4990*/  VIADD R33, R32, 0xffffffff ;  /* 0xffffffff20217836 */ /* 0x000fca0000000000 */
[----:B------:R-:W-:Y:S01]  /*49a0*/  LOP3.LUT R38, R32, R33, RZ, 0xc, !PT ;  /* 0x0000002120267212 */ /* 0x000fe200078e0cff */
[----:B------:R-:W-:Y:S02]  /*49b0*/  IMAD.MOV.U32 R33, RZ, RZ, R50 ;  /* 0x000000ffff217224 */ /* 0x000fe400078e0032 */
[----:B------:R-:W-:Y:S01]  /*49c0*/  IMAD.MOV.U32 R32, RZ, RZ, -0x1 ;  /* 0xffffffffff207424 */ /* 0x000fe200078e00ff */
[----:B------:R1:W2:Y:S02]  /*49d0*/  POPC R39, R38 ;  /* 0x0000002600277309 */ /* 0x0002a40000000000 */
[----:B-1----:R-:W-:-:S07]  /*49e0*/  VIADD R38, R41, 0x4 ;  /* 0x0000000429267836 */ /* 0x002fce0000000000 */
[----:B0-2---:R-:W-:Y:S05]  /*49f0*/  WARPSYNC.COLLECTIVE R32, `(.L_x_82) ;  /* 0x0000000020087348 */ /* 0x005fea0003c00000 */
[----:B--2---:R1:W2:Y:S02]  /*4a00*/  SHFL.DOWN P3, R40, R33, R34, R39 ;  /* 0x0800002221287389 */ /* 0x0042a40000060027 */
[----:B012---:R-:W-:Y:S05]  /*4a10*/  ENDCOLLECTIVE ;  /* 0x000000000000791b */ /* 0x007fea0003800000 */
.L_x_82:
[----:B------:R-:W-:Y:S01]  /*4a20*/  IMAD.MOV.U32 R34, RZ, RZ, 0x2 ;  /* 0x00000002ff227424 */ /* 0x000fe200078e00ff */
[----:B------:R-:W-:-:S13]  /*4a30*/  ISETP.GE.AND P3, PT, R41, R39, PT ;  /* 0x000000272900720c */ /* 0x000fda0003f66270 */
[----:B------:R-:W-:Y:S01]  /*4a40*/  @!P3 VIMNMX R50, PT, PT, R40, R50, !PT ;  /* 0x000000322832b248 */ /* 0x000fe20007fe0100 */
[----:B------:R-:W-:-:S04]  /*4a50*/  VIADD R40, R41, 0x2 ;  /* 0x0000000229287836 */ /* 0x000fc80000000000 */
[----:B------:R-:W-:Y:S01]  /*4a60*/  IMAD.MOV.U32 R33, RZ, RZ, R50 ;  /* 0x000000ffff217224 */ /* 0x000fe200078e0032 */
[----:B------:R-:W-:-:S13]  /*4a70*/  ISETP.GT.AND P4, PT, R40, R39, PT ;  /* 0x000000272800720c */ /* 0x000fda0003f84270 */
[----:B------:R-:W-:Y:S05]  /*4a80*/  WARPSYNC.COLLECTIVE R32, `(.L_x_83) ;  /* 0x0000000020087348 */ /* 0x000fea0003c00000 */
[----:B------:R0:W1:Y:S02]  /*4a90*/  SHFL.DOWN P3, R40, R33, R34, R39 ;  /* 0x0800002221287389 */ /* 0x0000640000060027 */
[----:B01----:R-:W-:Y:S05]  /*4aa0*/  ENDCOLLECTIVE ;  /* 0x000000000000791b */ /* 0x003fea0003800000 */
.L_x_83:
[----:B------:R-:W-:Y:S01]  /*4ab0*/  IMAD.MOV.U32 R34, RZ, RZ, 0x4 ;  /* 0x00000004ff227424 */ /* 0x000fe200078e00ff */
[----:B------:R-:W-:Y:S02]  /*4ac0*/  @!P4 VIMNMX R50, PT, PT, R50, R40, !PT ;  /* 0x000000283232c248 */ /* 0x000fe40007fe0100 */
[----:B------:R-:W-:Y:S01]  /*4ad0*/  ISETP.GT.AND P4, PT, R38, R39, PT ;  /* 0x000000272600720c */ /* 0x000fe20003f84270 */
[----:B------:R-:W-:Y:S02]  /*4ae0*/  VIADD R38, R41, 0x8 ;  /* 0x0000000829267836 */ /* 0x000fe40000000000 */
[----:B------:R-:W-:-:S10]  /*4af0*/  IMAD.MOV.U32 R33, RZ, RZ, R50 ;  /* 0x000000ffff217224 */ /* 0x000fd400078e0032 */
[----:B------:R-:W-:Y:S05]  /*4b00*/  WARPSYNC.COLLECTIVE R32, `(.L_x_84) ;  /* 0x0000000020087348 */ /* 0x000fea0003c00000 */
[----:B------:R0:W1:Y:S02]  /*4b10*/  SHFL.DOWN P3, R40, R33, R34, R39 ;  /* 0x0800002221287389 */ /* 0x0000640000060027 */
[----:B01----:R-:W-:Y:S05]  /*4b20*/  ENDCOLLECTIVE ;  /* 0x000000000000791b */ /* 0x003fea0003800000 */
.L_x_84:
        /* <DEDUP_REMOVED lines=8> */
.L_x_85:
[----:B------:R-:W-:Y:S01]  /*4bb0*/  IMAD.MOV.U32 R34, RZ, RZ, 0x10 ;  /* 0x00000010ff227424 */ /* 0x000fe200078e00ff */
[----:B------:R-:W-:-:S05]  /*4bc0*/  @!P4 VIMNMX R50, PT, PT, R50, R40, !PT ;  /* 0x000000283232c248 */ /* 0x000fca0007fe0100 */
[----:B------:R-:W-:-:S07]  /*4bd0*/  IMAD.MOV.U32 R33, RZ, RZ, R50 ;  /* 0x000000ffff217224 */ /* 0x000fce00078e0032 */
[----:B------:R-:W-:Y:S05]  /*4be0*/  WARPSYNC.COLLECTIVE R32, `(.L_x_86) ;  /* 0x0000000020087348 */ /* 0x000fea0003c00000 */
[----:B------:R0:W1:Y:S02]  /*4bf0*/  SHFL.DOWN P3, R40, R33, R34, R39 ;  /* 0x0800002221287389 */ /* 0x0000640000060027 */
[----:B01----:R-:W-:Y:S05]  /*4c00*/  ENDCOLLECTIVE ;  /* 0x000000000000791b */ /* 0x003fea0003800000 */
.L_x_86:
[----:B------:R-:W-:Y:S05]  /*4c10*/  WARPSYNC.COLLECTIVE R32, `(.L_x_87) ;  /* 0x0000000020087348 */ /* 0x000fea0003c00000 */
[----:B------:R-:W-:Y:S01]  /*4c20*/  VOTE.ALL P0, P0 ;  /* 0x0000000000ff7806 */ /* 0x000fe20000000000 */
[----:B------:R-:W-:-:S12]  /*4c30*/  ENDCOLLECTIVE ;  /* 0x000000000000791b */ /* 0x000fd80003800000 */
.L_x_87:
[----:B------:R-:W-:-:S13]  /*4c40*/  ISETP.GT.AND P3, PT, R38, R39, PT ;  /* 0x000000272600720c */ /* 0x000fda0003f64270 */
[----:B------:R-:W-:Y:S02]  /*4c50*/  @!P3 VIMNMX R50, PT, PT, R50, R40, !PT ;  /* 0x000000283232b248 */ /* 0x000fe40007fe0100 */
[----:B------:R-:W-:-:S05]  /*4c60*/  IADD3 R44, P3, PT, R44, 0x100, RZ ;  /* 0x000001002c2c7810 */ /* 0x000fca0007f7e0ff */
[----:B------:R-:W-:Y:S01]  /*4c70*/  IMAD.X R45, RZ, RZ, R45, P3 ;  /* 0x000000ffff2d7224 */ /* 0x000fe200018e062d */
[----:B------:R-:W-:Y:S07]  /*4c80*/  BRA `(.L_x_88) ;  /* 0xffffffe4001c7947 */ /* 0x000fee000383ffff */
.L_x_36:
[----:B------:R-:W-:Y:S01]  /*4c90*/  BSSY B0, `(.L_x_89) ;  /* 0x0000006000007945 */ /* 0x000fe20003800000 */
[----:B------:R-:W-:Y:S01]  /*4ca0*/  PLOP3.LUT P0, PT, P0, PT, PT, 0x8, 0x80 ;  /* 0x000000000080781c */ /* 0x000fe2000070e170 */
[----:B------:R-:W-:-:S12]  /*4cb0*/  IMAD.MOV.U32 R32, RZ, RZ, -0x1 ;  /* 0xffffffffff207424 */ /* 0x000fd800078e00ff */
[----:B------:R-:W-:Y:S05]  /*4cc0*/  WARPSYNC.COLLECTIVE R32, `(.L_x_90) ;  /* 0x0000000020087348 */ /* 0x000fea0003c00000 */
[----:B------:R-:W-:Y:S01]  /*4cd0*/  VOTE.ANY P0, P0 ;  /* 0x0000000000ff7806 */ /* 0x000fe20000000100 */
[----:B------:R-:W-:-:S12]  /*4ce0*/  ENDCOLLECTIVE ;  /* 0x000000000000791b */ /* 0x000fd80003800000 */
.L_x_90:
[----:B------:R-:W-:Y:S05]  /*4cf0*/  BSYNC B0 ;  /* 0x0000000000007941 */ /* 0x000fea0003800000 */
.L_x_89:
[----:B------:R-:W-:Y:S05]  /*4d00*/  BRA `(.L_x_91) ;  /* 0xffffffe4001c7947 */ /* 0x000fea000383ffff */
.L_x_40:
[----:B------:R-:W-:Y:S01]  /*4d10*/  BSSY B0, `(.L_x_92) ;  /* 0x0000006000007945 */ /* 0x000fe20003800000 */
[----:B------:R-:W-:Y:S01]  /*4d20*/  PLOP3.LUT P0, PT, P0, PT, PT, 0x8, 0x80 ;  /* 0x000000000080781c */ /* 0x000fe2000070e170 */
[----:B------:R-:W-:-:S12]  /*4d30*/  IMAD.MOV.U32 R32, RZ, RZ, -0x1 ;  /* 0xffffffffff207424 */ /* 0x000fd800078e00ff */
[----:B------:R-:W-:Y:S05]  /*4d40*/  WARPSYNC.COLLECTIVE R32, `(.L_x_93) ;  /* 0x0000000020087348 */ /* 0x000fea0003c00000 */
[----:B------:R-:W-:Y:S01]  /*4d50*/  VOTE.ANY P0, P0 ;  /* 0x0000000000ff7806 */ /* 0x000fe20000000100 */
[----:B------:R-:W-:-:S12]  /*4d60*/  ENDCOLLECTIVE ;  /* 0x000000000000791b */ /* 0x000fd80003800000 */
.L_x_93:
[----:B------:R-:W-:Y:S05]  /*4d70*/  BSYNC B0 ;  /* 0x0000000000007941 */ /* 0x000fea0003800000 */
.L_x_92:
[----:B------:R-:W-:Y:S05]  /*4d80*/  BRA `(.L_x_94) ;  /* 0xffffffe4002c7947 */ /* 0x000fea000383ffff */
.L_x_42:
[----:B------:R-:W-:Y:S01]  /*4d90*/  BSSY B0, `(.L_x_95) ;  /* 0x0000006000007945 */ /* 0x000fe20003800000 */
[----:B------:R-:W-:Y:S01]  /*4da0*/  PLOP3.LUT P3, PT, P0, PT, PT, 0x8, 0x80 ;  /* 0x000000000080781c */ /* 0x000fe2000076e170 */
[----:B------:R-:W-:-:S12]  /*4db0*/  IMAD.MOV.U32 R32, RZ, RZ, -0x1 ;  /* 0xffffffffff207424 */ /* 0x000fd800078e00ff */
[----:B------:R-:W-:Y:S05]  /*4dc0*/  WARPSYNC.COLLECTIVE R32, `(.L_x_96) ;  /* 0x0000000020087348 */ /* 0x000fea0003c00000 */
[----:B------:R-:W-:Y:S01]  /*4dd0*/  VOTE.ANY R32, PT, P3 ;  /* 0x0000000000207806 */ /* 0x000fe200018e0100 */
[----:B------:R-:W-:Y:S06]  /*4de0*/  ENDCOLLECTIVE ;  /* 0x000000000000791b */ /* 0x000fec0003800000 */
.L_x_96:
[----:B------:R-:W-:Y:S05]  /*4df0*/  BSYNC B0 ;  /* 0x0000000000007941 */ /* 0x000fea0003800000 */
.L_x_95:
[----:B------:R-:W-:Y:S01]  /*4e00*/  LOP3.LUT R32, R32, 0x80000000, R43, 0xec, !PT ;  /* 0x8000000020207812 */ /* 0x000fe200078eec2b */
[----:B------:R-:W-:Y:S02]  /*4e10*/  IMAD.MOV.U32 R34, RZ, RZ, 0x1 ;  /* 0x00000001ff227424 */ /* 0x000fe400078e00ff */
[----:B------:R-:W-:Y:S02]  /*4e20*/  VIADD R52, R41, 0x10 ;  /* 0x0000001029347836 */ /* 0x000fe40000000000 */
[----:B------:R-:W-:Y:S02]  /*4e30*/  VIADD R33, R32, 0xffffffff ;  /* 0xffffffff20217836 */ /* 0x000fe40000000000 */
[----:B------:R-:W-:-:S03]  /*4e40*/  VIADD R48, R48, 0xffffffe0 ;  /* 0xffffffe030307836 */ /* 0x000fc60000000000 */
[----:B------:R-:W-:Y:S01]  /*4e50*/  LOP3.LUT R51, R32, R33, RZ, 0xc, !PT ;  /* 0x0000002120337212 */ /* 0x000fe200078e0cff */
[----:B------:R-:W-:Y:S02]  /*4e60*/  IMAD.MOV.U32 R33, RZ, RZ, R49 ;  /* 0x000000ffff217224 */ /* 0x000fe400078e0031 */
[----:B------:R-:W-:Y:S01]  /*4e70*/  IMAD.MOV.U32 R32, RZ, RZ, -0x1 ;  /* 0xffffffffff207424 */ /* 0x000fe200078e00ff */
[----:B------:R0:W1:Y:S06]  /*4e80*/  POPC R39, R51 ;  /* 0x0000003300277309 */ /* 0x00006c0000000000 */
[----:B01----:R-:W-:Y:S05]  /*4e90*/  WARPSYNC.COLLECTIVE R32, `(.L_x_97) ;  /* 0x0000000020087348 */ /* 0x003fea0003c00000 */
[----:B-1----:R1:W2:Y:S02]  /*4ea0*/  SHFL.DOWN P3, R40, R33, R34, R39 ;  /* 0x0800002221287389 */ /* 0x0022a40000060027 */
[----:B012---:R-:W-:Y:S05]  /*4eb0*/  ENDCOLLECTIVE ;  /* 0x000000000000791b */ /* 0x007fea0003800000 */
.L_x_97:
[----:B------:R-:W-:Y:S01]  /*4ec0*/  ISETP.GE.AND P0, PT, R41, R39, PT ;  /* 0x000000272900720c */ /* 0x000fe20003f06270 */
[----:B------:R-:W-:-:S12]  /*4ed0*/  IMAD.MOV.U32 R34, RZ, RZ, 0x2 ;  /* 0x00000002ff227424 */ /* 0x000fd800078e00ff */
[----:B------:R-:W-:Y:S01]  /*4ee0*/  @!P0 VIMNMX R49, PT, PT, R40, R49, !PT ;  /* 0x0000003128318248 */ /* 0x000fe20007fe0100 */
[----:B------:R-:W-:-:S04]  /*4ef0*/  VIADD R40, R41, 0x2 ;  /* 0x0000000229287836 */ /* 0x000fc80000000000 */
[----:B------:R-:W-:Y:S01]  /*4f00*/  IMAD.MOV.U32 R33, RZ, RZ, R49 ;  /* 0x000000ffff217224 */ /* 0x000fe200078e0031 */
[----:B------:R-:W-:-:S13]  /*4f10*/  ISETP.GT.AND P0, PT, R40, R39, PT ;  /* 0x000000272800720c */ /* 0x000fda0003f04270 */
[----:B------:R-:W-:Y:S05]  /*4f20*/  WARPSYNC.COLLECTIVE R32, `(.L_x_98) ;  /* 0x0000000020087348 */ /* 0x000fea0003c00000 */
[----:B------:R0:W1:Y:S02]  /*4f30*/  SHFL.DOWN P3, R40, R33, R34, R39 ;  /* 0x0800002221287389 */ /* 0x0000640000060027 */
[----:B01----:R-:W-:Y:S05]  /*4f40*/  ENDCOLLECTIVE ;  /* 0x000000000000791b */ /* 0x003fea0003800000 */
.L_x_98:
[----:B------:R-:W-:Y:S01]  /*4f50*/  IMAD.MOV.U32 R34, RZ, RZ, 0x4 ;  /* 0x00000004ff227424 */ /* 0x000fe200078e00ff */
[----:B------:R-:W-:Y:S01]  /*4f60*/  @!P0 VIMNMX R49, PT, PT, R49, R40, !PT ;  /* 0x0000002831318248 */ /* 0x000fe20007fe0100 */
[----:B------:R-:W-:-:S04]  /*4f70*/  VIADD R40, R41, 0x4 ;  /* 0x0000000429287836 */ /* 0x000fc80000000000 */
[----:B------:R-:W-:Y:S01]  /*4f80*/  IMAD.MOV.U32 R33, RZ, RZ, R49 ;  /* 0x000000ffff217224 */ /* 0x000fe200078e0031 */
[----:B------:R-:W-:-:S13]  /*4f90*/  ISETP.GT.AND P0, PT, R40, R39, PT ;  /* 0x000000272800720c */ /* 0x000fda0003f04270 */
[----:B------:R-:W-:Y:S05]  /*4fa0*/  WARPSYNC.COLLECTIVE R32, `(.L_x_99) ;  /* 0x0000000020087348 */ /* 0x000fea0003c00000 */
[----:B------:R0:W1:Y:S02]  /*4fb0*/  SHFL.DOWN P3, R40, R33, R34, R39 ;  /* 0x0800002221287389 */ /* 0x0000640000060027 */
[----:B01----:R-:W-:Y:S05]  /*4fc0*/  ENDCOLLECTIVE ;  /* 0x000000000000791b */ /* 0x003fea0003800000 */
.L_x_99:
        /* <DEDUP_REMOVED lines=8> */
.L_x_100:
[----:B------:R-:W-:Y:S01]  /*5050*/  IMAD.MOV.U32 R34, RZ, RZ, 0x10 ;  /* 0x00000010ff227424 */ /* 0x000fe200078e00ff */
[----:B------:R-:W-:Y:S02]  /*5060*/  @!P0 VIMNMX R49, PT, PT, R49, R40, !PT ;  /* 0x0000002831318248 */ /* 0x000fe40007fe0100 */
[----:B------:R-:W-:-:S03]  /*5070*/  ISETP.GT.AND P0, PT, R52, R39, PT ;  /* 0x000000273400720c */ /* 0x000fc60003f04270 */
[----:B------:R-:W-:-:S10]  /*5080*/  IMAD.MOV.U32 R33, RZ, RZ, R49 ;  /* 0x000000ffff217224 */ /* 0x000fd400078e0031 */
[----:B------:R-:W-:Y:S05]  /*5090*/  WARPSYNC.COLLECTIVE R32, `(.L_x_101) ;  /* 0x0000000020087348 */ /* 0x000fea0003c00000 */
[----:B------:R0:W1:Y:S02]  /*50a0*/  SHFL.DOWN P3, R40, R33, R34, R39 ;  /* 0x0800002221287389 */ /* 0x0000640000060027 */
[----:B01----:R-:W-:Y:S05]  /*50b0*/  ENDCOLLECTIVE ;  /* 0x000000000000791b */ /* 0x003fea0003800000 */
.L_x_101:
[----:B------:R-:W-:Y:S02]  /*50c0*/  @!P0 VIMNMX R49, PT, PT, R49, R40, !PT ;  /* 0x0000002831318248 */ /* 0x000fe40007fe0100 */
[----:B------:R-:W-:Y:S02]  /*50d0*/  ISETP.NE.AND P0, PT, R38, 0x65, PT ;  /* 0x000000652600780c */ /* 0x000fe40003f05270 */
[----:B------:R-:W-:-:S11]  /*50e0*/  VIMNMX R50, PT, PT, R49, R50, !PT ;  /* 0x0000003231327248 */ /* 0x000fd60007fe0100 */
[----:B------:R-:W-:Y:S05]  /*50f0*/  WARPSYNC.COLLECTIVE R32, `(.L_x_102) ;  /* 0x0000000020087348 */ /* 0x000fea0003c00000 */
[----:B------:R-:W-:Y:S01]  /*5100*/  VOTE.ALL P0, P0 ;  /* 0x0000000000ff7806 */ /* 0x000fe20000000000 */
[----:B------:R-:W-:-:S12]  /*5110*/  ENDCOLLECTIVE ;  /* 0x000000000000791b */ /* 0x000fd80003800000 */
.L_x_102:
[----:B------:R-:W-:Y:S05]  /*5120*/  BRA `(.L_x_103) ;  /* 0xffffffe000c87947 */ /* 0x000fea000383ffff */
.L_x_104:
[----:B------:R-:W-:-:S00]  /*5130*/  BRA `(.L_x_104) ;  /* 0xfffffffc00fc7947 */ /* 0x000fc0000383ffff */
[----:B------:R-:W-:-:S00]  /*5140*/  NOP ;  /* 0x0000000000007918 */ /* 0x000fc00000000000 */
        /* <DEDUP_REMOVED lines=11> */
.L_x_242:


//--------------------- .text._ZN3cub18CUB_300001_SM_10006detail4scan16DeviceScanKernelINS2_10policy_hubIiiijN4cuda3__47maximumIiEEE10Policy1000EN6thrust24THRUST_300001_SM_1000_NS6detail15normal_iteratorINSC_10device_ptrIiEEEESH_NS0_13ScanTileStateIiLb1EEES8_NS0_8NullTypeEjiLb0ESK_EEvT0_T1_T2_iT3_T4_T5_ --------------------------
	.section	.text._ZN3cub18CUB_300001_SM_10006detail4scan16DeviceScanKernelINS2_10policy_hubIiiijN4cuda3__47maximumIiEEE10Policy1000EN6thrust24THRUST_300001_SM_1000_NS6detail15normal_iteratorINSC_10device_ptrIiEEEESH_NS0_13ScanTileStateIiLb1EEES8_NS0_8NullTypeEjiLb0ESK_EEvT0_T1_T2_iT3_T4_T5_,"ax",@progbits
	.align	128
        .global         _ZN3cub18CUB_300001_SM_10006detail4scan16DeviceScanKernelINS2_10policy_hubIiiijN4cuda3__47maximumIiEEE10Policy1000EN6thrust24THRUST_300001_SM_1000_NS6detail15normal_iteratorINSC_10device_ptrIiEEEESH_NS0_13ScanTileStateIiLb1EEES8_NS0_8NullTypeEjiLb0ESK_EEvT0_T1_T2_iT3_T4_T5_
        .type           _ZN3cub18CUB_300001_SM_10006detail4scan16DeviceScanKernelINS2_10policy_hubIiiijN4cuda3__47maximumIiEEE10Policy1000EN6thrust24THRUST_300001_SM_1000_NS6detail15normal_iteratorINSC_10device_ptrIiEEEESH_NS0_13ScanTileStateIiLb1EEES8_NS0_8NullTypeEjiLb0ESK_EEvT0_T1_T2_iT3_T4_T5_,@function
        .size           _ZN3cub18CUB_300001_SM_10006detail4scan16DeviceScanKernelINS2_10policy_hubIiiijN4cuda3__47maximumIiEEE10Policy1000EN6thrust24THRUST_300001_SM_1000_NS6detail15normal_iteratorINSC_10device_ptrIiEEEESH_NS0_13ScanTileStateIiLb1EEES8_NS0_8NullTypeEjiLb0ESK_EEvT0_T1_T2_iT3_T4_T5_,(.L_x_243 - _ZN3cub18CUB_300001_SM_10006detail4scan16DeviceScanKernelINS2_10policy_hubIiiijN4cuda3__47maximumIiEEE10Policy1000EN6thrust24THRUST_300001_SM_1000_NS6detail15normal_iteratorINSC_10device_ptrIiEEEESH_NS0_13ScanTileStateIiLb1EEES8_NS0_8NullTypeEjiLb0ESK_EEvT0_T1_T2_iT3_T4_T5_)
        .other          _ZN3cub18CUB_300001_SM_10006detail4scan16DeviceScanKernelINS2_10policy_hubIiiijN4cuda3__47maximumIiEEE10Policy1000EN6thrust24THRUST_300001_SM_1000_NS6detail15normal_iteratorINSC_10device_ptrIiEEEESH_NS0_13ScanTileStateIiLb1EEES8_NS0_8NullTypeEjiLb0ESK_EEvT0_T1_T2_iT3_T4_T5_,@"STO_CUDA_ENTRY STV_DEFAULT"
_ZN3cub18CUB_300001_SM_10006detail4scan16DeviceScanKernelINS2_10policy_hubIiiijN4cuda3__47maximumIiEEE10Policy1000EN6thrust24THRUST_300001_SM_1000_NS6detail15normal_iteratorINSC_10device_ptrIiEEEESH_NS0_13ScanTileStateIiLb1EEES8_NS0_8NullTypeEjiLb0ESK_EEvT0_T1_T2_iT3_T4_T5_:
.text._ZN3cub18CUB_300001_SM_10006detail4scan16DeviceScanKernelINS2_10policy_hubIiiijN4cuda3__47maximumIiEEE10Policy1000EN6thrust24THRUST_300001_SM_1000_NS6detail15normal_iteratorINSC_10device_ptrIiEEEESH_NS0_13ScanTileStateIiLb1EEES8_NS0_8NullTypeEjiLb0ESK_EEvT0_T1_T2_iT3_T4_T5_:
[----:B------:R-:W-:Y:S08]  /*0000*/  LDC R1, c[0x0][0x37c] ;  /* 0x0000df00ff017b82 */ /* 0x000ff00000000800 */
[----:B------:R-:W0:Y:S01]  /*0010*/  S2UR UR6, SR_CTAID.X ;  /* 0x00000000000679c3 */ /* 0x000e220000002500 */
[----:B------:R-:W1:Y:S01]  /*0020*/  LDCU UR4, c[0x0][0x3a0] ;  /* 0x00007400ff0477ac */ /* 0x000e620008000800 */
[----:B------:R-:W2:Y:S06]  /*0030*/  LDCU.64 UR8, c[0x0][0x358] ;  /* 0x00006b00ff0877ac */ /* 0x000eac0008000a00 */
[----:B------:R-:W0:Y:S02]  /*0040*/  LDC R41, c[0x0][0x398] ;  /* 0x0000e600ff297b82 */ /* 0x000e240000000800 */
[----:B0-----:R-:W-:-:S04]  /*0050*/  VIADD R40, R41, UR6 ;  /* 0x0000000629287c36 */ /* 0x001fc80008000000 */
[----:B------:R-:W-:-:S05]  /*0060*/  IMAD R5, R40, 0xc00, RZ ;  /* 0x00000c0028057824 */ /* 0x000fca00078e02ff */
[----:B-1----:R-:W-:-:S04]  /*0070*/  IADD3 R42, PT, PT, -R5, UR4, RZ ;  /* 0x00000004052a7c10 */ /* 0x002fc8000fffe1ff */
[----:B------:R-:W-:-:S13]  /*0080*/  ISETP.GE.U32.AND P0, PT, R42, 0xc01, PT ;  /* 0x00000c012a00780c */ /* 0x000fda0003f06070 */
[----:B--2---:R-:W-:Y:S05]  /*0090*/  @!P0 BRA `(.L_x_105) ;  /* 0x0000001800c08947 */ /* 0x004fea0003800000 */
[----:B------:R-:W0:Y:S01]  /*00a0*/  S2R R28, SR_TID.X ;  /* 0x00000000001c7919 */ /* 0x000e220000002100 */
[----:B------:R-:W1:Y:S01]  /*00b0*/  LDCU.64 UR4, c[0x0][0x380] ;  /* 0x00007000ff0477ac */ /* 0x000e620008000a00 */
[C---:B0-----:R-:W-:Y:S02]  /*00c0*/  LOP3.LUT R0, R28.reuse, 0x1f, RZ, 0xc0, !PT ;  /* 0x0000001f1c007812 */ /* 0x041fe400078ec0ff */
[----:B------:R-:W-:-:S05]  /*00d0*/  LOP3.LUT R3, R28, 0x3e0, RZ, 0xc0, !PT ;  /* 0x000003e01c037812 */ /* 0x000fca00078ec0ff */
[----:B------:R-:W-:-:S05]  /*00e0*/  IMAD R0, R3, 0x18, R0 ;  /* 0x0000001803007824 */ /* 0x000fca00078e0200 */
[----:B------:R-:W-:-:S05]  /*00f0*/  IADD3 R0, P0, PT, R5, R0, RZ ;  /* 0x0000000005007210 */ /* 0x000fca0007f1e0ff */
[----:B------:R-:W-:Y:S02]  /*0100*/  IMAD.X R5, RZ, RZ, RZ, P0 ;  /* 0x000000ffff057224 */ /* 0x000fe400000e06ff */
        /* <DEDUP_REMOVED lines=32> */
[----:B------:R-:W-:Y:S01]  /*0310*/  ISETP.NE.AND P0, PT, R40, RZ, PT ;  /* 0x000000ff2800720c */ /* 0x000fe20003f05270 */
        /* <DEDUP_REMOVED lines=37> */
[----:B------:R-:W-:Y:S05]  /*0570*/  @P0 BRA `(.L_x_107) ;  /* 0x0000000400380947 */ /* 0x000fea0003800000 */
        /* <DEDUP_REMOVED lines=78> */
.L_x_107:
        /* <DEDUP_REMOVED lines=48> */
[----:B------:R-:W-:Y:S02]  /*0d60*/  ISETP.NE.AND P0, PT, R28, RZ, PT ;  /* 0x000000ff1c00720c */ /* 0x000fe40003f05270 */
[----:B------:R-:W-:-:S05]  /*0d70*/  LOP3.LUT R37, RZ, R28, RZ, 0x33, !PT ;  /* 0x0000001cff257212 */ /* 0x000fca00078e33ff */
[----:B------:R-:W1:Y:S01]  /*0d80*/  LDC R36, c[0x0][0x370] ;  /* 0x0000dc00ff247b82 */ /* 0x000e620000000800 */
[----:B------:R-:W-:-:S05]  /*0d90*/  IMAD.IADD R37, R40, 0x1, R37 ;  /* 0x0000000128257824 */ /* 0x000fca00078e0225 */
        /* <DEDUP_REMOVED lines=8> */
.L_x_110:
[----:B------:R-:W-:Y:S05]  /*0e20*/  NANOSLEEP 0x4dd ;  /* 0x000004dd0000795d */ /* 0x000fea0003800000 */
[----:B------:R-:W-:Y:S01]  /*0e30*/  NOP ;  /* 0x0000000000007918 */ /* 0x000fe20000000000 */
.L_x_111:
[----:B------:R-:W-:-:S05]  /*0e40*/  IMAD.WIDE R38, R37, 0x8, R38 ;  /* 0x0000000825267825 */ /* 0x000fca00078e0226 */
[----:B------:R-:W2:Y:S01]  /*0e50*/  LD.E.64.STRONG.GPU R32, desc[UR8][R38.64+0x100] ;  /* 0x0001000826207980 */ /* 0x000ea2000c10fb00 */
[----:B------:R-:W-:Y:S01]  /*0e60*/  UMOV UR5, 0xffffffff ;  /* 0xffffffff00057882 */ /* 0x000fe20000000000 */
[----:B--2---:R-:W-:Y:S02]  /*0e70*/  ISETP.NE.AND P0, PT, R32, 0x63, PT ;  /* 0x000000632000780c */ /* 0x004fe40003f05270 */
[----:B------:R-:W-:Y:S11]  /*0e80*/  BRA.DIV UR5, `(.L_x_112) ;  /* 0x0000002e05e47947 */ /* 0x000ff6000b800000 */
[----:B------:R-:W-:-:S13]  /*0e90*/  VOTE.ANY P0, !P0 ;  /* 0x0000000000ff7806 */ /* 0x000fda0004000100 */
.L_x_151:
[----:B------:R-:W-:Y:S05]  /*0ea0*/  @!P0 BRA `(.L_x_113) ;  /* 0x0000000000308947 */ /* 0x000fea0003800000 */
.L_x_117:
[----:B------:R-:W-:Y:S05]  /*0eb0*/  YIELD ;  /* 0x0000000000007946 */ /* 0x000fea0003800000 */
[----:B------:R-:W-:Y:S05]  /*0ec0*/  @P1 BRA `(.L_x_114) ;  /* 0x0000000000081947 */ /* 0x000fea0003800000 */
[----:B------:R0:W-:Y:S06]  /*0ed0*/  MEMBAR.SC.CTA ;  /* 0x0000000000007992 */ /* 0x0001ec0000000000 */
[----:B0-----:R-:W-:Y:S05]  /*0ee0*/  BRA `(.L_x_115) ;  /* 0x0000000000087947 */ /* 0x001fea0003800000 */
.L_x_114:
[----:B------:R-:W-:Y:S05]  /*0ef0*/  NANOSLEEP 0x288 ;  /* 0x000002880000795d */ /* 0x000fea0003800000 */
[----:B------:R-:W-:Y:S01]  /*0f00*/  NOP ;  /* 0x0000000000007918 */ /* 0x000fe20000000000 */
.L_x_115:
[----:B------:R-:W2:Y:S01]  /*0f10*/  LD.E.64.STRONG.GPU R32, desc[UR8][R38.64+0x100] ;  /* 0x0001000826207980 */ /* 0x000ea2000c10fb00 */
[----:B------:R-:W-:Y:S01]  /*0f20*/  UMOV UR5, 0xffffffff ;  /* 0xffffffff00057882 */ /* 0x000fe20000000000 */
[----:B--2---:R-:W-:Y:S02]  /*0f30*/  ISETP.NE.AND P0, PT, R32, 0x63, PT ;  /* 0x000000632000780c */ /* 0x004fe40003f05270 */
[----:B------:R-:W-:Y:S11]  /*0f40*/  BRA.DIV UR5, `(.L_x_116) ;  /* 0x0000002e05d47947 */ /* 0x000ff6000b800000 */
[----:B------:R-:W-:-:S13]  /*0f50*/  VOTE.ANY P0, !P0 ;  /* 0x0000000000ff7806 */ /* 0x000fda0004000100 */
.L_x_154:
[----:B------:R-:W-:Y:S05]  /*0f60*/  @P0 BRA `(.L_x_117) ;  /* 0xfffffffc00d00947 */ /* 0x000fea000383ffff */
.L_x_113:
[----:B------:R-:W-:Y:S01]  /*0f70*/  UMOV UR5, 0xffffffff ;  /* 0xffffffff00057882 */ /* 0x000fe20000000000 */
[----:B------:R-:W-:Y:S01]  /*0f80*/  ISETP.NE.AND P0, PT, R32, 0x65, PT ;  /* 0x000000652000780c */ /* 0x000fe20003f05270 */
[----:B------:R-:W-:Y:S01]  /*0f90*/  IMAD.MOV.U32 R47, RZ, RZ, R33 ;  /* 0x000000ffff2f7224 */ /* 0x000fe200078e0021 */
[----:B------:R-:W-:Y:S11]  /*0fa0*/  BRA.DIV UR5, `(.L_x_118) ;  /* 0x0000002e05dc7947 */ /* 0x000ff6000b800000 */
[----:B------:R-:W0:Y:S01]  /*0fb0*/  S2R R43, SR_GEMASK ;  /* 0x00000000002b7919 */ /* 0x000e220000003c00 */
[----:B------:R-:W-:Y:S01]  /*0fc0*/  VOTE.ANY R34, PT, !P0 ;  /* 0x0000000000227806 */ /* 0x000fe200040e0100 */
[C---:B------:R-:W-:Y:S01]  /*0fd0*/  VIADD R42, R30.reuse, 0x2 ;  /* 0x000000021e2a7836 */ /* 0x040fe20000000000 */
[----:B------:R-:W1:Y:S01]  /*0fe0*/  LDC.64 R40, c[0x0][0x390] ;  /* 0x0000e400ff287b82 */ /* 0x000e620000000a00 */
[C---:B------:R-:W-:Y:S02]  /*0ff0*/  VIADD R39, R30.reuse, 0x4 ;  /* 0x000000041e277836 */ /* 0x040fe40000000000 */
[----:B------:R-:W-:Y:S01]  /*1000*/  VIADD R44, R30, 0x10 ;  /* 0x000000101e2c7836 */ /* 0x000fe20000000000 */
[----:B-1----:R-:W-:Y:S02]  /*1010*/  IADD3 R46, P2, PT, R40, 0x100, RZ ;  /* 0x00000100282e7810 */ /* 0x002fe40007f5e0ff */
[----:B0-----:R-:W-:-:S03]  /*1020*/  LOP3.LUT R34, R34, 0x80000000, R43, 0xec, !PT ;  /* 0x8000000022227812 */ /* 0x001fc600078eec2b */
[----:B------:R-:W-:Y:S02]  /*1030*/  IMAD.X R49, RZ, RZ, R41, P2 ;  /* 0x000000ffff317224 */ /* 0x000fe400010e0629 */
        /* <DEDUP_REMOVED lines=12> */
[----:B0-----:R-:W-:Y:S01]  /*1100*/  @!P0 VIMNMX R47, PT, PT, R47, R38, !PT ;  /* 0x000000262f2f8248 */ /* 0x001fe20007fe0100 */
[----:B------:R-:W-:-:S04]  /*1110*/  VIADD R38, R30, 0x8 ;  /* 0x000000081e267836 */ /* 0x000fc80000000000 */
[----:B------:R-:W0:Y:S01]  /*1120*/  SHFL.DOWN PT, R33, R47, 0x8, R45 ;  /* 0x090000002f217989 */ /* 0x000e2200000e002d */
[----:B------:R-:W-:-:S13]  /*1130*/  ISETP.GT.AND P0, PT, R38, R45, PT ;  /* 0x0000002d2600720c */ /* 0x000fda0003f04270 */
[----:B0-----:R-:W-:Y:S02]  /*1140*/  @!P0 VIMNMX R47, PT, PT, R47, R33, !PT ;  /* 0x000000212f2f8248 */ /* 0x001fe40007fe0100 */
[----:B------:R-:W-:-:S03]  /*1150*/  ISETP.NE.AND P0, PT, R32, 0x65, PT ;  /* 0x000000652000780c */ /* 0x000fc60003f05270 */
[----:B------:R-:W0:Y:S10]  /*1160*/  SHFL.DOWN PT, R33, R47, 0x10, R45 ;  /* 0x0a0000002f217989 */ /* 0x000e3400000e002d */
[----:B------:R-:W-:-:S02]  /*1170*/  VOTE.ALL P0, P0 ;  /* 0x0000000000ff7806 */ /* 0x000fc40000000000 */
[----:B0-----:R-:W-:-:S11]  /*1180*/  @!P1 VIMNMX R47, PT, PT, R47, R33, !PT ;  /* 0x000000212f2f9248 */ /* 0x001fd60007fe0100 */
.L_x_163:
[----:B------:R-:W-:Y:S05]  /*1190*/  @!P0 BRA `(.L_x_119) ;  /* 0x0000000000cc8947 */ /* 0x000fea0003800000 */
.L_x_127:
[----:B------:R-:W-:-:S04]  /*11a0*/  IMAD.MOV.U32 R48, RZ, RZ, R46 ;  /* 0x000000ffff307224 */ /* 0x000fc800078e002e */
[----:B------:R-:W-:-:S05]  /*11b0*/  IMAD.WIDE R40, R37, 0x8, R48 ;  /* 0x0000000825287825 */ /* 0x000fca00078e0230 */
[----:B------:R-:W2:Y:S01]  /*11c0*/  LD.E.64.STRONG.GPU R32, desc[UR8][R40.64+-0x100] ;  /* 0xffff000828207980 */ /* 0x000ea2000c10fb00 */
[----:B------:R-:W-:Y:S05]  /*11d0*/  YIELD ;  /* 0x0000000000007946 */ /* 0x000fea0003800000 */
[----:B------:R-:W-:Y:S01]  /*11e0*/  UMOV UR5, 0xffffffff ;  /* 0xffffffff00057882 */ /* 0x000fe20000000000 */
[----:B--2---:R-:W-:Y:S02]  /*11f0*/  ISETP.NE.AND P0, PT, R32, 0x63, PT ;  /* 0x000000632000780c */ /* 0x004fe40003f05270 */
[----:B------:R-:W-:Y:S11]  /*1200*/  BRA.DIV UR5, `(.L_x_120) ;  /* 0x0000003205407947 */ /* 0x000ff6000b800000 */
[----:B------:R-:W-:-:S13]  /*1210*/  VOTE.ANY P0, !P0 ;  /* 0x0000000000ff7806 */ /* 0x000fda0004000100 */
.L_x_166:
[----:B------:R-:W-:Y:S05]  /*1220*/  @!P0 BRA `(.L_x_121) ;  /* 0x0000000000348947 */ /* 0x000fea0003800000 */
[----:B------:R-:W-:-:S13]  /*1230*/  ISETP.GT.U32.AND P1, PT, R36, 0x1f3, PT ;  /* 0x000001f32400780c */ /* 0x000fda0003f24070 */
.L_x_125:
[----:B------:R-:W-:Y:S05]  /*1240*/  YIELD ;  /* 0x0000000000007946 */ /* 0x000fea0003800000 */
[----:B------:R-:W-:Y:S05]  /*1250*/  @P1 BRA `(.L_x_122) ;  /* 0x0000000000081947 */ /* 0x000fea0003800000 */
[----:B------:R0:W-:Y:S06]  /*1260*/  MEMBAR.SC.CTA ;  /* 0x0000000000007992 */ /* 0x0001ec0000000000 */
[----:B0-----:R-:W-:Y:S05]  /*1270*/  BRA `(.L_x_123) ;  /* 0x0000000000087947 */ /* 0x001fea0003800000 */
.L_x_122:
[----:B------:R-:W-:Y:S05]  /*1280*/  NANOSLEEP 0x288 ;  /* 0x000002880000795d */ /* 0x000fea0003800000 */
[----:B------:R-:W-:Y:S01]  /*1290*/  NOP ;  /* 0x0000000000007918 */ /* 0x000fe20000000000 */
.L_x_123:
[----:B------:R-:W2:Y:S01]  /*12a0*/  LD.E.64.STRONG.GPU R32, desc[UR8][R40.64+-0x100] ;  /* 0xffff000828207980 */ /* 0x000ea2000c10fb00 */
[----:B------:R-:W-:Y:S01]  /*12b0*/  UMOV UR5, 0xffffffff ;  /* 0xffffffff00057882 */ /* 0x000fe20000000000 */
[----:B--2---:R-:W-:Y:S02]  /*12c0*/  ISETP.NE.AND P0, PT, R32, 0x63, PT ;  /* 0x000000632000780c */ /* 0x004fe40003f05270 */
[----:B------:R-:W-:Y:S11]  /*12d0*/  BRA.DIV UR5, `(.L_x_124) ;  /* 0x00000032052c7947 */ /* 0x000ff6000b800000 */
[----:B------:R-:W-:-:S13]  /*12e0*/  VOTE.ANY P0, !P0 ;  /* 0x0000000000ff7806 */ /* 0x000fda0004000100 */
.L_x_169:
[----:B------:R-:W-:Y:S05]  /*12f0*/  @P0 BRA `(.L_x_125) ;  /* 0xfffffffc00d00947 */ /* 0x000fea000383ffff */
.L_x_121:
        /* <DEDUP_REMOVED lines=28> */
.L_x_178:
[----:B------:R-:W-:Y:S05]  /*14c0*/  @P0 BRA `(.L_x_127) ;  /* 0xfffffffc00340947 */ /* 0x000fea000383ffff */
.L_x_119:
        /* <DEDUP_REMOVED lines=16> */
.L_x_109:
        /* <DEDUP_REMOVED lines=32> */
.L_x_108:
[----:B------:R-:W-:Y:S05]  /*17d0*/  BSYNC.RECONVERGENT B0 ;  /* 0x0000000000007941 */ /* 0x000fea0003800200 */
.L_x_106:
[----:B------:R-:W-:Y:S06]  /*17e0*/  BAR.SYNC.DEFER_BLOCKING 0x0 ;  /* 0x0000000000007b1d */ /* 0x000fec0000010000 */
[----:B------:R-:W1:Y:S01]  /*17f0*/  LDCU.64 UR6, c[0x0][0x388] ;  /* 0x00007100ff0677ac */ /* 0x000e620008000a00 */
[----:B------:R-:W-:Y:S04]  /*1800*/  STS.128 [R0], R36 ;  /* 0x0000002400007388 */ /* 0x000fe80000000c00 */
[----:B------:R-:W-:Y:S04]  /*1810*/  STS.128 [R0+0x10], R20 ;  /* 0x0000101400007388 */ /* 0x000fe80000000c00 */
[----:B------:R-:W-:Y:S04]  /*1820*/  STS.128 [R0+0x20], R16 ;  /* 0x0000201000007388 */ /* 0x000fe80000000c00 */
[----:B------:R-:W-:Y:S04]  /*1830*/  STS.128 [R0+0x30], R12 ;  /* 0x0000300c00007388 */ /* 0x000fe80000000c00 */
[----:B------:R-:W-:Y:S04]  /*1840*/  STS.128 [R0+0x40], R8 ;  /* 0x0000400800007388 */ /* 0x000fe80000000c00 */
[----:B------:R1:W-:Y:S01]  /*1850*/  STS.128 [R0+0x50], R4 ;  /* 0x0000500400007388 */ /* 0x0003e20000000c00 */
[----:B------:R-:W-:-:S03]  /*1860*/  NOP ;  /* 0x0000000000007918 */ /* 0x000fc60000000000 */
[----:B------:R-:W2:Y:S04]  /*1870*/  LDS R25, [R29] ;  /* 0x000000001d197984 */ /* 0x000ea80000000800 */
[----:B0-----:R-:W0:Y:S04]  /*1880*/  LDS R27, [R29+0x80] ;  /* 0x000080001d1b7984 */ /* 0x001e280000000800 */
[----:B------:R-:W3:Y:S01]  /*1890*/  LDS R31, [R29+0x100] ;  /* 0x000100001d1f7984 */ /* 0x000ee20000000800 */
[----:B-1----:R-:W-:-:S03]  /*18a0*/  IADD3 R4, P0, PT, R3, UR6, RZ ;  /* 0x0000000603047c10 */ /* 0x002fc6000ff1e0ff */
[----:B------:R-:W1:Y:S01]  /*18b0*/  LDS R33, [R29+0x180] ;  /* 0x000180001d217984 */ /* 0x000e620000000800 */
[----:B------:R-:W-:-:S03]  /*18c0*/  IADD3.X R5, PT, PT, R2, UR7, RZ, P0, !PT ;  /* 0x0000000702057c10 */ /* 0x000fc600087fe4ff */
        /* <DEDUP_REMOVED lines=20> */
[----:B--2---:R-:W-:Y:S04]  /*1a10*/  STG.E desc[UR8][R4.64], R25 ;  /* 0x0000001904007986 */ /* 0x004fe8000c101908 */
[----:B0-----:R-:W-:Y:S04]  /*1a20*/  STG.E desc[UR8][R4.64+0x80], R27 ;  /* 0x0000801b04007986 */ /* 0x001fe8000c101908 */
[----:B---3--:R-:W-:Y:S04]  /*1a30*/  STG.E desc[UR8][R4.64+0x100], R31 ;  /* 0x0001001f04007986 */ /* 0x008fe8000c101908 */
[----:B-1----:R-:W-:Y:S04]  /*1a40*/  STG.E desc[UR8][R4.64+0x180], R33 ;  /* 0x0001802104007986 */ /* 0x002fe8000c101908 */
        /* <DEDUP_REMOVED lines=21> */
.L_x_105:
[----:B------:R-:W-:-:S13]  /*1ba0*/  ISETP.NE.AND P0, PT, R42, RZ, PT ;  /* 0x000000ff2a00720c */ /* 0x000fda0003f05270 */
[----:B------:R-:W-:Y:S05]  /*1bb0*/  @!P0 EXIT ;  /* 0x000000000000894d */ /* 0x000fea0003800000 */
[----:B------:R-:W0:Y:S02]  /*1bc0*/  LDC.64 R2, c[0x0][0x380] ;  /* 0x0000e000ff027b82 */ /* 0x000e240000000a00 */
[----:B0-----:R-:W-:-:S05]  /*1bd0*/  IMAD.WIDE.U32 R2, R5, 0x4, R2 ;  /* 0x0000000405027825 */ /* 0x001fca00078e0002 */
[----:B------:R0:W2:Y:S01]  /*1be0*/  LDG.E R11, desc[UR8][R2.64] ;  /* 0x00000008020b7981 */ /* 0x0000a2000c1e1900 */
[----:B------:R-:W1:Y:S02]  /*1bf0*/  S2R R6, SR_TID.X ;  /* 0x0000000000067919 */ /* 0x000e640000002100 */
[C---:B-1----:R-:W-:Y:S02]  /*1c00*/  LOP3.LUT R5, R6.reuse, 0x1f, RZ, 0xc0, !PT ;  /* 0x0000001f06057812 */ /* 0x042fe400078ec0ff */
[----:B------:R-:W-:-:S05]  /*1c10*/  LOP3.LUT R0, R6, 0x3e0, RZ, 0xc0, !PT ;  /* 0x000003e006007812 */ /* 0x000fca00078ec0ff */
[----:B------:R-:W-:-:S04]  /*1c20*/  IMAD R5, R0, 0x18, R5 ;  /* 0x0000001800057824 */ /* 0x000fc800078e0205 */
[C---:B------:R-:W-:Y:S01]  /*1c30*/  VIADD R7, R5.reuse, 0x20 ;  /* 0x0000002005077836 */ /* 0x040fe20000000000 */
[C---:B------:R-:W-:Y:S01]  /*1c40*/  ISETP.GE.U32.AND P2, PT, R5.reuse, R42, PT ;  /* 0x0000002a0500720c */ /* 0x040fe20003f46070 */
[C---:B------:R-:W-:Y:S01]  /*1c50*/  VIADD R13, R5.reuse, 0x60 ;  /* 0x00000060050d7836 */ /* 0x040fe20000000000 */
[C---:B------:R-:W-:Y:S01]  /*1c60*/  LEA R8, P3, R5.reuse, R2, 0x2 ;  /* 0x0000000205087211 */ /* 0x040fe200078610ff */
[----:B------:R-:W-:Y:S01]  /*1c70*/  VIADD R9, R5, 0x40 ;  /* 0x0000004005097836 */ /* 0x000fe20000000000 */
[-C--:B------:R-:W-:Y:S01]  /*1c80*/  ISETP.GE.U32.AND P6, PT, R7, R42.reuse, PT ;  /* 0x0000002a0700720c */ /* 0x080fe20003fc6070 */
[----:B------:R-:W-:Y:S01]  /*1c90*/  VIADD R7, R5, 0x80 ;  /* 0x0000008005077836 */ /* 0x000fe20000000000 */
[-C--:B------:R-:W-:Y:S01]  /*1ca0*/  ISETP.GE.U32.AND P1, PT, R13, R42.reuse, PT ;  /* 0x0000002a0d00720c */ /* 0x080fe20003f26070 */
[----:B------:R-:W-:Y:S01]  /*1cb0*/  VIADD R13, R5, 0xa0 ;  /* 0x000000a0050d7836 */ /* 0x000fe20000000000 */
[-C--:B------:R-:W-:Y:S01]  /*1cc0*/  ISETP.GE.U32.AND P5, PT, R9, R42.reuse, PT ;  /* 0x0000002a0900720c */ /* 0x080fe20003fa6070 */
[----:B------:R-:W-:Y:S01]  /*1cd0*/  IMAD.X R9, RZ, RZ, R3, P3 ;  /* 0x000000ffff097224 */ /* 0x000fe200018e0603 */
[-C--:B------:R-:W-:Y:S01]  /*1ce0*/  ISETP.GE.U32.AND P0, PT, R7, R42.reuse, PT ;  /* 0x0000002a0700720c */ /* 0x080fe20003f06070 */
[----:B0-----:R-:W-:Y:S01]  /*1cf0*/  VIADD R3, R5, 0xe0 ;  /* 0x000000e005037836 */ /* 0x001fe20000000000 */
[----:B------:R-:W-:Y:S01]  /*1d00*/  ISETP.GE.U32.AND P4, PT, R13, R42, PT ;  /* 0x0000002a0d00720c */ /* 0x000fe20003f86070 */
[----:B------:R-:W-:-:S05]  /*1d10*/  VIADD R15, R5, 0xc0 ;  /* 0x000000c0050f7836 */ /* 0x000fca0000000000 */
[----:B------:R-:W-:Y:S01]  /*1d20*/  ISETP.GE.U32.AND P3, PT, R15, R42, PT ;  /* 0x0000002a0f00720c */ /* 0x000fe20003f66070 */
[C---:B------:R-:W-:Y:S02]  /*1d30*/  VIADD R7, R5.reuse, 0x120 ;  /* 0x0000012005077836 */ /* 0x040fe40000000000 */
[C---:B------:R-:W-:Y:S02]  /*1d40*/  VIADD R39, R5.reuse, 0x220 ;  /* 0x0000022005277836 */ /* 0x040fe40000000000 */
[C---:B------:R-:W-:Y:S02]  /*1d50*/  VIADD R38, R5.reuse, 0x240 ;  /* 0x0000024005267836 */ /* 0x040fe40000000000 */
[C---:B------:R-:W-:Y:S02]  /*1d60*/  VIADD R37, R5.reuse, 0x260 ;  /* 0x0000026005257836 */ /* 0x040fe40000000000 */
[C---:B------:R-:W-:Y:S02]  /*1d70*/  VIADD R36, R5.reuse, 0x280 ;  /* 0x0000028005247836 */ /* 0x040fe40000000000 */
[----:B------:R-:W-:-:S02]  /*1d80*/  VIADD R4, R5, 0x2c0 ;  /* 0x000002c005047836 */ /* 0x000fc40000000000 */
[----:B--2---:R-:W-:Y:S02]  /*1d90*/  IMAD.MOV.U32 R33, RZ, RZ, R11 ;  /* 0x000000ffff217224 */ /* 0x004fe400078e000b */
[----:B------:R-:W2:Y:S01]  /*1da0*/  @!P2 LDG.E R11, desc[UR8][R8.64] ;  /* 0x00000008080ba981 */ /* 0x000ea2000c1e1900 */
[-C--:B------:R-:W-:Y:S01]  /*1db0*/  ISETP.GE.U32.AND P2, PT, R3, R42.reuse, PT ;  /* 0x0000002a0300720c */ /* 0x080fe20003f46070 */
[--C-:B------:R-:W-:Y:S02]  /*1dc0*/  IMAD.MOV.U32 R13, RZ, RZ, R33.reuse ;  /* 0x000000ffff0d7224 */ /* 0x100fe400078e0021 */
[----:B------:R-:W-:Y:S02]  /*1dd0*/  VIADD R3, R5, 0x100 ;  /* 0x0000010005037836 */ /* 0x000fe40000000000 */
[----:B------:R-:W-:Y:S02]  /*1de0*/  IMAD.MOV.U32 R17, RZ, RZ, R33 ;  /* 0x000000ffff117224 */ /* 0x000fe400078e0021 */
[----:B------:R-:W3:Y:S01]  /*1df0*/  @!P6 LDG.E R13, desc[UR8][R8.64+0x80] ;  /* 0x00008008080de981 */ /* 0x000ee2000c1e1900 */
[----:B------:R-:W-:Y:S01]  /*1e00*/  ISETP.GE.U32.AND P6, PT, R3, R42, PT ;  /* 0x0000002a0300720c */ /* 0x000fe20003fc6070 */
[----:B------:R-:W-:-:S02]  /*1e10*/  VIADD R3, R5, 0x140 ;  /* 0x0000014005037836 */ /* 0x000fc40000000000 */
[----:B------:R-:W4:Y:S01]  /*1e20*/  @!P1 LDG.E R17, desc[UR8][R8.64+0x180] ;  /* 0x0001800808119981 */ /* 0x000f22000c1e1900 */
[--C-:B------:R-:W-:Y:S02]  /*1e30*/  IMAD.MOV.U32 R19, RZ, RZ, R33.reuse ;  /* 0x000000ffff137224 */ /* 0x100fe400078e0021 */
[-C--:B------:R-:W-:Y:S01]  /*1e40*/  ISETP.GE.U32.AND P1, PT, R3, R42.reuse, PT ;  /* 0x0000002a0300720c */ /* 0x080fe20003f26070 */
[----:B------:R-:W-:Y:S02]  /*1e50*/  VIADD R3, R5, 0x160 ;  /* 0x0000016005037836 */ /* 0x000fe40000000000 */
[--C-:B------:R-:W-:Y:S01]  /*1e60*/  IMAD.MOV.U32 R15, RZ, RZ, R33.reuse ;  /* 0x000000ffff0f7224 */ /* 0x100fe200078e0021 */
[----:B------:R-:W5:Y:S01]  /*1e70*/  @!P0 LDG.E R19, desc[UR8][R8.64+0x200] ;  /* 0x0002000808138981 */ /* 0x000f62000c1e1900 */
[----:B------:R-:W-:Y:S01]  /*1e80*/  IMAD.MOV.U32 R23, RZ, RZ, R33 ;  /* 0x000000ffff177224 */ /* 0x000fe200078e0021 */
[----:B------:R-:W-:Y:S01]  /*1e90*/  ISETP.GE.U32.AND P0, PT, R3, R42, PT ;  /* 0x0000002a0300720c */ /* 0x000fe20003f06070 */
[----:B------:R-:W-:-:S02]  /*1ea0*/  VIADD R3, R5, 0x1a0 ;  /* 0x000001a005037836 */ /* 0x000fc40000000000 */
[----:B------:R-:W5:Y:S01]  /*1eb0*/  @!P5 LDG.E R15, desc[UR8][R8.64+0x100] ;  /* 0x00010008080fd981 */ /* 0x000f62000c1e1900 */
[-C--:B------:R-:W-:Y:S01]  /*1ec0*/  ISETP.GE.U32.AND P5, PT, R7, R42.reuse, PT ;  /* 0x0000002a0700720c */ /* 0x080fe20003fa6070 */
[--C-:B------:R-:W-:Y:S02]  /*1ed0*/  IMAD.MOV.U32 R21, RZ, RZ, R33.reuse ;  /* 0x000000ffff157224 */ /* 0x100fe400078e0021 */
[----:B------:R-:W5:Y:S01]  /*1ee0*/  @!P3 LDG.E R23, desc[UR8][R8.64+0x300] ;  /* 0x000300080817b981 */ /* 0x000f62000c1e1900 */
[--C-:B------:R-:W-:Y:S01]  /*1ef0*/  IMAD.MOV.U32 R25, RZ, RZ, R33.reuse ;  /* 0x000000ffff197224 */ /* 0x100fe200078e0021 */
[-C--:B------:R-:W-:Y:S01]  /*1f00*/  ISETP.GE.U32.AND P3, PT, R3, R42.reuse, PT ;  /* 0x0000002a0300720c */ /* 0x080fe20003f66070 */
[C---:B------:R-:W-:Y:S01]  /*1f10*/  VIADD R7, R5.reuse, 0x180 ;  /* 0x0000018005077836 */ /* 0x040fe20000000000 */
[----:B------:R-:W5:Y:S01]  /*1f20*/  @!P4 LDG.E R21, desc[UR8][R8.64+0x280] ;  /* 0x000280080815c981 */ /* 0x000f62000c1e1900 */
[----:B------:R-:W-:Y:S02]  /*1f30*/  VIADD R3, R5, 0x1c0 ;  /* 0x000001c005037836 */ /* 0x000fe40000000000 */
[--C-:B------:R-:W-:Y:S01]  /*1f40*/  IMAD.MOV.U32 R27, RZ, RZ, R33.reuse ;  /* 0x000000ffff1b7224 */ /* 0x100fe200078e0021 */
[----:B------:R-:W5:Y:S01]  /*1f50*/  @!P2 LDG.E R25, desc[UR8][R8.64+0x380] ;  /* 0x000380080819a981 */ /* 0x000f62000c1e1900 */
[----:B------:R-:W-:Y:S01]  /*1f60*/  IMAD.MOV.U32 R29, RZ, RZ, R33 ;  /* 0x000000ffff1d7224 */ /* 0x000fe200078e0021 */
[-C--:B------:R-:W-:Y:S01]  /*1f70*/  ISETP.GE.U32.AND P4, PT, R7, R42.reuse, PT ;  /* 0x0000002a0700720c */ /* 0x080fe20003f86070 */
[----:B------:R-:W-:Y:S01]  /*1f80*/  VIADD R7, R5, 0x1e0 ;  /* 0x000001e005077836 */ /* 0x000fe20000000000 */
[-C--:B------:R-:W-:Y:S01]  /*1f90*/  ISETP.GE.U32.AND P2, PT, R3, R42.reuse, PT ;  /* 0x0000002a0300720c */ /* 0x080fe20003f46070 */
[----:B------:R-:W-:Y:S01]  /*1fa0*/  VIADD R3, R5, 0x200 ;  /* 0x0000020005037836 */ /* 0x000fe20000000000 */
[----:B------:R-:W5:Y:S02]  /*1fb0*/  @!P6 LDG.E R27, desc[UR8][R8.64+0x400] ;  /* 0x00040008081be981 */ /* 0x000f64000c1e1900 */
[----:B------:R-:W-:-:S02]  /*1fc0*/  ISETP.GE.U32.AND P6, PT, R7, R42, PT ;  /* 0x0000002a0700720c */ /* 0x000fc40003fc6070 */
[----:B------:R-:W5:Y:S01]  /*1fd0*/  @!P5 LDG.E R29, desc[UR8][R8.64+0x480] ;  /* 0x00048008081dd981 */ /* 0x000f62000c1e1900 */
[----:B------:R-:W-:Y:S01]  /*1fe0*/  ISETP.GE.U32.AND P5, PT, R3, R42, PT ;  /* 0x0000002a0300720c */ /* 0x000fe20003fa6070 */
[--C-:B------:R-:W-:Y:S02]  /*1ff0*/  IMAD.MOV.U32 R31, RZ, RZ, R33.reuse ;  /* 0x000000ffff1f7224 */ /* 0x100fe400078e0021 */
[--C-:B------:R-:W-:Y:S02]  /*2000*/  IMAD.MOV.U32 R35, RZ, RZ, R33.reuse ;  /* 0x000000ffff237224 */ /* 0x100fe400078e0021 */
[--C-:B------:R-:W-:Y:S02]  /*2010*/  IMAD.MOV.U32 R45, RZ, RZ, R33.reuse ;  /* 0x000000ffff2d7224 */ /* 0x100fe400078e0021 */
[--C-:B------:R-:W-:Y:S01]  /*2020*/  IMAD.MOV.U32 R47, RZ, RZ, R33.reuse ;  /* 0x000000ffff2f7224 */ /* 0x100fe200078e0021 */
[----:B------:R-:W5:Y:S01]  /*2030*/  @!P1 LDG.E R31, desc[UR8][R8.64+0x500] ;  /* 0x00050008081f9981 */ /* 0x000f62000c1e1900 */
[----:B------:R-:W-:-:S02]  /*2040*/  IMAD.MOV.U32 R49, RZ, RZ, R33 ;  /* 0x000000ffff317224 */ /* 0x000fc400078e0021 */
[--C-:B------:R-:W-:Y:S01]  /*2050*/  IMAD.MOV.U32 R51, RZ, RZ, R33.reuse ;  /* 0x000000ffff337224 */ /* 0x100fe200078e0021 */
[----:B------:R-:W5:Y:S01]  /*2060*/  @!P0 LDG.E R35, desc[UR8][R8.64+0x580] ;  /* 0x0005800808238981 */ /* 0x000f62000c1e1900 */
[----:B------:R-:W-:Y:S02]  /*2070*/  IMAD.MOV.U32 R53, RZ, RZ, R33 ;  /* 0x000000ffff357224 */ /* 0x000fe400078e0021 */
[C---:B------:R-:W-:Y:S01]  /*2080*/  VIADD R7, R5.reuse, 0x2a0 ;  /* 0x000002a005077836 */ /* 0x040fe20000000000 */
[----:B------:R-:W5:Y:S01]  /*2090*/  @!P4 LDG.E R45, desc[UR8][R8.64+0x600] ;  /* 0x00060008082dc981 */ /* 0x000f62000c1e1900 */
[----:B------:R-:W-:Y:S01]  /*20a0*/  VIADD R3, R5, 0x2e0 ;  /* 0x000002e005037836 */ /* 0x000fe20000000000 */
[-C--:B------:R-:W-:Y:S02]  /*20b0*/  ISETP.GE.U32.AND P1, PT, R39, R42.reuse, PT ;  /* 0x0000002a2700720c */ /* 0x080fe40003f26070 */
[----:B------:R-:W5:Y:S01]  /*20c0*/  @!P3 LDG.E R47, desc[UR8][R8.64+0x680] ;  /* 0x00068008082fb981 */ /* 0x000f62000c1e1900 */
[----:B------:R-:W-:-:S02]  /*20d0*/  ISETP.GE.U32.AND P0, PT, R38, R42, PT ;  /* 0x0000002a2600720c */ /* 0x000fc40003f06070 */
[-C--:B------:R-:W-:Y:S01]  /*20e0*/  ISETP.GE.U32.AND P4, PT, R37, R42.reuse, PT ;  /* 0x0000002a2500720c */ /* 0x080fe20003f86070 */
[----:B------:R-:W5:Y:S01]  /*20f0*/  @!P2 LDG.E R49, desc[UR8][R8.64+0x700] ;  /* 0x000700080831a981 */ /* 0x000f62000c1e1900 */
[-C--:B------:R-:W-:Y:S02]  /*2100*/  ISETP.GE.U32.AND P3, PT, R36, R42.reuse, PT ;  /* 0x0000002a2400720c */ /* 0x080fe40003f66070 */
[-C--:B------:R-:W-:Y:S01]  /*2110*/  ISETP.GE.U32.AND P2, PT, R7, R42.reuse, PT ;  /* 0x0000002a0700720c */ /* 0x080fe20003f46070 */
[----:B------:R-:W5:Y:S01]  /*2120*/  @!P6 LDG.E R51, desc[UR8][R8.64+0x780] ;  /* 0x000780080833e981 */ /* 0x000f62000c1e1900 */
[----:B------:R-:W-:-:S03]  /*2130*/  ISETP.GE.U32.AND P6, PT, R4, R42, PT ;  /* 0x0000002a0400720c */ /* 0x000fc60003fc6070 */
        /* <DEDUP_REMOVED lines=18> */
[----:B------:R-:W-:Y:S01]  /*2260*/  UMOV UR4, 0x400 ;  /* 0x0000040000047882 */ /* 0x000fe20000000000 */
[----:B------:R-:W-:Y:S01]  /*2270*/  ISETP.NE.AND P0, PT, R40, RZ, PT ;  /* 0x000000ff2800720c */ /* 0x000fe20003f05270 */
[----:B-1----:R-:W-:-:S02]  /*2280*/  ULEA UR4, UR5, UR4, 0x18 ;  /* 0x0000000405047291 */ /* 0x002fc4000f8ec0ff */
[----:B0-----:R-:W-:-:S05]  /*2290*/  IMAD R2, R44, 0x300, R43 ;  /* 0x000003002c027824 */ /* 0x001fca00078e022b */
[----:B------:R-:W-:-:S05]  /*22a0*/  LEA R2, R2, UR4, 0x2 ;  /* 0x0000000402027c11 */ /* 0x000fca000f8e10ff */
[----:B------:R-:W-:Y:S01]  /*22b0*/  IMAD R0, R43, 0x5c, R2 ;  /* 0x0000005c2b007824 */ /* 0x000fe200078e0202 */
        /* <DEDUP_REMOVED lines=103> */
.L_x_128:
[----:B01----:R-:W-:Y:S02]  /*2930*/  VIMNMX3 R32, R8, R9, R10, !PT ;  /* 0x000000090820720f */ /* 0x003fe4000780010a */
[----:B--2---:R-:W-:Y:S02]  /*2940*/  VIMNMX3 R33, R11, R12, R13, !PT ;  /* 0x0000000c0b21720f */ /* 0x004fe4000780010d */
[----:B---3--:R-:W-:Y:S02]  /*2950*/  VIMNMX3 R34, R14, R15, R16, !PT ;  /* 0x0000000f0e22720f */ /* 0x008fe40007800110 */
[----:B------:R-:W-:Y:S02]  /*2960*/  VIMNMX3 R35, R17, R18, R19, !PT ;  /* 0x000000121123720f */ /* 0x000fe40007800113 */
[----:B------:R-:W-:Y:S02]  /*2970*/  VIMNMX3 R45, R32, R33, R34, !PT ;  /* 0x00000021202d720f */ /* 0x000fe40007800122 */
[----:B----4-:R-:W-:-:S02]  /*2980*/  VIMNMX3 R46, R20, R21, R22, !PT ;  /* 0x00000015142e720f */ /* 0x010fc40007800116 */
        /* <DEDUP_REMOVED lines=42> */
[----:B------:R-:W-:-:S07]  /*2c30*/  ISETP.NE.AND P2, PT, R6, RZ, PT ;  /* 0x000000ff0600720c */ /* 0x000fce0003f45270 */
        /* <DEDUP_REMOVED lines=9> */
.L_x_131:
[----:B------:R-:W-:Y:S05]  /*2cd0*/  NANOSLEEP 0x4dd ;  /* 0x000004dd0000795d */ /* 0x000fea0003800000 */
[----:B------:R-:W-:Y:S01]  /*2ce0*/  NOP ;  /* 0x0000000000007918 */ /* 0x000fe20000000000 */
.L_x_132:
[----:B------:R-:W-:-:S04]  /*2cf0*/  LOP3.LUT R34, RZ, R6, RZ, 0x33, !PT ;  /* 0x00000006ff227212 */ /* 0x000fc800078e33ff */
[----:B------:R-:W-:-:S05]  /*2d00*/  IADD3 R41, PT, PT, R34, UR6, R41 ;  /* 0x0000000622297c10 */ /* 0x000fca000fffe029 */
[----:B------:R-:W-:-:S05]  /*2d10*/  IMAD.WIDE R40, R41, 0x8, R32 ;  /* 0x0000000829287825 */ /* 0x000fca00078e0220 */
[----:B------:R-:W2:Y:S01]  /*2d20*/  LD.E.64.STRONG.GPU R32, desc[UR8][R40.64+0x100] ;  /* 0x0001000828207980 */ /* 0x000ea2000c10fb00 */
[----:B------:R-:W-:Y:S01]  /*2d30*/  UMOV UR5, 0xffffffff ;  /* 0xffffffff00057882 */ /* 0x000fe20000000000 */
[----:B--2---:R-:W-:Y:S02]  /*2d40*/  ISETP.NE.AND P0, PT, R32, 0x63, PT ;  /* 0x000000632000780c */ /* 0x004fe40003f05270 */
[----:B------:R-:W-:Y:S11]  /*2d50*/  BRA.DIV UR5, `(.L_x_133) ;  /* 0x0000001a05847947 */ /* 0x000ff6000b800000 */
[----:B------:R-:W-:-:S13]  /*2d60*/  VOTE.ANY P0, !P0 ;  /* 0x0000000000ff7806 */ /* 0x000fda0004000100 */
.L_x_181:
[----:B------:R-:W-:Y:S05]  /*2d70*/  @!P0 BRA `(.L_x_134) ;  /* 0x0000000000308947 */ /* 0x000fea0003800000 */
.L_x_138:
[----:B------:R-:W-:Y:S05]  /*2d80*/  YIELD ;  /* 0x0000000000007946 */ /* 0x000fea0003800000 */
[----:B------:R-:W-:Y:S05]  /*2d90*/  @P1 BRA `(.L_x_135) ;  /* 0x0000000000081947 */ /* 0x000fea0003800000 */
[----:B------:R0:W-:Y:S06]  /*2da0*/  MEMBAR.SC.CTA ;  /* 0x0000000000007992 */ /* 0x0001ec0000000000 */
[----:B0-----:R-:W-:Y:S05]  /*2db0*/  BRA `(.L_x_136) ;  /* 0x0000000000087947 */ /* 0x001fea0003800000 */
.L_x_135:
[----:B------:R-:W-:Y:S05]  /*2dc0*/  NANOSLEEP 0x288 ;  /* 0x000002880000795d */ /* 0x000fea0003800000 */
[----:B------:R-:W-:Y:S01]  /*2dd0*/  NOP ;  /* 0x0000000000007918 */ /* 0x000fe20000000000 */
.L_x_136:
[----:B------:R-:W2:Y:S01]  /*2de0*/  LD.E.64.STRONG.GPU R32, desc[UR8][R40.64+0x100] ;  /* 0x0001000828207980 */ /* 0x000ea2000c10fb00 */
[----:B------:R-:W-:Y:S01]  /*2df0*/  UMOV UR5, 0xffffffff ;  /* 0xffffffff00057882 */ /* 0x000fe20000000000 */
[----:B--2---:R-:W-:Y:S02]  /*2e00*/  ISETP.NE.AND P0, PT, R32, 0x63, PT ;  /* 0x000000632000780c */ /* 0x004fe40003f05270 */
[----:B------:R-:W-:Y:S11]  /*2e10*/  BRA.DIV UR5, `(.L_x_137) ;  /* 0x0000001a05747947 */ /* 0x000ff6000b800000 */
[----:B------:R-:W-:-:S13]  /*2e20*/  VOTE.ANY P0, !P0 ;  /* 0x0000000000ff7806 */ /* 0x000fda0004000100 */
.L_x_184:
[----:B------:R-:W-:Y:S05]  /*2e30*/  @P0 BRA `(.L_x_138) ;  /* 0xfffffffc00d00947 */ /* 0x000fea000383ffff */
.L_x_134:
        /* <DEDUP_REMOVED lines=10> */
[----:B------:R-:W1:Y:S02]  /*2ee0*/  LDC.64 R40, c[0x0][0x390] ;  /* 0x0000e400ff287b82 */ /* 0x000e640000000a00 */
[----:B-1----:R-:W-:-:S05]  /*2ef0*/  IADD3 R48, P4, PT, R40, 0x100, RZ ;  /* 0x0000010028307810 */ /* 0x002fca0007f9e0ff */
[----:B------:R-:W-:Y:S01]  /*2f00*/  IMAD.X R49, RZ, RZ, R41, P4 ;  /* 0x000000ffff317224 */ /* 0x000fe200020e0629 */
[----:B0-----:R-:W-:-:S05]  /*2f10*/  LOP3.LUT R34, R34, 0x80000000, R46, 0xec, !PT ;  /* 0x8000000022227812 */ /* 0x001fca00078eec2e */
        /* <DEDUP_REMOVED lines=15> */
[----:B------:R-:W-:-:S03]  /*3010*/  ISETP.GT.AND P0, PT, R34, R45, PT ;  /* 0x0000002d2200720c */ /* 0x000fc60003f04270 */
[----:B------:R-:W0:Y:S10]  /*3020*/  SHFL.DOWN PT, R33, R50, 0x8, R45 ;  /* 0x0900000032217989 */ /* 0x000e3400000e002d */
[----:B0-----:R-:W-:-:S02]  /*3030*/  @!P0 VIMNMX R50, PT, PT, R50, R33, !PT ;  /* 0x0000002132328248 */ /* 0x001fc40007fe0100 */
[----:B------:R-:W-:Y:S01]  /*3040*/  ISETP.NE.AND P0, PT, R32, 0x65, PT ;  /* 0x000000652000780c */ /* 0x000fe20003f05270 */
[----:B------:R-:W-:Y:S02]  /*3050*/  VIADD R32, R43, 0x10 ;  /* 0x000000102b207836 */ /* 0x000fe40000000000 */
[----:B------:R-:W0:Y:S03]  /*3060*/  SHFL.DOWN PT, R33, R50, 0x10, R45 ;  /* 0x0a00000032217989 */ /* 0x000e2600000e002d */
[----:B------:R-:W-:-:S07]  /*3070*/  ISETP.GT.AND P3, PT, R32, R45, PT ;  /* 0x0000002d2000720c */ /* 0x000fce0003f64270 */
[----:B------:R-:W-:-:S06]  /*3080*/  VOTE.ALL P0, P0 ;  /* 0x0000000000ff7806 */ /* 0x000fcc0000000000 */
[----:B0-----:R-:W-:-:S07]  /*3090*/  @!P3 VIMNMX R50, PT, PT, R50, R33, !PT ;  /* 0x000000213232b248 */ /* 0x001fce0007fe0100 */
.L_x_193:
[----:B------:R-:W-:Y:S05]  /*30a0*/  @!P0 BRA `(.L_x_140) ;  /* 0x0000000000d48947 */ /* 0x000fea0003800000 */
.L_x_148:
[----:B------:R-:W-:-:S05]  /*30b0*/  IMAD.WIDE R40, R47, 0x8, R48 ;  /* 0x000000082f287825 */ /* 0x000fca00078e0230 */
[----:B------:R-:W2:Y:S01]  /*30c0*/  LD.E.64.STRONG.GPU R32, desc[UR8][R40.64+-0x100] ;  /* 0xffff000828207980 */ /* 0x000ea2000c10fb00 */
[----:B------:R-:W-:Y:S05]  /*30d0*/  YIELD ;  /* 0x0000000000007946 */ /* 0x000fea0003800000 */
[----:B------:R-:W-:Y:S01]  /*30e0*/  UMOV UR5, 0xffffffff ;  /* 0xffffffff00057882 */ /* 0x000fe20000000000 */
[----:B--2---:R-:W-:Y:S02]  /*30f0*/  ISETP.NE.AND P0, PT, R32, 0x63, PT ;  /* 0x000000632000780c */ /* 0x004fe40003f05270 */
[----:B------:R-:W-:Y:S11]  /*3100*/  BRA.DIV UR5, `(.L_x_141) ;  /* 0x0000001a05c87947 */ /* 0x000ff6000b800000 */
[----:B------:R-:W-:-:S13]  /*3110*/  VOTE.ANY P0, !P0 ;  /* 0x0000000000ff7806 */ /* 0x000fda0004000100 */
.L_x_196:
[----:B------:R-:W-:Y:S05]  /*3120*/  @!P0 BRA `(.L_x_142) ;  /* 0x0000000000308947 */ /* 0x000fea0003800000 */
.L_x_146:
[----:B------:R-:W-:Y:S05]  /*3130*/  YIELD ;  /* 0x0000000000007946 */ /* 0x000fea0003800000 */
[----:B------:R-:W-:Y:S05]  /*3140*/  @P1 BRA `(.L_x_143) ;  /* 0x0000000000081947 */ /* 0x000fea0003800000 */
[----:B------:R0:W-:Y:S06]  /*3150*/  MEMBAR.SC.CTA ;  /* 0x0000000000007992 */ /* 0x0001ec0000000000 */
[----:B0-----:R-:W-:Y:S05]  /*3160*/  BRA `(.L_x_144) ;  /* 0x0000000000087947 */ /* 0x001fea0003800000 */
.L_x_143:
[----:B------:R-:W-:Y:S05]  /*3170*/  NANOSLEEP 0x288 ;  /* 0x000002880000795d */ /* 0x000fea0003800000 */
[----:B------:R-:W-:Y:S01]  /*3180*/  NOP ;  /* 0x0000000000007918 */ /* 0x000fe20000000000 */
.L_x_144:
[----:B------:R-:W2:Y:S01]  /*3190*/  LD.E.64.STRONG.GPU R32, desc[UR8][R40.64+-0x100] ;  /* 0xffff000828207980 */ /* 0x000ea2000c10fb00 */
[----:B------:R-:W-:Y:S01]  /*31a0*/  UMOV UR5, 0xffffffff ;  /* 0xffffffff00057882 */ /* 0x000fe20000000000 */
[----:B--2---:R-:W-:Y:S02]  /*31b0*/  ISETP.NE.AND P0, PT, R32, 0x63, PT ;  /* 0x000000632000780c */ /* 0x004fe40003f05270 */
[----:B------:R-:W-:Y:S11]  /*31c0*/  BRA.DIV UR5, `(.L_x_145) ;  /* 0x0000001a05b87947 */ /* 0x000ff6000b800000 */
[----:B------:R-:W-:-:S13]  /*31d0*/  VOTE.ANY P0, !P0 ;  /* 0x0000000000ff7806 */ /* 0x000fda0004000100 */
.L_x_199:
[----:B------:R-:W-:Y:S05]  /*31e0*/  @P0 BRA `(.L_x_146) ;  /* 0xfffffffc00d00947 */ /* 0x000fea000383ffff */
.L_x_142:
        /* <DEDUP_REMOVED lines=32> */
.L_x_208:
[----:B------:R-:W-:Y:S05]  /*33f0*/  @P0 BRA `(.L_x_148) ;  /* 0xfffffffc002c0947 */ /* 0x000fea000383ffff */
.L_x_140:
        /* <DEDUP_REMOVED lines=15> */
.L_x_130:
        /* <DEDUP_REMOVED lines=32> */
.L_x_129:
[----:B------:R-:W-:Y:S01]  /*36f0*/  BAR.SYNC.DEFER_BLOCKING 0x0 ;  /* 0x0000000000007b1d */ /* 0x000fe20000010000 */
[----:B------:R-:W-:-:S07]  /*3700*/  ISETP.NE.AND P0, PT, R6, RZ, PT ;  /* 0x000000ff0600720c */ /* 0x000fce0003f05270 */
[----:B------:R-:W0:Y:S01]  /*3710*/  S2UR UR5, SR_CTAID.X ;  /* 0x00000000000579c3 */ /* 0x000e220000002500 */
[----:B------:R-:W1:Y:S01]  /*3720*/  LDCU.64 UR6, c[0x0][0x388] ;  /* 0x00007100ff0677ac */ /* 0x000e620008000a00 */
[----:B------:R-:W2:Y:S06]  /*3730*/  S2R R44, SR_TID.X ;  /* 0x00000000002c7919 */ /* 0x000eac0000002100 */
[----:B------:R-:W0:Y:S01]  /*3740*/  LDC R40, c[0x0][0x398] ;  /* 0x0000e600ff287b82 */ /* 0x000e220000000800 */
[----:B------:R2:W-:Y:S04]  /*3750*/  STS.128 [R0], R8 ;  /* 0x0000000800007388 */ /* 0x0005e80000000c00 */
[----:B------:R3:W-:Y:S04]  /*3760*/  STS.128 [R0+0x10], R12 ;  /* 0x0000100c00007388 */ /* 0x0007e80000000c00 */
[----:B------:R-:W-:Y:S04]  /*3770*/  STS.128 [R0+0x20], R16 ;  /* 0x0000201000007388 */ /* 0x000fe80000000c00 */
[----:B------:R-:W-:Y:S01]  /*3780*/  STS.128 [R0+0x30], R20 ;  /* 0x0000301400007388 */ /* 0x000fe20000000c00 */
[----:B0-----:R-:W-:-:S03]  /*3790*/  VIADD R40, R40, UR5 ;  /* 0x0000000528287c36 */ /* 0x001fc60008000000 */
[----:B------:R-:W-:Y:S01]  /*37a0*/  STS.128 [R0+0x40], R24 ;  /* 0x0000401800007388 */ /* 0x000fe20000000c00 */
[----:B--2---:R-:W-:Y:S01]  /*37b0*/  LOP3.LUT R8, R44, 0x1f, RZ, 0xc0, !PT ;  /* 0x0000001f2c087812 */ /* 0x004fe200078ec0ff */
[----:B------:R-:W-:Y:S01]  /*37c0*/  IMAD R40, R40, 0xc00, RZ ;  /* 0x00000c0028287824 */ /* 0x000fe200078e02ff */
[----:B------:R-:W-:Y:S01]  /*37d0*/  LOP3.LUT R44, R44, 0x3e0, RZ, 0xc0, !PT ;  /* 0x000003e02c2c7812 */ /* 0x000fe200078ec0ff */
[----:B------:R-:W-:Y:S01]  /*37e0*/  STS.128 [R0+0x50], R28 ;  /* 0x0000501c00007388 */ /* 0x000fe20000000c00 */
[----:B------:R-:W-:-:S03]  /*37f0*/  NOP ;  /* 0x0000000000007918 */ /* 0x000fc60000000000 */
[----:B------:R-:W-:Y:S01]  /*3800*/  LDS R34, [R2] ;  /* 0x0000000002227984 */ /* 0x000fe20000000800 */
[----:B------:R-:W-:-:S03]  /*3810*/  IMAD R44, R44, 0x18, R8 ;  /* 0x000000182c2c7824 */ /* 0x000fc600078e0208 */
[----:B------:R-:W-:Y:S01]  /*3820*/  LDS R32, [R2+0x80] ;  /* 0x0000800002207984 */ /* 0x000fe20000000800 */
[C---:B---3--:R-:W-:Y:S02]  /*3830*/  VIADD R12, R44.reuse, 0x20 ;  /* 0x000000202c0c7836 */ /* 0x048fe40000000000 */
[----:B------:R-:W-:Y:S01]  /*3840*/  VIADD R14, R44, 0x40 ;  /* 0x000000402c0e7836 */ /* 0x000fe20000000000 */
        /* <DEDUP_REMOVED lines=24> */
[----:B------:R-:W-:-:S05]  /*39d0*/  IADD3 R9, P0, PT, R40, R5, RZ ;  /* 0x0000000528097210 */ /* 0x000fca0007f1e0ff */
[----:B0-----:R-:W-:Y:S01]  /*39e0*/  IMAD.X R2, RZ, RZ, RZ, P0 ;  /* 0x000000ffff027224 */ /* 0x001fe200000e06ff */
[----:B-1----:R-:W-:-:S04]  /*39f0*/  LEA R8, P0, R9, UR6, 0x2 ;  /* 0x0000000609087c11 */ /* 0x002fc8000f8010ff */
[----:B------:R-:W-:Y:S01]  /*3a00*/  LEA.HI.X R9, R9, UR7, R2, 0x2, P0 ;  /* 0x0000000709097c11 */ /* 0x000fe200080f1402 */
[C---:B------:R-:W-:Y:S01]  /*3a10*/  VIADD R2, R44.reuse, 0x80 ;  /* 0x000000802c027836 */ /* 0x040fe20000000000 */
[----:B------:R-:W0:Y:S02]  /*3a20*/  LDS R10, [UR4+0x3000] ;  /* 0x00300004ff0a7984 */ /* 0x000e240008000800 */
        /* <DEDUP_REMOVED lines=14> */
[----:B------:R-:W-:Y:S02]  /*3b10*/  VIADD R5, R44, 0x120 ;  /* 0x000001202c057836 */ /* 0x000fe40000000000 */
[----:B------:R-:W-:Y:S01]  /*3b20*/  @!P6 STG.E desc[UR8][R8.64+0x80], R32 ;  /* 0x000080200800e986 */ /* 0x000fe2000c101908 */
[-C--:B------:R-:W-:Y:S01]  /*3b30*/  ISETP.GE.AND P6, PT, R2, R10.reuse, PT ;  /* 0x0000000a0200720c */ /* 0x080fe20003fc6270 */
[C---:B------:R-:W-:Y:S02]  /*3b40*/  VIADD R2, R44.reuse, 0x140 ;  /* 0x000001402c027836 */ /* 0x040fe40000000000 */
[----:B------:R-:W-:Y:S01]  /*3b50*/  @!P5 STG.E desc[UR8][R8.64+0x100], R6 ;  /* 0x000100060800d986 */ /* 0x000fe2000c101908 */
[----:B------:R-:W-:Y:S01]  /*3b60*/  ISETP.GE.AND P5, PT, R5, R10, PT ;  /* 0x0000000a0500720c */ /* 0x000fe20003fa6270 */
[----:B------:R-:W-:-:S02]  /*3b70*/  VIADD R5, R44, 0x160 ;  /* 0x000001602c057836 */ /* 0x000fc40000000000 */
[----:B------:R-:W-:Y:S01]  /*3b80*/  @!P1 STG.E desc[UR8][R8.64+0x180], R53 ;  /* 0x0001803508009986 */ /* 0x000fe2000c101908 */
[-C--:B------:R-:W-:Y:S01]  /*3b90*/  ISETP.GE.AND P1, PT, R2, R10.reuse, PT ;  /* 0x0000000a0200720c */ /* 0x080fe20003f26270 */
[C---:B------:R-:W-:Y:S02]  /*3ba0*/  VIADD R2, R44.reuse, 0x180 ;  /* 0x000001802c027836 */ /* 0x040fe40000000000 */
[----:B------:R0:W-:Y:S01]  /*3bb0*/  @!P0 STG.E desc[UR8][R8.64+0x200], R51 ;  /* 0x0002003308008986 */ /* 0x0001e2000c101908 */
[-C--:B------:R-:W-:Y:S01]  /*3bc0*/  ISETP.GE.AND P0, PT, R5, R10.reuse, PT ;  /* 0x0000000a0500720c */ /* 0x080fe20003f06270 */
[----:B------:R-:W-:Y:S02]  /*3bd0*/  VIADD R5, R44, 0x1a0 ;  /* 0x000001a02c057836 */ /* 0x000fe40000000000 */
[----:B------:R1:W-:Y:S01]  /*3be0*/  @!P4 STG.E desc[UR8][R8.64+0x280], R49 ;  /* 0x000280310800c986 */ /* 0x0003e2000c101908 */
[----:B------:R-:W-:Y:S01]  /*3bf0*/  ISETP.GE.AND P4, PT, R2, R10, PT ;  /* 0x0000000a0200720c */ /* 0x000fe20003f86270 */
[----:B------:R-:W-:-:S02]  /*3c00*/  VIADD R2, R44, 0x1c0 ;  /* 0x000001c02c027836 */ /* 0x000fc40000000000 */
[----:B------:R1:W-:Y:S01]  /*3c10*/  @!P3 STG.E desc[UR8][R8.64+0x300], R47 ;  /* 0x0003002f0800b986 */ /* 0x0003e2000c101908 */
[-C--:B------:R-:W-:Y:S01]  /*3c20*/  ISETP.GE.AND P3, PT, R5, R10.reuse, PT ;  /* 0x0000000a0500720c */ /* 0x080fe20003f66270 */
[C---:B------:R-:W-:Y:S02]  /*3c30*/  VIADD R5, R44.reuse, 0x1e0 ;  /* 0x000001e02c057836 */ /* 0x040fe40000000000 */
[----:B0-----:R-:W-:Y:S01]  /*3c40*/  VIADD R51, R44, 0x200 ;  /* 0x000002002c337836 */ /* 0x001fe20000000000 */
        /* <DEDUP_REMOVED lines=29> */
.L_x_112:
[----:B------:R-:W-:Y:S01]  /*3e20*/  BSSY B1, `(.L_x_149) ;  /* 0x0000006000017945 */ /* 0x000fe20003800000 */
[----:B------:R-:W-:Y:S01]  /*3e30*/  PLOP3.LUT P0, PT, P0, PT, PT, 0x8, 0x80 ;  /* 0x000000000080781c */ /* 0x000fe2000070e170 */
[----:B------:R-:W-:-:S12]  /*3e40*/  IMAD.MOV.U32 R34, RZ, RZ, -0x1 ;  /* 0xffffffffff227424 */ /* 0x000fd800078e00ff */
[----:B------:R-:W-:Y:S05]  /*3e50*/  WARPSYNC.COLLECTIVE R34, `(.L_x_150) ;  /* 0x0000000022087348 */ /* 0x000fea0003c00000 */
[----:B------:R-:W-:Y:S01]  /*3e60*/  VOTE.ANY P0, P0 ;  /* 0x0000000000ff7806 */ /* 0x000fe20000000100 */
[----:B------:R-:W-:-:S12]  /*3e70*/  ENDCOLLECTIVE ;  /* 0x000000000000791b */ /* 0x000fd80003800000 */
.L_x_150:
[----:B------:R-:W-:Y:S05]  /*3e80*/  BSYNC B1 ;  /* 0x0000000000017941 */ /* 0x000fea0003800000 */
.L_x_149:
[----:B------:R-:W-:Y:S05]  /*3e90*/  BRA `(.L_x_151) ;  /* 0xffffffd000007947 */ /* 0x000fea000383ffff */
.L_x_116:
[----:B------:R-:W-:Y:S01]  /*3ea0*/  BSSY B1, `(.L_x_152) ;  /* 0x0000006000017945 */ /* 0x000fe20003800000 */
[----:B------:R-:W-:Y:S01]  /*3eb0*/  PLOP3.LUT P0, PT, P0, PT, PT, 0x8, 0x80 ;  /* 0x000000000080781c */ /* 0x000fe2000070e170 */
[----:B------:R-:W-:-:S12]  /*3ec0*/  IMAD.MOV.U32 R34, RZ, RZ, -0x1 ;  /* 0xffffffffff227424 */ /* 0x000fd800078e00ff */
[----:B------:R-:W-:Y:S05]  /*3ed0*/  WARPSYNC.COLLECTIVE R34, `(.L_x_153) ;  /* 0x0000000022087348 */ /* 0x000fea0003c00000 */
[----:B------:R-:W-:Y:S01]  /*3ee0*/  VOTE.ANY P0, P0 ;  /* 0x0000000000ff7806 */ /* 0x000fe20000000100 */
[----:B------:R-:W-:-:S12]  /*3ef0*/  ENDCOLLECTIVE ;  /* 0x000000000000791b */ /* 0x000fd80003800000 */
.L_x_153:
[----:B------:R-:W-:Y:S05]  /*3f00*/  BSYNC B1 ;  /* 0x0000000000017941 */ /* 0x000fea0003800000 */
.L_x_152:
[----:B------:R-:W-:Y:S05]  /*3f10*/  BRA `(.L_x_154) ;  /* 0xffffffd000107947 */ /* 0x000fea000383ffff */
.L_x_118:
[----:B------:R-:W0:Y:S01]  /*3f20*/  S2R R43, SR_GEMASK ;  /* 0x00000000002b7919 */ /* 0x000e220000003c00 */
[----:B------:R-:W-:Y:S01]  /*3f30*/  BSSY B1, `(.L_x_155) ;  /* 0x0000006000017945 */ /* 0x000fe20003800000 */
[----:B------:R-:W-:Y:S01]  /*3f40*/  PLOP3.LUT P3, PT, P0, PT, PT, 0x8, 0x80 ;  /* 0x000000000080781c */ /* 0x000fe2000076e170 */
[----:B------:R-:W-:-:S12]  /*3f50*/  IMAD.MOV.U32 R34, RZ, RZ, -0x1 ;  /* 0xffffffffff227424 */ /* 0x000fd800078e00ff */
[----:B0-----:R-:W-:Y:S05]  /*3f60*/  WARPSYNC.COLLECTIVE R34, `(.L_x_156) ;  /* 0x0000000022087348 */ /* 0x001fea0003c00000 */
[----:B------:R-:W-:Y:S01]  /*3f70*/  VOTE.ANY R34, PT, P3 ;  /* 0x0000000000227806 */ /* 0x000fe200018e0100 */
[----:B0-----:R-:W-:Y:S06]  /*3f80*/  ENDCOLLECTIVE ;  /* 0x000000000000791b */ /* 0x001fec0003800000 */
.L_x_156:
[----:B------:R-:W-:Y:S05]  /*3f90*/  BSYNC B1 ;  /* 0x0000000000017941 */ /* 0x000fea0003800000 */
.L_x_155:
[----:B------:R-:W-:Y:S01]  /*3fa0*/  LOP3.LUT R34, R34, 0x80000000, R43, 0xec, !PT ;  /* 0x8000000022227812 */ /* 0x000fe200078eec2b */
[----:B------:R-:W-:Y:S01]  /*3fb0*/  IMAD.MOV.U32 R41, RZ, RZ, R47 ;  /* 0x000000ffff297224 */ /* 0x000fe200078e002f */
[----:B------:R-:W-:Y:S01]  /*3fc0*/  ISETP.NE.AND P0, PT, R32, 0x65, PT ;  /* 0x000000652000780c */ /* 0x000fe20003f05270 */
[----:B------:R-:W-:Y:S02]  /*3fd0*/  IMAD.MOV.U32 R40, RZ, RZ, 0x1 ;  /* 0x00000001ff287424 */ /* 0x000fe400078e00ff */
[----:B------:R-:W-:Y:S02]  /*3fe0*/  VIADD R33, R34, 0xffffffff ;  /* 0xffffffff22217836 */ /* 0x000fe40000000000 */
[C---:B------:R-:W-:Y:S02]  /*3ff0*/  VIADD R42, R30.reuse, 0x2 ;  /* 0x000000021e2a7836 */ /* 0x040fe40000000000 */
[----:B------:R-:W-:Y:S01]  /*4000*/  VIADD R39, R30, 0x4 ;  /* 0x000000041e277836 */ /* 0x000fe20000000000 */
[----:B------:R-:W-:Y:S01]  /*4010*/  LOP3.LUT R32, R34, R33, RZ, 0xc, !PT ;  /* 0x0000002122207212 */ /* 0x000fe200078e0cff */
[----:B------:R-:W-:-:S02]  /*4020*/  IMAD.MOV.U32 R34, RZ, RZ, -0x1 ;  /* 0xffffffffff227424 */ /* 0x000fc400078e00ff */
[----:B------:R-:W-:Y:S01]  /*4030*/  VIADD R44, R30, 0x10 ;  /* 0x000000101e2c7836 */ /* 0x000fe20000000000 */
[----:B------:R0:W1:Y:S06]  /*4040*/  POPC R45, R32 ;  /* 0x00000020002d7309 */ /* 0x00006c0000000000 */
[----:B01----:R-:W-:Y:S05]  /*4050*/  WARPSYNC.COLLECTIVE R34, `(.L_x_157) ;  /* 0x0000000022087348 */ /* 0x003fea0003c00000 */
[----:B-1----:R1:W2:Y:S02]  /*4060*/  SHFL.DOWN P3, R33, R41, R40, R45 ;  /* 0x0800002829217389 */ /* 0x0022a4000006002d */
[----:B012---:R-:W-:Y:S05]  /*4070*/  ENDCOLLECTIVE ;  /* 0x000000000000791b */ /* 0x007fea0003800000 */
.L_x_157:
[----:B------:R-:W-:Y:S01]  /*4080*/  ISETP.GE.AND P1, PT, R30, R45, PT ;  /* 0x0000002d1e00720c */ /* 0x000fe20003f26270 */
[----:B------:R-:W-:Y:S02]  /*4090*/  IMAD.MOV.U32 R40, RZ, RZ, 0x2 ;  /* 0x00000002ff287424 */ /* 0x000fe400078e00ff */
[----:B------:R-:W-:-:S10]  /*40a0*/  IMAD.MOV.U32 R38, RZ, RZ, R33 ;  /* 0x000000ffff267224 */ /* 0x000fd400078e0021 */
[----:B------:R-:W-:Y:S02]  /*40b0*/  @!P1 VIMNMX R47, PT, PT, R38, R47, !PT ;  /* 0x0000002f262f9248 */ /* 0x000fe40007fe0100 */
[----:B------:R-:W-:-:S03]  /*40c0*/  ISETP.GT.AND P1, PT, R42, R45, PT ;  /* 0x0000002d2a00720c */ /* 0x000fc60003f24270 */
[----:B------:R-:W-:-:S10]  /*40d0*/  IMAD.MOV.U32 R41, RZ, RZ, R47 ;  /* 0x000000ffff297224 */ /* 0x000fd400078e002f */
[----:B------:R-:W-:Y:S05]  /*40e0*/  WARPSYNC.COLLECTIVE R34, `(.L_x_158) ;  /* 0x0000000022087348 */ /* 0x000fea0003c00000 */
[----:B------:R0:W1:Y:S02]  /*40f0*/  SHFL.DOWN P3, R33, R41, R40, R45 ;  /* 0x0800002829217389 */ /* 0x000064000006002d */
[----:B01----:R-:W-:Y:S05]  /*4100*/  ENDCOLLECTIVE ;  /* 0x000000000000791b */ /* 0x003fea0003800000 */
.L_x_158:
[----:B------:R-:W-:Y:S02]  /*4110*/  IMAD.MOV.U32 R40, RZ, RZ, 0x4 ;  /* 0x00000004ff287424 */ /* 0x000fe400078e00ff */
[----:B------:R-:W-:-:S05]  /*4120*/  IMAD.MOV.U32 R38, RZ, RZ, R33 ;  /* 0x000000ffff267224 */ /* 0x000fca00078e0021 */
[----:B------:R-:W-:Y:S02]  /*4130*/  @!P1 VIMNMX R47, PT, PT, R47, R38, !PT ;  /* 0x000000262f2f9248 */ /* 0x000fe40007fe0100 */
[----:B------:R-:W-:-:S03]  /*4140*/  ISETP.GT.AND P1, PT, R39, R45, PT ;  /* 0x0000002d2700720c */ /* 0x000fc60003f24270 */
[----:B------:R-:W-:-:S10]  /*4150*/  IMAD.MOV.U32 R41, RZ, RZ, R47 ;  /* 0x000000ffff297224 */ /* 0x000fd400078e002f */
[----:B------:R-:W-:Y:S05]  /*4160*/  WARPSYNC.COLLECTIVE R34, `(.L_x_159) ;  /* 0x0000000022087348 */ /* 0x000fea0003c00000 */
[----:B------:R0:W1:Y:S02]  /*4170*/  SHFL.DOWN P3, R33, R41, R40, R45 ;  /* 0x0800002829217389 */ /* 0x000064000006002d */
[----:B01----:R-:W-:Y:S05]  /*4180*/  ENDCOLLECTIVE ;  /* 0x000000000000791b */ /* 0x003fea0003800000 */
.L_x_159:
[----:B------:R-:W-:Y:S02]  /*4190*/  IMAD.MOV.U32 R40, RZ, RZ, 0x8 ;  /* 0x00000008ff287424 */ /* 0x000fe400078e00ff */
[----:B------:R-:W-:-:S05]  /*41a0*/  IMAD.MOV.U32 R38, RZ, RZ, R33 ;  /* 0x000000ffff267224 */ /* 0x000fca00078e0021 */
[----:B------:R-:W-:Y:S01]  /*41b0*/  @!P1 VIMNMX R47, PT, PT, R47, R38, !PT ;  /* 0x000000262f2f9248 */ /* 0x000fe20007fe0100 */
[----:B------:R-:W-:-:S04]  /*41c0*/  VIADD R38, R30, 0x8 ;  /* 0x000000081e267836 */ /* 0x000fc80000000000 */
[----:B------:R-:W-:Y:S01]  /*41d0*/  IMAD.MOV.U32 R41, RZ, RZ, R47 ;  /* 0x000000ffff297224 */ /* 0x000fe200078e002f */
[----:B------:R-:W-:-:S13]  /*41e0*/  ISETP.GT.AND P1, PT, R38, R45, PT ;  /* 0x0000002d2600720c */ /* 0x000fda0003f24270 */
[----:B------:R-:W-:Y:S05]  /*41f0*/  WARPSYNC.COLLECTIVE R34, `(.L_x_160) ;  /* 0x0000000022087348 */ /* 0x000fea0003c00000 */
[----:B------:R0:W1:Y:S02]  /*4200*/  SHFL.DOWN P3, R33, R41, R40, R45 ;  /* 0x0800002829217389 */ /* 0x000064000006002d */
[----:B01----:R-:W-:Y:S05]  /*4210*/  ENDCOLLECTIVE ;  /* 0x000000000000791b */ /* 0x003fea0003800000 */
.L_x_160:
[----:B------:R-:W-:Y:S01]  /*4220*/  IMAD.MOV.U32 R40, RZ, RZ, 0x10 ;  /* 0x00000010ff287424 */ /* 0x000fe200078e00ff */
[----:B------:R-:W-:Y:S02]  /*4230*/  @!P1 VIMNMX R47, PT, PT, R47, R33, !PT ;  /* 0x000000212f2f9248 */ /* 0x000fe40007fe0100 */
[----:B------:R-:W-:-:S03]  /*4240*/  ISETP.GT.AND P1, PT, R44, R45, PT ;  /* 0x0000002d2c00720c */ /* 0x000fc60003f24270 */
[----:B------:R-:W-:-:S10]  /*4250*/  IMAD.MOV.U32 R41, RZ, RZ, R47 ;  /* 0x000000ffff297224 */ /* 0x000fd400078e002f */
[----:B------:R-:W-:Y:S05]  /*4260*/  WARPSYNC.COLLECTIVE R34, `(.L_x_161) ;  /* 0x0000000022087348 */ /* 0x000fea0003c00000 */
[----:B------:R0:W1:Y:S02]  /*4270*/  SHFL.DOWN P3, R33, R41, R40, R45 ;  /* 0x0800002829217389 */ /* 0x000064000006002d */
[----:B01----:R-:W-:Y:S05]  /*4280*/  ENDCOLLECTIVE ;  /* 0x000000000000791b */ /* 0x003fea0003800000 */
.L_x_161:
[----:B------:R-:W-:Y:S05]  /*4290*/  WARPSYNC.COLLECTIVE R34, `(.L_x_162) ;  /* 0x0000000022087348 */ /* 0x000fea0003c00000 */
[----:B------:R-:W-:Y:S01]  /*42a0*/  VOTE.ALL P0, P0 ;  /* 0x0000000000ff7806 */ /* 0x000fe20000000000 */
[----:B------:R-:W-:-:S12]  /*42b0*/  ENDCOLLECTIVE ;  /* 0x000000000000791b */ /* 0x000fd80003800000 */
.L_x_162:
[----:B------:R-:W-:Y:S02]  /*42c0*/  @!P1 VIMNMX R47, PT, PT, R47, R33, !PT ;  /* 0x000000212f2f9248 */ /* 0x000fe40007fe0100 */
[----:B------:R-:W0:Y:S02]  /*42d0*/  LDC.64 R32, c[0x0][0x390] ;  /* 0x0000e400ff207b82 */ /* 0x000e240000000a00 */
[----:B0-----:R-:W-:-:S05]  /*42e0*/  IADD3 R46, P1, PT, R32, 0x100, RZ ;  /* 0x00000100202e7810 */ /* 0x001fca0007f3e0ff */
[----:B------:R-:W-:Y:S01]  /*42f0*/  IMAD.X R49, RZ, RZ, R33, P1 ;  /* 0x000000ffff317224 */ /* 0x000fe200008e0621 */
[----:B------:R-:W-:Y:S07]  /*4300*/  BRA `(.L_x_163) ;  /* 0xffffffcc00a07947 */ /* 0x000fee000383ffff */
.L_x_120:
[----:B------:R-:W-:Y:S01]  /*4310*/  BSSY B1, `(.L_x_164) ;  /* 0x0000006000017945 */ /* 0x000fe20003800000 */
[----:B------:R-:W-:Y:S01]  /*4320*/  PLOP3.LUT P0, PT, P0, PT, PT, 0x8, 0x80 ;  /* 0x000000000080781c */ /* 0x000fe2000070e170 */
[----:B------:R-:W-:-:S12]  /*4330*/  IMAD.MOV.U32 R34, RZ, RZ, -0x1 ;  /* 0xffffffffff227424 */ /* 0x000fd800078e00ff */
[----:B------:R-:W-:Y:S05]  /*4340*/  WARPSYNC.COLLECTIVE R34, `(.L_x_165) ;  /* 0x0000000022087348 */ /* 0x000fea0003c00000 */
[----:B------:R-:W-:Y:S01]  /*4350*/  VOTE.ANY P0, P0 ;  /* 0x0000000000ff7806 */ /* 0x000fe20000000100 */
[----:B------:R-:W-:-:S12]  /*4360*/  ENDCOLLECTIVE ;  /* 0x000000000000791b */ /* 0x000fd80003800000 */
.L_x_165:
[----:B------:R-:W-:Y:S05]  /*4370*/  BSYNC B1 ;  /* 0x0000000000017941 */ /* 0x000fea0003800000 */
.L_x_164:
[----:B------:R-:W-:Y:S05]  /*4380*/  BRA `(.L_x_166) ;  /* 0xffffffcc00a47947 */ /* 0x000fea000383ffff */
.L_x_124:
[----:B------:R-:W-:Y:S01]  /*4390*/  BSSY B1, `(.L_x_167) ;  /* 0x0000006000017945 */ /* 0x000fe20003800000 */
[----:B------:R-:W-:Y:S01]  /*43a0*/  PLOP3.LUT P0, PT, P0, PT, PT, 0x8, 0x80 ;  /* 0x000000000080781c */ /* 0x000fe2000070e170 */
[----:B------:R-:W-:-:S12]  /*43b0*/  IMAD.MOV.U32 R34, RZ, RZ, -0x1 ;  /* 0xffffffffff227424 */ /* 0x000fd800078e00ff */
[----:B------:R-:W-:Y:S05]  /*43c0*/  WARPSYNC.COLLECTIVE R34, `(.L_x_168) ;  /* 0x0000000022087348 */ /* 0x000fea0003c00000 */
[----:B------:R-:W-:Y:S01]  /*43d0*/  VOTE.ANY P0, P0 ;  /* 0x0000000000ff7806 */ /* 0x000fe20000000100 */
[----:B------:R-:W-:-:S12]  /*43e0*/  ENDCOLLECTIVE ;  /* 0x000000000000791b */ /* 0x000fd80003800000 */
.L_x_168:
[----:B------:R-:W-:Y:S05]  /*43f0*/  BSYNC B1 ;  /* 0x0000000000017941 */ /* 0x000fea0003800000 */
.L_x_167:
[----:B------:R-:W-:Y:S05]  /*4400*/  BRA `(.L_x_169) ;  /* 0xffffffcc00b87947 */ /* 0x000fea000383ffff */
.L_x_126:
[----:B------:R-:W-:Y:S01]  /*4410*/  BSSY B1, `(.L_x_170) ;  /* 0x0000006000017945 */ /* 0x000fe20003800000 */
[----:B------:R-:W-:Y:S01]  /*4420*/  PLOP3.LUT P3, PT, P0, PT, PT, 0x8, 0x80 ;  /* 0x000000000080781c */ /* 0x000fe2000076e170 */
[----:B------:R-:W-:-:S12]  /*4430*/  IMAD.MOV.U32 R34, RZ, RZ, -0x1 ;  /* 0xffffffffff227424 */ /* 0x000fd800078e00ff */
[----:B------:R-:W-:Y:S05]  /*4440*/  WARPSYNC.COLLECTIVE R34, `(.L_x_171) ;  /* 0x0000000022087348 */ /* 0x000fea0003c00000 */
[----:B------:R-:W-:Y:S01]  /*4450*/  VOTE.ANY R34, PT, P3 ;  /* 0x0000000000227806 */ /* 0x000fe200018e0100 */
[----:B------:R-:W-:Y:S06]  /*4460*/  ENDCOLLECTIVE ;  /* 0x000000000000791b */ /* 0x000fec0003800000 */
.L_x_171:
[----:B------:R-:W-:Y:S05]  /*4470*/  BSYNC B1 ;  /* 0x0000000000017941 */ /* 0x000fea0003800000 */
.L_x_170:
[----:B------:R-:W-:Y:S01]  /*4480*/  LOP3.LUT R34, R34, 0x80000000, R43, 0xec, !PT ;  /* 0x8000000022227812 */ /* 0x000fe200078eec2b */
[----:B------:R-:W-:Y:S02]  /*4490*/  IMAD.MOV.U32 R41, RZ, RZ, R48 ;  /* 0x000000ffff297224 */ /* 0x000fe400078e0030 */
[----:B------:R-:W-:Y:S02]  /*44a0*/  IMAD.MOV.U32 R40, RZ, RZ, 0x1 ;  /* 0x00000001ff287424 */ /* 0x000fe400078e00ff */
[----:B------:R-:W-:Y:S02]  /*44b0*/  VIADD R33, R34, 0xffffffff ;  /* 0xffffffff22217836 */ /* 0x000fe40000000000 */
[----:B------:R-:W-:-:S03]  /*44c0*/  VIADD R37, R37, 0xffffffe0 ;  /* 0xffffffe025257836 */ /* 0x000fc60000000000 */
[----:B------:R-:W-:Y:S01]  /*44d0*/  LOP3.LUT R52, R34, R33, RZ, 0xc, !PT ;  /* 0x0000002122347212 */ /* 0x000fe200078e0cff */
[----:B------:R-:W-:-:S03]  /*44e0*/  IMAD.MOV.U32 R34, RZ, RZ, -0x1 ;  /* 0xffffffffff227424 */ /* 0x000fc600078e00ff */
[----:B------:R0:W1:Y:S04]  /*44f0*/  POPC R45, R52 ;  /* 0x00000034002d7309 */ /* 0x0000680000000000 */
[----:B01----:R-:W-:Y:S05]  /*4500*/  WARPSYNC.COLLECTIVE R34, `(.L_x_172) ;  /* 0x0000000022087348 */ /* 0x003fea0003c00000 */
[----:B-1----:R1:W2:Y:S02]  /*4510*/  SHFL.DOWN P3, R33, R41, R40, R45 ;  /* 0x0800002829217389 */ /* 0x0022a4000006002d */
[----:B012---:R-:W-:Y:S05]  /*4520*/  ENDCOLLECTIVE ;  /* 0x000000000000791b */ /* 0x007fea0003800000 */
.L_x_172:
        /* <DEDUP_REMOVED lines=8> */
.L_x_173:
[----:B------:R-:W-:Y:S01]  /*45b0*/  IMAD.MOV.U32 R40, RZ, RZ, 0x4 ;  /* 0x00000004ff287424 */ /* 0x000fe200078e00ff */
[----:B------:R-:W-:Y:S02]  /*45c0*/  @!P0 VIMNMX R48, PT, PT, R48, R33, !PT ;  /* 0x0000002130308248 */ /* 0x000fe40007fe0100 */
[----:B------:R-:W-:-:S03]  /*45d0*/  ISETP.GT.AND P0, PT, R39, R45, PT ;  /* 0x0000002d2700720c */ /* 0x000fc60003f04270 */
[----:B------:R-:W-:-:S10]  /*45e0*/  IMAD.MOV.U32 R41, RZ, RZ, R48 ;  /* 0x000000ffff297224 */ /* 0x000fd400078e0030 */
[----:B------:R-:W-:Y:S05]  /*45f0*/  WARPSYNC.COLLECTIVE R34, `(.L_x_174) ;  /* 0x0000000022087348 */ /* 0x000fea0003c00000 */
[----:B------:R0:W1:Y:S02]  /*4600*/  SHFL.DOWN P3, R33, R41, R40, R45 ;  /* 0x0800002829217389 */ /* 0x000064000006002d */
[----:B01----:R-:W-:Y:S05]  /*4610*/  ENDCOLLECTIVE ;  /* 0x000000000000791b */ /* 0x003fea0003800000 */
.L_x_174:
[----:B------:R-:W-:Y:S01]  /*4620*/  IMAD.MOV.U32 R40, RZ, RZ, 0x8 ;  /* 0x00000008ff287424 */ /* 0x000fe200078e00ff */
[----:B------:R-:W-:Y:S02]  /*4630*/  @!P0 VIMNMX R48, PT, PT, R48, R33, !PT ;  /* 0x0000002130308248 */ /* 0x000fe40007fe0100 */
[----:B------:R-:W-:-:S03]  /*4640*/  ISETP.GT.AND P0, PT, R38, R45, PT ;  /* 0x0000002d2600720c */ /* 0x000fc60003f04270 */
[----:B------:R-:W-:-:S10]  /*4650*/  IMAD.MOV.U32 R41, RZ, RZ, R48 ;  /* 0x000000ffff297224 */ /* 0x000fd400078e0030 */
[----:B------:R-:W-:Y:S05]  /*4660*/  WARPSYNC.COLLECTIVE R34, `(.L_x_175) ;  /* 0x0000000022087348 */ /* 0x000fea0003c00000 */
[----:B------:R0:W1:Y:S02]  /*4670*/  SHFL.DOWN P3, R33, R41, R40, R45 ;  /* 0x0800002829217389 */ /* 0x000064000006002d */
[----:B01----:R-:W-:Y:S05]  /*4680*/  ENDCOLLECTIVE ;  /* 0x000000000000791b */ /* 0x003fea0003800000 */
.L_x_175:
[----:B------:R-:W-:Y:S01]  /*4690*/  IMAD.MOV.U32 R40, RZ, RZ, 0x10 ;  /* 0x00000010ff287424 */ /* 0x000fe200078e00ff */
[----:B------:R-:W-:Y:S02]  /*46a0*/  @!P0 VIMNMX R48, PT, PT, R48, R33, !PT ;  /* 0x0000002130308248 */ /* 0x000fe40007fe0100 */
[----:B------:R-:W-:-:S03]  /*46b0*/  ISETP.GT.AND P0, PT, R44, R45, PT ;  /* 0x0000002d2c00720c */ /* 0x000fc60003f04270 */
[----:B------:R-:W-:-:S10]  /*46c0*/  IMAD.MOV.U32 R41, RZ, RZ, R48 ;  /* 0x000000ffff297224 */ /* 0x000fd400078e0030 */
[----:B------:R-:W-:Y:S05]  /*46d0*/  WARPSYNC.COLLECTIVE R34, `(.L_x_176) ;  /* 0x0000000022087348 */ /* 0x000fea0003c00000 */
[----:B------:R0:W1:Y:S02]  /*46e0*/  SHFL.DOWN P3, R33, R41, R40, R45 ;  /* 0x0800002829217389 */ /* 0x000064000006002d */
[----:B01----:R-:W-:Y:S05]  /*46f0*/  ENDCOLLECTIVE ;  /* 0x000000000000791b */ /* 0x003fea0003800000 */
.L_x_176:
[----:B------:R-:W-:Y:S02]  /*4700*/  @!P0 VIMNMX R48, PT, PT, R48, R33, !PT ;  /* 0x0000002130308248 */ /* 0x000fe40007fe0100 */
[----:B------:R-:W-:Y:S02]  /*4710*/  ISETP.NE.AND P0, PT, R32, 0x65, PT ;  /* 0x000000652000780c */ /* 0x000fe40003f05270 */
[----:B------:R-:W-:-:S11]  /*4720*/  VIMNMX R47, PT, PT, R48, R47, !PT ;  /* 0x0000002f302f7248 */ /* 0x000fd60007fe0100 */
[----:B------:R-:W-:Y:S05]  /*4730*/  WARPSYNC.COLLECTIVE R34, `(.L_x_177) ;  /* 0x0000000022087348 */ /* 0x000fea0003c00000 */
[----:B------:R-:W-:Y:S01]  /*4740*/  VOTE.ALL P0, P0 ;  /* 0x0000000000ff7806 */ /* 0x000fe20000000000 */
[----:B------:R-:W-:-:S12]  /*4750*/  ENDCOLLECTIVE ;  /* 0x000000000000791b */ /* 0x000fd80003800000 */
.L_x_177:
[----:B------:R-:W-:Y:S05]  /*4760*/  BRA `(.L_x_178) ;  /* 0xffffffcc00547947 */ /* 0x000fea000383ffff */
.L_x_133:
[----:B------:R-:W-:Y:S01]  /*4770*/  BSSY B0, `(.L_x_179) ;  /* 0x0000006000007945 */ /* 0x000fe20003800000 */
[----:B------:R-:W-:Y:S01]  /*4780*/  PLOP3.LUT P0, PT, P0, PT, PT, 0x8, 0x80 ;  /* 0x000000000080781c */ /* 0x000fe2000070e170 */
[----:B------:R-:W-:-:S12]  /*4790*/  IMAD.MOV.U32 R34, RZ, RZ, -0x1 ;  /* 0xffffffffff227424 */ /* 0x000fd800078e00ff */
[----:B------:R-:W-:Y:S05]  /*47a0*/  WARPSYNC.COLLECTIVE R34, `(.L_x_180) ;  /* 0x0000000022087348 */ /* 0x000fea0003c00000 */
[----:B------:R-:W-:Y:S01]  /*47b0*/  VOTE.ANY P0, P0 ;  /* 0x0000000000ff7806 */ /* 0x000fe20000000100 */
[----:B------:R-:W-:-:S12]  /*47c0*/  ENDCOLLECTIVE ;  /* 0x000000000000791b */ /* 0x000fd80003800000 */
.L_x_180:
[----:B------:R-:W-:Y:S05]  /*47d0*/  BSYNC B0 ;  /* 0x0000000000007941 */ /* 0x000fea0003800000 */
.L_x_179:
[----:B------:R-:W-:Y:S05]  /*47e0*/  BRA `(.L_x_181) ;  /* 0xffffffe400607947 */ /* 0x000fea000383ffff */
.L_x_137:
[----:B------:R-:W-:Y:S01]  /*47f0*/  BSSY B0, `(.L_x_182) ;  /* 0x0000006000007945 */ /* 0x000fe20003800000 */
[----:B------:R-:W-:Y:S01]  /*4800*/  PLOP3.LUT P0, PT, P0, PT, PT, 0x8, 0x80 ;  /* 0x000000000080781c */ /* 0x000fe2000070e170 */
[----:B------:R-:W-:-:S12]  /*4810*/  IMAD.MOV.U32 R34, RZ, RZ, -0x1 ;  /* 0xffffffffff227424 */ /* 0x000fd800078e00ff */
[----:B------:R-:W-:Y:S05]  /*4820*/  WARPSYNC.COLLECTIVE R34, `(.L_x_183) ;  /* 0x0000000022087348 */ /* 0x000fea0003c00000 */
[----:B------:R-:W-:Y:S01]  /*4830*/  VOTE.ANY P0, P0 ;  /* 0x0000000000ff7806 */ /* 0x000fe20000000100 */
[----:B------:R-:W-:-:S12]  /*4840*/  ENDCOLLECTIVE ;  /* 0x000000000000791b */ /* 0x000fd80003800000 */
.L_x_183:
[----:B------:R-:W-:Y:S05]  /*4850*/  BSYNC B0 ;  /* 0x0000000000007941 */ /* 0x000fea0003800000 */
.L_x_182:
[----:B------:R-:W-:Y:S05]  /*4860*/  BRA `(.L_x_184) ;  /* 0xffffffe400707947 */ /* 0x000fea000383ffff */
.L_x_139:
        /* <DEDUP_REMOVED lines=8> */
.L_x_186:
[----:B------:R-:W-:Y:S05]  /*48f0*/  BSYNC B0 ;  /* 0x0000000000007941 */ /* 0x000fea0003800000 */
.L_x_185:
[----:B------:R-:W-:Y:S01]  /*4900*/  LOP3.LUT R34, R34, 0x80000000, R46, 0xec, !PT ;  /* 0x8000000022227812 */ /* 0x000fe200078eec2e */
[----:B------:R-:W-:Y:S02]  /*4910*/  IMAD.MOV.U32 R41, RZ, RZ, R50 ;  /* 0x000000ffff297224 */ /* 0x000fe400078e0032 */
[----:B------:R-:W-:Y:S02]  /*4920*/  IMAD.MOV.U32 R40, RZ, RZ, 0x1 ;  /* 0x00000001ff287424 */ /* 0x000fe400078e00ff */
[----:B------:R-:W-:Y:S02]  /*4930*/  VIADD R33, R34, 0xffffffff ;  /* 0xffffffff22217836 */ /* 0x000fe40000000000 */
[----:B------:R-:W-:-:S03]  /*4940*/  VIADD R48, R43, 0x2 ;  /* 0x000000022b307836 */ /* 0x000fc60000000000 */
[----:B------:R-:W-:Y:S01]  /*4950*/  LOP3.LUT R32, R34, R33, RZ, 0xc, !PT ;  /* 0x0000002122207212 */ /* 0x000fe200078e0cff */
[----:B------:R-:W-:-:S03]  /*4960*/  IMAD.MOV.U32 R34, RZ, RZ, -0x1 ;  /* 0xffffffffff227424 */ /* 0x000fc600078e00ff */
[----:B------:R0:W1:Y:S02]  /*4970*/  POPC R45, R32 ;  /* 0x00000020002d7309 */ /* 0x0000640000000000 */
[----:B0-----:R-:W-:-:S07]  /*4980*/  VIADD R32, R43, 0x4 ;  /* 0x000000042b207836 */ /* 0x001fce0000000000 */
[----:B-1----:R-:W-:Y:S05]  /*4990*/  WARPSYNC.COLLECTIVE R34, `(.L_x_187) ;  /* 0x0000000022087348 */ /* 0x002fea0003c00000 */
[----:B-1----:R0:W1:Y:S02]  /*49a0*/  SHFL.DOWN P3, R33, R41, R40, R45 ;  /* 0x0800002829217389 */ /* 0x002064000006002d */
[----:B01----:R-:W-:Y:S05]  /*49b0*/  ENDCOLLECTIVE ;  /* 0x000000000000791b */ /* 0x003fea0003800000 */
.L_x_187:
[-C--:B------:R-:W-:Y:S01]  /*49c0*/  ISETP.GT.AND P4, PT, R48, R45.reuse, PT ;  /* 0x0000002d3000720c */ /* 0x080fe20003f84270 */
[----:B------:R-:W-:Y:S01]  /*49d0*/  IMAD.MOV.U32 R40, RZ, RZ, 0x2 ;  /* 0x00000002ff287424 */ /* 0x000fe200078e00ff */
[----:B------:R-:W-:-:S13]  /*49e0*/  ISETP.GE.AND P3, PT, R43, R45, PT ;  /* 0x0000002d2b00720c */ /* 0x000fda0003f66270 */
[----:B------:R-:W-:-:S05]  /*49f0*/  @!P3 VIMNMX R50, PT, PT, R33, R50, !PT ;  /* 0x000000322132b248 */ /* 0x000fca0007fe0100 */
[----:B------:R-:W-:-:S07]  /*4a00*/  IMAD.MOV.U32 R41, RZ, RZ, R50 ;  /* 0x000000ffff297224 */ /* 0x000fce00078e0032 */
[----:B------:R-:W-:Y:S05]  /*4a10*/  WARPSYNC.COLLECTIVE R34, `(.L_x_188) ;  /* 0x0000000022087348 */ /* 0x000fea0003c00000 */
[----:B------:R0:W1:Y:S02]  /*4a20*/  SHFL.DOWN P3, R33, R41, R40, R45 ;  /* 0x0800002829217389 */ /* 0x000064000006002d */
[----:B01----:R-:W-:Y:S05]  /*4a30*/  ENDCOLLECTIVE ;  /* 0x000000000000791b */ /* 0x003fea0003800000 */
.L_x_188:
        /* <DEDUP_REMOVED lines=8> */
.L_x_189:
        /* <DEDUP_REMOVED lines=8> */
.L_x_190:
[----:B------:R-:W-:Y:S01]  /*4b40*/  IMAD.MOV.U32 R40, RZ, RZ, 0x10 ;  /* 0x00000010ff287424 */ /* 0x000fe200078e00ff */
[----:B------:R-:W-:-:S05]  /*4b50*/  @!P4 VIMNMX R50, PT, PT, R50, R33, !PT ;  /* 0x000000213232c248 */ /* 0x000fca0007fe0100 */
[----:B------:R-:W-:-:S07]  /*4b60*/  IMAD.MOV.U32 R41, RZ, RZ, R50 ;  /* 0x000000ffff297224 */ /* 0x000fce00078e0032 */
[----:B------:R-:W-:Y:S05]  /*4b70*/  WARPSYNC.COLLECTIVE R34, `(.L_x_191) ;  /* 0x0000000022087348 */ /* 0x000fea0003c00000 */
[----:B------:R0:W1:Y:S02]  /*4b80*/  SHFL.DOWN P3, R33, R41, R40, R45 ;  /* 0x0800002829217389 */ /* 0x000064000006002d */
[----:B01----:R-:W-:Y:S05]  /*4b90*/  ENDCOLLECTIVE ;  /* 0x000000000000791b */ /* 0x003fea0003800000 */
.L_x_191:
[----:B------:R-:W-:Y:S05]  /*4ba0*/  WARPSYNC.COLLECTIVE R34, `(.L_x_192) ;  /* 0x0000000022087348 */ /* 0x000fea0003c00000 */
[----:B------:R-:W-:Y:S01]  /*4bb0*/  VOTE.ALL P0, P0 ;  /* 0x0000000000ff7806 */ /* 0x000fe20000000000 */
[----:B------:R-:W-:-:S12]  /*4bc0*/  ENDCOLLECTIVE ;  /* 0x000000000000791b */ /* 0x000fd80003800000 */
.L_x_192:
[----:B------:R-:W-:-:S13]  /*4bd0*/  ISETP.GT.AND P3, PT, R32, R45, PT ;  /* 0x0000002d2000720c */ /* 0x000fda0003f64270 */
[----:B------:R-:W-:Y:S02]  /*4be0*/  @!P3 VIMNMX R50, PT, PT, R50, R33, !PT ;  /* 0x000000213232b248 */ /* 0x000fe40007fe0100 */
[----:B------:R-:W0:Y:S02]  /*4bf0*/  LDC.64 R32, c[0x0][0x390] ;  /* 0x0000e400ff207b82 */ /* 0x000e240000000a00 */
[----:B0-----:R-:W-:-:S05]  /*4c00*/  IADD3 R48, P3, PT, R32, 0x100, RZ ;  /* 0x0000010020307810 */ /* 0x001fca0007f7e0ff */
[----:B------:R-:W-:Y:S01]  /*4c10*/  IMAD.X R49, RZ, RZ, R33, P3 ;  /* 0x000000ffff317224 */ /* 0x000fe200018e0621 */
[----:B------:R-:W-:Y:S07]  /*4c20*/  BRA `(.L_x_193) ;  /* 0xffffffe4001c7947 */ /* 0x000fee000383ffff */
.L_x_141:
[----:B------:R-:W-:Y:S01]  /*4c30*/  BSSY B0, `(.L_x_194) ;  /* 0x0000006000007945 */ /* 0x000fe20003800000 */
[----:B------:R-:W-:Y:S01]  /*4c40*/  PLOP3.LUT P0, PT, P0, PT, PT, 0x8, 0x80 ;  /* 0x000000000080781c */ /* 0x000fe2000070e170 */
[----:B------:R-:W-:-:S12]  /*4c50*/  IMAD.MOV.U32 R34, RZ, RZ, -0x1 ;  /* 0xffffffffff227424 */ /* 0x000fd800078e00ff */
[----:B------:R-:W-:Y:S05]  /*4c60*/  WARPSYNC.COLLECTIVE R34, `(.L_x_195) ;  /* 0x0000000022087348 */ /* 0x000fea0003c00000 */
[----:B------:R-:W-:Y:S01]  /*4c70*/  VOTE.ANY P0, P0 ;  /* 0x0000000000ff7806 */ /* 0x000fe20000000100 */
[----:B------:R-:W-:-:S12]  /*4c80*/  ENDCOLLECTIVE ;  /* 0x000000000000791b */ /* 0x000fd80003800000 */
.L_x_195:
[----:B------:R-:W-:Y:S05]  /*4c90*/  BSYNC B0 ;  /* 0x0000000000007941 */ /* 0x000fea0003800000 */
.L_x_194:
[----:B------:R-:W-:Y:S05]  /*4ca0*/  BRA `(.L_x_196) ;  /* 0xffffffe4001c7947 */ /* 0x000fea000383ffff */
.L_x_145:
[----:B------:R-:W-:Y:S01]  /*4cb0*/  BSSY B0, `(.L_x_197) ;  /* 0x0000006000007945 */ /* 0x000fe20003800000 */
[----:B------:R-:W-:Y:S01]  /*4cc0*/  PLOP3.LUT P0, PT, P0, PT, PT, 0x8, 0x80 ;  /* 0x000000000080781c */ /* 0x000fe2000070e170 */
[----:B------:R-:W-:-:S12]  /*4cd0*/  IMAD.MOV.U32 R34, RZ, RZ, -0x1 ;  /* 0xffffffffff227424 */ /* 0x000fd800078e00ff */
[----:B------:R-:W-:Y:S05]  /*4ce0*/  WARPSYNC.COLLECTIVE R34, `(.L_x_198) ;  /* 0x0000000022087348 */ /* 0x000fea0003c00000 */
[----:B------:R-:W-:Y:S01]  /*4cf0*/  VOTE.ANY P0, P0 ;  /* 0x0000000000ff7806 */ /* 0x000fe20000000100 */
[----:B------:R-:W-:-:S12]  /*4d00*/  ENDCOLLECTIVE ;  /* 0x000000000000791b */ /* 0x000fd80003800000 */
.L_x_198:
[----:B------:R-:W-:Y:S05]  /*4d10*/  BSYNC B0 ;  /* 0x0000000000007941 */ /* 0x000fea0003800000 */
.L_x_197:
[----:B------:R-:W-:Y:S05]  /*4d20*/  BRA `(.L_x_199) ;  /* 0xffffffe4002c7947 */ /* 0x000fea000383ffff */
.L_x_147:
[----:B------:R-:W-:Y:S01]  /*4d30*/  BSSY B0, `(.L_x_200) ;  /* 0x0000006000007945 */ /* 0x000fe20003800000 */
[----:B------:R-:W-:Y:S01]  /*4d40*/  PLOP3.LUT P3, PT, P0, PT, PT, 0x8, 0x80 ;  /* 0x000000000080781c */ /* 0x000fe2000076e170 */
[----:B------:R-:W-:-:S12]  /*4d50*/  IMAD.MOV.U32 R34, RZ, RZ, -0x1 ;  /* 0xffffffffff227424 */ /* 0x000fd800078e00ff */
[----:B------:R-:W-:Y:S05]  /*4d60*/  WARPSYNC.COLLECTIVE R34, `(.L_x_201) ;  /* 0x0000000022087348 */ /* 0x000fea0003c00000 */
[----:B------:R-:W-:Y:S01]  /*4d70*/  VOTE.ANY R34, PT, P3 ;  /* 0x0000000000227806 */ /* 0x000fe200018e0100 */
[----:B------:R-:W-:Y:S06]  /*4d80*/  ENDCOLLECTIVE ;  /* 0x000000000000791b */ /* 0x000fec0003800000 */
.L_x_201:
[----:B------:R-:W-:Y:S05]  /*4d90*/  BSYNC B0 ;  /* 0x0000000000007941 */ /* 0x000fea0003800000 */
.L_x_200:
[----:B------:R-:W-:Y:S01]  /*4da0*/  LOP3.LUT R34, R34, 0x80000000, R46, 0xec, !PT ;  /* 0x8000000022227812 */ /* 0x000fe200078eec2e */
[----:B------:R-:W-:Y:S02]  /*4db0*/  IMAD.MOV.U32 R41, RZ, RZ, R51 ;  /* 0x000000ffff297224 */ /* 0x000fe400078e0033 */
[----:B------:R-:W-:Y:S02]  /*4dc0*/  IMAD.MOV.U32 R40, RZ, RZ, 0x1 ;  /* 0x00000001ff287424 */ /* 0x000fe400078e00ff */
[----:B------:R-:W-:Y:S02]  /*4dd0*/  VIADD R33, R34, 0xffffffff ;  /* 0xffffffff22217836 */ /* 0x000fe40000000000 */
[----:B------:R-:W-:-:S03]  /*4de0*/  VIADD R47, R47, 0xffffffe0 ;  /* 0xffffffe02f2f7836 */ /* 0x000fc60000000000 */
[----:B------:R-:W-:-:S04]  /*4df0*/  LOP3.LUT R34, R34, R33, RZ, 0xc, !PT ;  /* 0x0000002122227212 */ /* 0x000fc800078e0cff */
[----:B------:R0:W1:Y:S02]  /*4e00*/  POPC R45, R34 ;  /* 0x00000022002d7309 */ /* 0x0000640000000000 */
[----:B0-----:R-:W-:Y:S01]  /*4e10*/  IMAD.MOV.U32 R34, RZ, RZ, -0x1 ;  /* 0xffffffffff227424 */ /* 0x001fe200078e00ff */
[----:B-1----:R-:W-:-:S13]  /*4e20*/  ISETP.GE.AND P0, PT, R43, R45, PT ;  /* 0x0000002d2b00720c */ /* 0x002fda0003f06270 */
[----:B------:R-:W-:Y:S05]  /*4e30*/  WARPSYNC.COLLECTIVE R34, `(.L_x_202) ;  /* 0x0000000022087348 */ /* 0x000fea0003c00000 */
[----:B------:R0:W1:Y:S02]  /*4e40*/  SHFL.DOWN P3, R33, R41, R40, R45 ;  /* 0x0800002829217389 */ /* 0x000064000006002d */
[----:B01----:R-:W-:Y:S05]  /*4e50*/  ENDCOLLECTIVE ;  /* 0x000000000000791b */ /* 0x003fea0003800000 */
.L_x_202:
        /* <DEDUP_REMOVED lines=8> */
.L_x_203:
        /* <DEDUP_REMOVED lines=8> */
.L_x_204:
        /* <DEDUP_REMOVED lines=8> */
.L_x_205:
[----:B------:R-:W-:Y:S01]  /*4fe0*/  IMAD.MOV.U32 R40, RZ, RZ, 0x10 ;  /* 0x00000010ff287424 */ /* 0x000fe200078e00ff */
[----:B------:R-:W-:-:S05]  /*4ff0*/  @!P0 VIMNMX R51, PT, PT, R51, R33, !PT ;  /* 0x0000002133338248 */ /* 0x000fca0007fe0100 */
[----:B------:R-:W-:-:S07]  /*5000*/  IMAD.MOV.U32 R41, RZ, RZ, R51 ;  /* 0x000000ffff297224 */ /* 0x000fce00078e0033 */
[----:B------:R-:W-:Y:S05]  /*5010*/  WARPSYNC.COLLECTIVE R34, `(.L_x_206) ;  /* 0x0000000022087348 */ /* 0x000fea0003c00000 */
[----:B------:R0:W1:Y:S02]  /*5020*/  SHFL.DOWN P3, R33, R41, R40, R45 ;  /* 0x0800002829217389 */ /* 0x000064000006002d */
[----:B01----:R-:W-:Y:S05]  /*5030*/  ENDCOLLECTIVE ;  /* 0x000000000000791b */ /* 0x003fea0003800000 */
.L_x_206:
[----:B------:R-:W-:-:S05]  /*5040*/  VIADD R34, R43, 0x10 ;  /* 0x000000102b227836 */ /* 0x000fca0000000000 */
[----:B------:R-:W-:Y:S01]  /*5050*/  ISETP.GT.AND P0, PT, R34, R45, PT ;  /* 0x0000002d2200720c */ /* 0x000fe20003f04270 */
[----:B------:R-:W-:-:S12]  /*5060*/  IMAD.MOV.U32 R34, RZ, RZ, -0x1 ;  /* 0xffffffffff227424 */ /* 0x000fd800078e00ff */
[----:B------:R-:W-:Y:S02]  /*5070*/  @!P0 VIMNMX R51, PT, PT, R51, R33, !PT ;  /* 0x0000002133338248 */ /* 0x000fe40007fe0100 */
[----:B------:R-:W-:Y:S02]  /*5080*/  ISETP.NE.AND P0, PT, R32, 0x65, PT ;  /* 0x000000652000780c */ /* 0x000fe40003f05270 */
[----:B------:R-:W-:-:S11]  /*5090*/  VIMNMX R50, PT, PT, R51, R50, !PT ;  /* 0x0000003233327248 */ /* 0x000fd60007fe0100 */
[----:B------:R-:W-:Y:S05]  /*50a0*/  WARPSYNC.COLLECTIVE R34, `(.L_x_207) ;  /* 0x0000000022087348 */ /* 0x000fea0003c00000 */
[----:B------:R-:W-:Y:S01]  /*50b0*/  VOTE.ALL P0, P0 ;  /* 0x0000000000ff7806 */ /* 0x000fe20000000000 */
[----:B------:R-:W-:-:S12]  /*50c0*/  ENDCOLLECTIVE ;  /* 0x000000000000791b */ /* 0x000fd80003800000 */
.L_x_207:
[----:B------:R-:W-:Y:S05]  /*50d0*/  BRA `(.L_x_208) ;  /* 0xffffffe000c47947 */ /* 0x000fea000383ffff */
.L_x_209:
        /* <DEDUP_REMOVED lines=10> */
.L_x_243:


//--------------------- .text._ZN3cub18CUB_300001_SM_10006detail4scan20DeviceScanInitKernelINS0_13ScanTileStateIiLb1EEEEEvT_i --------------------------
	.section	.text._ZN3cub18CUB_300001_SM_10006detail4scan20DeviceScanInitKernelINS0_13ScanTileStateIiLb1EEEEEvT_i,"ax",@progbits
	.align	128
        .global         _ZN3cub18CUB_300001_SM_10006detail4scan20DeviceScanInitKernelINS0_13ScanTileStateIiLb1EEEEEvT_i
        .type           _ZN3cub18CUB_300001_SM_10006detail4scan20DeviceScanInitKernelINS0_13ScanTileStateIiLb1EEEEEvT_i,@function
        .size           _ZN3cub18CUB_300001_SM_10006detail4scan20DeviceScanInitKernelINS0_13ScanTileStateIiLb1EEEEEvT_i,(.L_x_244 - _ZN3cub18CUB_300001_SM_10006detail4scan20DeviceScanInitKernelINS0_13ScanTileStateIiLb1EEEEEvT_i)
        .other          _ZN3cub18CUB_300001_SM_10006detail4scan20DeviceScanInitKernelINS0_13ScanTileStateIiLb1EEEEEvT_i,@"STO_CUDA_ENTRY STV_DEFAULT"
_ZN3cub18CUB_300001_SM_10006detail4scan20DeviceScanInitKernelINS0_13ScanTileStateIiLb1EEEEEvT_i:
.text._ZN3cub18CUB_300001_SM_10006detail4scan20DeviceScanInitKernelINS0_13ScanTileStateIiLb1EEEEEvT_i:
[----:B------:R-:W-:Y:S01]  /*0000*/  LDC R1, c[0x0][0x37c] ;  /* 0x0000df00ff017b82 */ /* 0x000fe20000000800 */
[----:B------:R-:W0:Y:S07]  /*0010*/  S2R R0, SR_TID.X ;  /* 0x0000000000007919 */ /* 0x000e2e0000002100 */
[----:B------:R-:W1:Y:S01]  /*0020*/  S2UR UR6, SR_CTAID.X ;  /* 0x00000000000679c3 */ /* 0x000e620000002500 */
[----:B------:R-:W2:Y:S07]  /*0030*/  LDCU UR4, c[0x0][0x388] ;  /* 0x00007100ff0477ac */ /* 0x000eae0008000800 */
[----:B------:R-:W1:Y:S01]  /*0040*/  LDC R5, c[0x0][0x360] ;  /* 0x0000d800ff057b82 */ /* 0x000e620000000800 */
[----:B0-----:R-:W-:Y:S01]  /*0050*/  ISETP.GT.U32.AND P0, PT, R0, 0x1f, PT ;  /* 0x0000001f0000780c */ /* 0x001fe20003f04070 */
[----:B-1----:R-:W-:-:S03]  /*0060*/  IMAD R5, R5, UR6, R0 ;  /* 0x0000000605057c24 */ /* 0x002fc6000f8e0200 */
[----:B------:R-:W-:Y:S02]  /*0070*/  ISETP.NE.OR P0, PT, RZ, UR6, P0 ;  /* 0x00000006ff007c0c */ /* 0x000fe40008705670 */
[----:B--2---:R-:W-:Y:S01]  /*0080*/  ISETP.GE.AND P1, PT, R5, UR4, PT ;  /* 0x0000000405007c0c */ /* 0x004fe2000bf26270 */
[----:B------:R-:W0:-:S12]  /*0090*/  LDCU.64 UR4, c[0x0][0x358] ;  /* 0x00006b00ff0477ac */ /* 0x000e180008000a00 */
[----:B------:R-:W1:Y:S01]  /*00a0*/  @!P1 LDC.64 R2, c[0x0][0x380] ;  /* 0x0000e000ff029b82 */ /* 0x000e620000000a00 */
[----:B------:R-:W-:Y:S01]  /*00b0*/  @!P1 MOV R4, 0x63 ;  /* 0x0000006300049802 */ /* 0x000fe20000000f00 */
[----:B-1----:R-:W-:-:S04]  /*00c0*/  @!P1 IMAD.WIDE R2, R5, 0x8, R2 ;  /* 0x0000000805029825 */ /* 0x002fc800078e0202 */
[----:B------:R-:W-:-:S05]  /*00d0*/  HFMA2 R5, -RZ, RZ, 0, 0 ;  /* 0x00000000ff057431 */ /* 0x000fca00000001ff */
[----:B0-----:R0:W-:Y:S01]  /*00e0*/  @!P1 STG.E.64 desc[UR4][R2.64+0x100], R4 ;  /* 0x0001000402009986 */ /* 0x0011e2000c101b04 */
[----:B------:R-:W-:Y:S05]  /*00f0*/  @P0 EXIT ;  /* 0x000000000000094d */ /* 0x000fea0003800000 */
[----:B0-----:R-:W0:Y:S02]  /*0100*/  LDC.64 R2, c[0x0][0x380] ;  /* 0x0000e000ff027b82 */ /* 0x001e240000000a00 */
[----:B0-----:R-:W-:-:S05]  /*0110*/  IMAD.WIDE.U32 R2, R0, 0x8, R2 ;  /* 0x0000000800027825 */ /* 0x001fca00078e0002 */
[----:B------:R-:W-:Y:S01]  /*0120*/  STG.E.64 desc[UR4][R2.64], RZ ;  /* 0x000000ff02007986 */ /* 0x000fe2000c101b04 */
[----:B------:R-:W-:Y:S05]  /*0130*/  EXIT ;  /* 0x000000000000794d */ /* 0x000fea0003800000 */
.L_x_210:
        /* <DEDUP_REMOVED lines=12> */
.L_x_244:


//--------------------- .text._ZN3cub18CUB_300001_SM_10006detail9transform16transform_kernelINS2_10policy_hubILb1EN4cuda3std3__45tupleIJN6thrust24THRUST_300001_SM_1000_NS17counting_iteratorIiNSA_11use_defaultESC_SC_EEEEEE10policy1000El6s_tempNSA_6detail15normal_iteratorINSA_10device_ptrIiEEEEJSD_EEEvT0_iT1_T2_DpNS2_10kernel_argIT3_EE --------------------------
	.section	.text._ZN3cub18CUB_300001_SM_10006detail9transform16transform_kernelINS2_10policy_hubILb1EN4cuda3std3__45tupleIJN6thrust24THRUST_300001_SM_1000_NS17counting_iteratorIiNSA_11use_defaultESC_SC_EEEEEE10policy1000El6s_tempNSA_6detail15normal_iteratorINSA_10device_ptrIiEEEEJSD_EEEvT0_iT1_T2_DpNS2_10kernel_argIT3_EE,"ax",@progbits
	.align	128
        .global         _ZN3cub18CUB_300001_SM_10006detail9transform16transform_kernelINS2_10policy_hubILb1EN4cuda3std3__45tupleIJN6thrust24THRUST_300001_SM_1000_NS17counting_iteratorIiNSA_11use_defaultESC_SC_EEEEEE10policy1000El6s_tempNSA_6detail15normal_iteratorINSA_10device_ptrIiEEEEJSD_EEEvT0_iT1_T2_DpNS2_10kernel_argIT3_EE
        .type           _ZN3cub18CUB_300001_SM_10006detail9transform16transform_kernelINS2_10policy_hubILb1EN4cuda3std3__45tupleIJN6thrust24THRUST_300001_SM_1000_NS17counting_iteratorIiNSA_11use_defaultESC_SC_EEEEEE10policy1000El6s_tempNSA_6detail15normal_iteratorINSA_10device_ptrIiEEEEJSD_EEEvT0_iT1_T2_DpNS2_10kernel_argIT3_EE,@function
        .size           _ZN3cub18CUB_300001_SM_10006detail9transform16transform_kernelINS2_10policy_hubILb1EN4cuda3std3__45tupleIJN6thrust24THRUST_300001_SM_1000_NS17counting_iteratorIiNSA_11use_defaultESC_SC_EEEEEE10policy1000El6s_tempNSA_6detail15normal_iteratorINSA_10device_ptrIiEEEEJSD_EEEvT0_iT1_T2_DpNS2_10kernel_argIT3_EE,(.L_x_245 - _ZN3cub18CUB_300001_SM_10006detail9transform16transform_kernelINS2_10policy_hubILb1EN4cuda3std3__45tupleIJN6thrust24THRUST_300001_SM_1000_NS17counting_iteratorIiNSA_11use_defaultESC_SC_EEEEEE10policy1000El6s_tempNSA_6detail15normal_iteratorINSA_10device_ptrIiEEEEJSD_EEEvT0_iT1_T2_DpNS2_10kernel_argIT3_EE)
        .other          _ZN3cub18CUB_300001_SM_10006detail9transform16transform_kernelINS2_10policy_hubILb1EN4cuda3std3__45tupleIJN6thrust24THRUST_300001_SM_1000_NS17counting_iteratorIiNSA_11use_defaultESC_SC_EEEEEE10policy1000El6s_tempNSA_6detail15normal_iteratorINSA_10device_ptrIiEEEEJSD_EEEvT0_iT1_T2_DpNS2_10kernel_argIT3_EE,@"STO_CUDA_ENTRY STV_DEFAULT"
_ZN3cub18CUB_300001_SM_10006detail9transform16transform_kernelINS2_10policy_hubILb1EN4cuda3std3__45tupleIJN6thrust24THRUST_300001_SM_1000_NS17counting_iteratorIiNSA_11use_defaultESC_SC_EEEEEE10policy1000El6s_tempNSA_6detail15normal_iteratorINSA_10device_ptrIiEEEEJSD_EEEvT0_iT1_T2_DpNS2_10kernel_argIT3_EE:
.text._ZN3cub18CUB_300001_SM_10006detail9transform16transform_kernelINS2_10policy_hubILb1EN4cuda3std3__45tupleIJN6thrust24THRUST_300001_SM_1000_NS17counting_iteratorIiNSA_11use_defaultESC_SC_EEEEEE10policy1000El6s_tempNSA_6detail15normal_iteratorINSA_10device_ptrIiEEEEJSD_EEEvT0_iT1_T2_DpNS2_10kernel_argIT3_EE:
[----:B------:R-:W-:Y:S08]  /*0000*/  LDC R1, c[0x0][0x37c] ;  /* 0x0000df00ff017b82 */ /* 0x000ff00000000800 */
[----:B------:R-:W0:Y:S01]  /*0010*/  LDC R8, c[0x0][0x388] ;  /* 0x0000e200ff087b82 */ /* 0x000e220000000800 */
[----:B------:R-:W1:Y:S07]  /*0020*/  LDCU.64 UR6, c[0x0][0x380] ;  /* 0x00007000ff0677ac */ /* 0x000e6e0008000a00 */
[----:B------:R-:W2:Y:S08]  /*0030*/  S2UR UR4, SR_CTAID.X ;  /* 0x00000000000479c3 */ /* 0x000eb00000002500 */
[----:B------:R-:W3:Y:S01]  /*0040*/  LDC.64 R10, c[0x0][0x3a8] ;  /* 0x0000ea00ff0a7b82 */ /* 0x000ee20000000a00 */
[----:B0-----:R-:W-:-:S07]  /*0050*/  IMAD.SHL.U32 R0, R8, 0x80, RZ ;  /* 0x0000008008007824 */ /* 0x001fce00078e00ff */
[----:B------:R-:W0:Y:S01]  /*0060*/  LDC.U8 R4, c[0x0][0x398] ;  /* 0x0000e600ff047b82 */ /* 0x000e220000000000 */
[----:B------:R-:W-:Y:S01]  /*0070*/  SHF.R.S32.HI R2, RZ, 0x1f, R0 ;  /* 0x0000001fff027819 */ /* 0x000fe20000011400 */
[----:B--2---:R-:W-:-:S04]  /*0080*/  IMAD.WIDE.U32 R6, R0, UR4, RZ ;  /* 0x0000000400067c25 */ /* 0x004fc8000f8e00ff */
[----:B------:R-:W-:Y:S01]  /*0090*/  IMAD R9, R2, UR4, RZ ;  /* 0x0000000402097c24 */ /* 0x000fe2000f8e02ff */
[----:B-1----:R-:W-:Y:S01]  /*00a0*/  IADD3 R5, P0, PT, -R6, UR6, RZ ;  /* 0x0000000606057c10 */ /* 0x002fe2000ff1e1ff */
[----:B------:R-:W1:Y:S02]  /*00b0*/  LDCU UR6, c[0x0][0x3b0] ;  /* 0x00007600ff0677ac */ /* 0x000e640008000800 */
[----:B------:R-:W-:Y:S01]  /*00c0*/  IMAD.IADD R9, R7, 0x1, R9 ;  /* 0x0000000107097824 */ /* 0x000fe200078e0209 */
[----:B------:R-:W2:Y:S04]  /*00d0*/  LDCU.64 UR4, c[0x0][0x358] ;  /* 0x00006b00ff0477ac */ /* 0x000ea80008000a00 */
[----:B------:R-:W-:Y:S02]  /*00e0*/  IADD3.X R3, PT, PT, ~R9, UR7, RZ, P0, !PT ;  /* 0x0000000709037c10 */ /* 0x000fe400087fe5ff */
[----:B------:R-:W-:-:S04]  /*00f0*/  ISETP.LT.U32.AND P0, PT, R5, R0, PT ;  /* 0x000000000500720c */ /* 0x000fc80003f01070 */
[----:B------:R-:W-:Y:S02]  /*0100*/  ISETP.LT.AND.EX P0, PT, R3, R2, PT, P0 ;  /* 0x000000020300720c */ /* 0x000fe40003f01300 */
[C---:B---3--:R-:W-:Y:S02]  /*0110*/  LEA R2, P1, R6.reuse, R10, 0x2 ;  /* 0x0000000a06027211 */ /* 0x048fe400078210ff */
[----:B------:R-:W-:Y:S02]  /*0120*/  SEL R5, R5, R0, P0 ;  /* 0x0000000005057207 */ /* 0x000fe40000000000 */
[----:B------:R-:W-:Y:S02]  /*0130*/  SHF.L.U64.HI R10, R6, 0x2, R9 ;  /* 0x00000002060a7819 */ /* 0x000fe40000010209 */
[----:B------:R-:W-:Y:S01]  /*0140*/  ISETP.NE.AND P0, PT, R0, R5, PT ;  /* 0x000000050000720c */ /* 0x000fe20003f05270 */
[----:B-1----:R-:W-:Y:S02]  /*0150*/  VIADD R0, R6, UR6 ;  /* 0x0000000606007c36 */ /* 0x002fe40008000000 */
[----:B------:R-:W-:-:S10]  /*0160*/  IMAD.X R3, R10, 0x1, R11, P1 ;  /* 0x000000010a037824 */ /* 0x000fd400008e060b */
[----:B--2---:R-:W-:Y:S05]  /*0170*/  @!P0 BRA `(.L_x_211) ;  /* 0x0000001400708947 */ /* 0x004fea0003800000 */
[----:B------:R-:W-:-:S13]  /*0180*/  ISETP.GE.AND P0, PT, R8, 0x1, PT ;  /* 0x000000010800780c */ /* 0x000fda0003f06270 */
[----:B------:R-:W-:Y:S05]  /*0190*/  @!P0 EXIT ;  /* 0x000000000000894d */ /* 0x000fea0003800000 */
[----:B------:R-:W1:Y:S01]  /*01a0*/  S2R R7, SR_TID.X ;  /* 0x0000000000077919 */ /* 0x000e620000002100 */
[C---:B------:R-:W-:Y:S01]  /*01b0*/  ISETP.GE.U32.AND P0, PT, R8.reuse, 0x8, PT ;  /* 0x000000080800780c */ /* 0x040fe20003f06070 */
[----:B------:R-:W-:Y:S01]  /*01c0*/  IMAD.MOV.U32 R6, RZ, RZ, RZ ;  /* 0x000000ffff067224 */ /* 0x000fe200078e00ff */
[----:B------:R-:W-:-:S11]  /*01d0*/  LOP3.LUT R19, R8, 0x7, RZ, 0xc0, !PT ;  /* 0x0000000708137812 */ /* 0x000fd600078ec0ff */
[----:B------:R-:W-:Y:S05]  /*01e0*/  @!P0 BRA `(.L_x_212) ;  /* 0x0000000c00288947 */ /* 0x000fea0003800000 */
[----:B------:R-:W2:Y:S01]  /*01f0*/  LDCU.64 UR6, c[0x0][0x390] ;  /* 0x00007200ff0677ac */ /* 0x000ea20008000a00 */
[----:B------:R-:W3:Y:S01]  /*0200*/  LDC.64 R12, c[0x0][0x3a0] ;  /* 0x0000e800ff0c7b82 */ /* 0x000ee20000000a00 */
[----:B-1----:R-:W-:Y:S01]  /*0210*/  IMAD.IADD R9, R0, 0x1, R7 ;  /* 0x0000000100097824 */ /* 0x002fe200078e0207 */
[----:B------:R-:W-:-:S04]  /*0220*/  ISETP.GE.AND P0, PT, R7, R5, PT ;  /* 0x000000050700720c */ /* 0x000fc80003f06270 */
[----:B--2---:R-:W-:-:S04]  /*0230*/  IADD3 R10, P1, PT, R9, UR6, RZ ;  /* 0x00000006090a7c10 */ /* 0x004fc8000ff3e0ff */
[----:B------:R-:W-:-:S05]  /*0240*/  LEA.HI.X.SX32 R11, R9, UR7, 0x1, P1 ;  /* 0x00000007090b7c11 */ /* 0x000fca00088f0eff */
[----:B------:R-:W2:Y:S01]  /*0250*/  @!P0 LDG.E.U8 R6, desc[UR4][R10.64] ;  /* 0x000000040a068981 */ /* 0x000ea2000c1e1100 */
[----:B---3--:R-:W-:-:S05]  /*0260*/  IMAD.WIDE R12, R9, 0x4, R12 ;  /* 0x00000004090c7825 */ /* 0x008fca00078e020c */
[----:B------:R-:W3:Y:S04]  /*0270*/  @!P0 LDG.E R9, desc[UR4][R12.64+-0x4] ;  /* 0xfffffc040c098981 */ /* 0x000ee8000c1e1900 */
[----:B------:R-:W4:Y:S01]  /*0280*/  @!P0 LDG.E R16, desc[UR4][R12.64] ;  /* 0x000000040c108981 */ /* 0x000f22000c1e1900 */
[----:B0-----:R-:W-:Y:S01]  /*0290*/  @!P0 PRMT R15, R4, 0x9910, RZ ;  /* 0x00009910040f8816 */ /* 0x001fe200000000ff */
[----:B------:R-:W-:-:S03]  /*02a0*/  VIADD R17, R7, 0x80 ;  /* 0x0000008007117836 */ /* 0x000fc60000000000 */
[----:B--2---:R-:W-:Y:S01]  /*02b0*/  ISETP.NE.AND P1, PT, R6, R15, !P0 ;  /* 0x0000000f0600720c */ /* 0x004fe20004725270 */
[----:B------:R-:W-:-:S04]  /*02c0*/  @!P0 IMAD.WIDE.U32 R14, R7, 0x4, R2 ;  /* 0x00000004070e8825 */ /* 0x000fc800078e0002 */
[----:B---3--:R-:W-:-:S08]  /*02d0*/  @!P0 VIADD R6, R9, 0x2 ;  /* 0x0000000209068836 */ /* 0x008fd00000000000 */
[----:B------:R-:W-:Y:S01]  /*02e0*/  @P1 VIADD R6, R9, 0xffffffff ;  /* 0xffffffff09061836 */ /* 0x000fe20000000000 */
[----:B------:R-:W-:-:S04]  /*02f0*/  ISETP.GE.AND P1, PT, R17, R5, PT ;  /* 0x000000051100720c */ /* 0x000fc80003f26270 */
[----:B----4-:R-:W-:-:S05]  /*0300*/  @!P0 VIMNMX.RELU R9, PT, PT, R6, R16, !PT ;  /* 0x0000001006098248 */ /* 0x010fca0007fe1100 */
[----:B------:R0:W-:Y:S04]  /*0310*/  @!P0 STG.E desc[UR4][R14.64], R9 ;  /* 0x000000090e008986 */ /* 0x0001e8000c101904 */
[----:B------:R-:W2:Y:S04]  /*0320*/  @!P1 LDG.E.U8 R6, desc[UR4][R10.64+0x80] ;  /* 0x000080040a069981 */ /* 0x000ea8000c1e1100 */
[----:B------:R-:W3:Y:S04]  /*0330*/  @!P1 LDG.E R16, desc[UR4][R12.64+0x1fc] ;  /* 0x0001fc040c109981 */ /* 0x000ee8000c1e1900 */
[----:B------:R-:W4:Y:S01]  /*0340*/  @!P1 LDG.E R18, desc[UR4][R12.64+0x200] ;  /* 0x000200040c129981 */ /* 0x000f22000c1e1900 */
[----:B------:R-:W-:Y:S01]  /*0350*/  @!P1 PRMT R21, R4, 0x9910, RZ ;  /* 0x0000991004159816 */ /* 0x000fe200000000ff */
[----:B------:R-:W-:-:S02]  /*0360*/  VIADD R20, R7, 0x100 ;  /* 0x0000010007147836 */ /* 0x000fc40000000000 */
[----:B0-----:R-:W-:Y:S01]  /*0370*/  IMAD.WIDE R14, R17, 0x4, R2 ;  /* 0x00000004110e7825 */ /* 0x001fe200078e0202 */
[----:B--2---:R-:W-:-:S03]  /*0380*/  ISETP.NE.AND P0, PT, R6, R21, !P1 ;  /* 0x000000150600720c */ /* 0x004fc60004f05270 */
[----:B---3--:R-:W-:-:S10]  /*0390*/  @!P1 VIADD R6, R16, 0x2 ;  /* 0x0000000210069836 */ /* 0x008fd40000000000 */
        /* <DEDUP_REMOVED lines=8> */
[----:B------:R-:W-:-:S03]  /*0420*/  VIADD R18, R7, 0x180 ;  /* 0x0000018007127836 */ /* 0x000fc60000000000 */
[----:B--2---:R-:W-:Y:S01]  /*0430*/  ISETP.NE.AND P1, PT, R6, R21, !P0 ;  /* 0x000000150600720c */ /* 0x004fe20004725270 */
[----:B---3--:R-:W-:-:S12]  /*0440*/  @!P0 VIADD R6, R16, 0x2 ;  /* 0x0000000210068836 */ /* 0x008fd80000000000 */
[----:B------:R-:W-:Y:S01]  /*0450*/  @P1 VIADD R6, R16, 0xffffffff ;  /* 0xffffffff10061836 */ /* 0x000fe20000000000 */
[----:B------:R-:W-:-:S04]  /*0460*/  ISETP.GE.AND P1, PT, R18, R5, PT ;  /* 0x000000051200720c */ /* 0x000fc80003f26270 */
[----:B----4-:R-:W-:-:S05]  /*0470*/  @!P0 VIMNMX.RELU R17, PT, PT, R6, R17, !PT ;  /* 0x0000001106118248 */ /* 0x010fca0007fe1100 */
[----:B------:R1:W-:Y:S04]  /*0480*/  @!P0 STG.E desc[UR4][R14.64+0x200], R17 ;  /* 0x000200110e008986 */ /* 0x0003e8000c101904 */
[----:B------:R-:W2:Y:S04]  /*0490*/  @!P1 LDG.E.U8 R6, desc[UR4][R10.64+0x180] ;  /* 0x000180040a069981 */ /* 0x000ea8000c1e1100 */
[----:B0-----:R-:W3:Y:S04]  /*04a0*/  @!P1 LDG.E R9, desc[UR4][R12.64+0x5fc] ;  /* 0x0005fc040c099981 */ /* 0x001ee8000c1e1900 */
        /* <DEDUP_REMOVED lines=10> */
[----:B------:R-:W3:Y:S04]  /*0550*/  @!P0 LDG.E R16, desc[UR4][R12.64+0x7fc] ;  /* 0x0007fc040c108981 */ /* 0x000ee8000c1e1900 */
[----:B-1----:R-:W4:Y:S01]  /*0560*/  @!P0 LDG.E R17, desc[UR4][R12.64+0x800] ;  /* 0x000800040c118981 */ /* 0x002f22000c1e1900 */
        /* <DEDUP_REMOVED lines=30> */
[----:B------:R-:W3:Y:S04]  /*0750*/  @!P1 LDG.E.U8 R10, desc[UR4][R10.64+0x380] ;  /* 0x000380040a0a9981 */ /* 0x000ee8000c1e1100 */
[----:B------:R-:W4:Y:S04]  /*0760*/  @!P1 LDG.E R6, desc[UR4][R12.64+0xdfc] ;  /* 0x000dfc040c069981 */ /* 0x000f28000c1e1900 */
[----:B------:R-:W5:Y:S01]  /*0770*/  @!P1 LDG.E R16, desc[UR4][R12.64+0xe00] ;  /* 0x000e00040c109981 */ /* 0x000f62000c1e1900 */
[----:B0-----:R-:W-:-:S04]  /*0780*/  @!P1 PRMT R9, R4, 0x9910, RZ ;  /* 0x0000991004099816 */ /* 0x001fc800000000ff */
[----:B---3--:R-:W-:Y:S01]  /*0790*/  ISETP.NE.AND P0, PT, R10, R9, !P1 ;  /* 0x000000090a00720c */ /* 0x008fe20004f05270 */
[----:B----4-:R-:W-:-:S12]  /*07a0*/  @!P1 VIADD R9, R6, 0x2 ;  /* 0x0000000206099836 */ /* 0x010fd80000000000 */
[----:B------:R-:W-:Y:S01]  /*07b0*/  @P0 VIADD R9, R6, 0xffffffff ;  /* 0xffffffff06090836 */ /* 0x000fe20000000000 */
[----:B------:R-:W-:-:S04]  /*07c0*/  LOP3.LUT R6, R8, 0x7ffffff8, RZ, 0xc0, !PT ;  /* 0x7ffffff808067812 */ /* 0x000fc800078ec0ff */
[----:B-----5:R-:W-:Y:S02]  /*07d0*/  @!P1 VIMNMX.RELU R9, PT, PT, R9, R16, !PT ;  /* 0x0000001009099248 */ /* 0x020fe40007fe1100 */
[----:B------:R-:W-:-:S03]  /*07e0*/  ISETP.NE.AND P0, PT, R6, 0x8, PT ;  /* 0x000000080600780c */ /* 0x000fc60003f05270 */
[----:B------:R2:W-:Y:S10]  /*07f0*/  @!P1 STG.E desc[UR4][R14.64+0xc00], R9 ;  /* 0x000c00090e009986 */ /* 0x0005f4000c101904 */
[----:B------:R-:W-:Y:S05]  /*0800*/  @!P0 BRA `(.L_x_212) ;  /* 0x0000000400a08947 */ /* 0x000fea0003800000 */
[----:B--2---:R-:W0:Y:S01]  /*0810*/  LDC.64 R8, c[0x0][0x3a0] ;  /* 0x0000e800ff087b82 */ /* 0x004e220000000a00 */
[----:B------:R-:W-:Y:S01]  /*0820*/  IMAD.MOV.U32 R16, RZ, RZ, 0x8 ;  /* 0x00000008ff107424 */ /* 0x000fe200078e00ff */
[----:B------:R-:W1:Y:S06]  /*0830*/  LDCU.64 UR6, c[0x0][0x390] ;  /* 0x00007200ff0677ac */ /* 0x000e6c0008000a00 */
.L_x_215:
[----:B------:R-:W-:-:S04]  /*0840*/  IMAD R17, R16, 0x80, R7 ;  /* 0x0000008010117824 */ /* 0x000fc800078e0207 */
[----:B------:R-:W-:Y:S01]  /*0850*/  IMAD.IADD R13, R0, 0x1, R17 ;  /* 0x00000001000d7824 */ /* 0x000fe200078e0211 */
[----:B------:R-:W-:-:S04]  /*0860*/  ISETP.GE.AND P0, PT, R17, R5, PT ;  /* 0x000000051100720c */ /* 0x000fc80003f06270 */
[----:B-1----:R-:W-:-:S04]  /*0870*/  IADD3 R10, P1, PT, R13, UR6, RZ ;  /* 0x000000060d0a7c10 */ /* 0x002fc8000ff3e0ff */
[----:B------:R-:W-:-:S05]  /*0880*/  LEA.HI.X.SX32 R11, R13, UR7, 0x1, P1 ;  /* 0x000000070d0b7c11 */ /* 0x000fca00088f0eff */
[----:B0-----:R-:W2:Y:S01]  /*0890*/  @!P0 LDG.E.U8 R14, desc[UR4][R10.64] ;  /* 0x000000040a0e8981 */ /* 0x001ea2000c1e1100 */
[----:B0-----:R-:W-:-:S05]  /*08a0*/  IMAD.WIDE R12, R13, 0x4, R8 ;  /* 0x000000040d0c7825 */ /* 0x001fca00078e0208 */
[----:B------:R-:W3:Y:S04]  /*08b0*/  @!P0 LDG.E R15, desc[UR4][R12.64+-0x4] ;  /* 0xfffffc040c0f8981 */ /* 0x000ee8000c1e1900 */
[----:B------:R-:W4:Y:S01]  /*08c0*/  @!P0 LDG.E R20, desc[UR4][R12.64] ;  /* 0x000000040c148981 */ /* 0x000f22000c1e1900 */
[----:B------:R-:W-:Y:S01]  /*08d0*/  @!P0 PRMT R21, R4, 0x9910, RZ ;  /* 0x0000991004158816 */ /* 0x000fe200000000ff */
[----:B------:R-:W-:-:S03]  /*08e0*/  VIADD R18, R17, 0x80 ;  /* 0x0000008011127836 */ /* 0x000fc60000000000 */
[----:B--2---:R-:W-:Y:S01]  /*08f0*/  ISETP.NE.AND P1, PT, R14, R21, !P0 ;  /* 0x000000150e00720c */ /* 0x004fe20004725270 */
[----:B---3--:R-:W-:-:S12]  /*0900*/  @!P0 VIADD R14, R15, 0x2 ;  /* 0x000000020f0e8836 */ /* 0x008fd80000000000 */
[----:B------:R-:W-:Y:S01]  /*0910*/  @P1 VIADD R14, R15, 0xffffffff ;  /* 0xffffffff0f0e1836 */ /* 0x000fe20000000000 */
[----:B------:R-:W-:-:S03]  /*0920*/  ISETP.GE.AND P1, PT, R18, R5, PT ;  /* 0x000000051200720c */ /* 0x000fc60003f26270 */
[----:B------:R-:W-:Y:S02]  /*0930*/  @!P0 IMAD.MOV.U32 R25, RZ, RZ, R14 ;  /* 0x000000ffff198224 */ /* 0x000fe400078e000e */
[----:B------:R-:W-:-:S03]  /*0940*/  @!P0 IMAD.WIDE.U32 R14, R17, 0x4, R2 ;  /* 0x00000004110e8825 */ /* 0x000fc600078e0002 */
[----:B----4-:R-:W-:-:S05]  /*0950*/  @!P0 VIMNMX.RELU R25, PT, PT, R25, R20, !PT ;  /* 0x0000001419198248 */ /* 0x010fca0007fe1100 */
[----:B------:R0:W-:Y:S04]  /*0960*/  @!P0 STG.E desc[UR4][R14.64], R25 ;  /* 0x000000190e008986 */ /* 0x0001e8000c101904 */
[----:B------:R-:W2:Y:S04]  /*0970*/  @!P1 LDG.E.U8 R20, desc[UR4][R10.64+0x80] ;  /* 0x000080040a149981 */ /* 0x000ea8000c1e1100 */
[----:B------:R-:W3:Y:S04]  /*0980*/  @!P1 LDG.E R21, desc[UR4][R12.64+0x1fc] ;  /* 0x0001fc040c159981 */ /* 0x000ee8000c1e1900 */
[----:B------:R-:W4:Y:S01]  /*0990*/  @!P1 LDG.E R23, desc[UR4][R12.64+0x200] ;  /* 0x000200040c179981 */ /* 0x000f22000c1e1900 */
[----:B------:R-:W-:Y:S01]  /*09a0*/  @!P1 PRMT R27, R4, 0x9910, RZ ;  /* 0x00009910041b9816 */ /* 0x000fe200000000ff */
[----:B0-----:R-:W-:-:S03]  /*09b0*/  IMAD.WIDE R14, R18, 0x4, R2 ;  /* 0x00000004120e7825 */ /* 0x001fc600078e0202 */
[----:B--2---:R-:W-:Y:S01]  /*09c0*/  ISETP.NE.AND P0, PT, R20, R27, !P1 ;  /* 0x0000001b1400720c */ /* 0x004fe20004f05270 */
[----:B------:R-:W-:Y:S02]  /*09d0*/  VIADD R20, R17, 0x100 ;  /* 0x0000010011147836 */ /* 0x000fe40000000000 */
[----:B---3--:R-:W-:-:S10]  /*09e0*/  @!P1 VIADD R22, R21, 0x2 ;  /* 0x0000000215169836 */ /* 0x008fd40000000000 */
[----:B------:R-:W-:Y:S01]  /*09f0*/  @P0 VIADD R22, R21, 0xffffffff ;  /* 0xffffffff15160836 */ /* 0x000fe20000000000 */
[----:B------:R-:W-:-:S04]  /*0a00*/  ISETP.GE.AND P0, PT, R20, R5, PT ;  /* 0x000000051400720c */ /* 0x000fc80003f06270 */
[----:B----4-:R-:W-:-:S05]  /*0a10*/  @!P1 VIMNMX.RELU R23, PT, PT, R22, R23, !PT ;  /* 0x0000001716179248 */ /* 0x010fca0007fe1100 */
[----:B------:R0:W-:Y:S04]  /*0a20*/  @!P1 STG.E desc[UR4][R14.64], R23 ;  /* 0x000000170e009986 */ /* 0x0001e8000c101904 */
[----:B------:R-:W2:Y:S04]  /*0a30*/  @!P0 LDG.E.U8 R18, desc[UR4][R10.64+0x100] ;  /* 0x000100040a128981 */ /* 0x000ea8000c1e1100 */
[----:B------:R-:W3:Y:S04]  /*0a40*/  @!P0 LDG.E R20, desc[UR4][R12.64+0x3fc] ;  /* 0x0003fc040c148981 */ /* 0x000ee8000c1e1900 */
[----:B------:R-:W0:Y:S01]  /*0a50*/  @!P0 LDG.E R22, desc[UR4][R12.64+0x400] ;  /* 0x000400040c168981 */ /* 0x000e22000c1e1900 */
[----:B------:R-:W-:-:S04]  /*0a60*/  @!P0 PRMT R21, R4, 0x9910, RZ ;  /* 0x0000991004158816 */ /* 0x000fc800000000ff */
[----:B--2---:R-:W-:Y:S01]  /*0a70*/  ISETP.NE.AND P1, PT, R18, R21, !P0 ;  /* 0x000000151200720c */ /* 0x004fe20004725270 */
[----:B------:R-:W-:Y:S02]  /*0a80*/  VIADD R18, R17, 0x180 ;  /* 0x0000018011127836 */ /* 0x000fe40000000000 */
[----:B---3--:R-:W-:-:S10]  /*0a90*/  @!P0 VIADD R21, R20, 0x2 ;  /* 0x0000000214158836 */ /* 0x008fd40000000000 */
[----:B------:R-:W-:Y:S01]  /*0aa0*/  @P1 VIADD R21, R20, 0xffffffff ;  /* 0xffffffff14151836 */ /* 0x000fe20000000000 */
[----:B------:R-:W-:-:S04]  /*0ab0*/  ISETP.GE.AND P1, PT, R18, R5, PT ;  /* 0x000000051200720c */ /* 0x000fc80003f26270 */
[----:B0-----:R-:W-:-:S05]  /*0ac0*/  @!P0 VIMNMX.RELU R23, PT, PT, R21, R22, !PT ;  /* 0x0000001615178248 */ /* 0x001fca0007fe1100 */
        /* <DEDUP_REMOVED lines=36> */
[----:B------:R-:W4:Y:S01]  /*0d10*/  @!P0 LDG.E R21, desc[UR4][R12.64+0xc00] ;  /* 0x000c00040c158981 */ /* 0x000f22000c1e1900 */
[----:B------:R-:W-:Y:S01]  /*0d20*/  @!P0 PRMT R25, R4, 0x9910, RZ ;  /* 0x0000991004198816 */ /* 0x000fe200000000ff */
[----:B------:R-:W-:Y:S01]  /*0d30*/  VIADD R16, R16, 0x8 ;  /* 0x0000000810107836 */ /* 0x000fe20000000000 */
[----:B------:R-:W-:Y:S02]  /*0d40*/  BSSY.RECONVERGENT B0, `(.L_x_213) ;  /* 0x0000013000007945 */ /* 0x000fe40003800200 */
[----:B--2---:R-:W-:Y:S01]  /*0d50*/  ISETP.NE.AND P1, PT, R18, R25, !P0 ;  /* 0x000000191200720c */ /* 0x004fe20004725270 */
[----:B---3--:R-:W-:-:S12]  /*0d60*/  @!P0 VIADD R18, R20, 0x2 ;  /* 0x0000000214128836 */ /* 0x008fd80000000000 */
[----:B------:R-:W-:Y:S01]  /*0d70*/  @P1 VIADD R18, R20, 0xffffffff ;  /* 0xffffffff14121836 */ /* 0x000fe20000000000 */
[----:B------:R-:W-:-:S04]  /*0d80*/  ISETP.NE.AND P1, PT, R16, R6, PT ;  /* 0x000000061000720c */ /* 0x000fc80003f25270 */
[----:B----4-:R-:W-:Y:S01]  /*0d90*/  @!P0 VIMNMX.RELU R21, PT, PT, R18, R21, !PT ;  /* 0x0000001512158248 */ /* 0x010fe20007fe1100 */
[----:B------:R-:W-:-:S04]  /*0da0*/  VIADD R18, R17, 0x380 ;  /* 0x0000038011127836 */ /* 0x000fc80000000000 */
[----:B------:R0:W-:Y:S01]  /*0db0*/  @!P0 STG.E desc[UR4][R14.64+0xa00], R21 ;  /* 0x000a00150e008986 */ /* 0x0001e2000c101904 */
[----:B------:R-:W-:-:S13]  /*0dc0*/  ISETP.GE.AND P0, PT, R18, R5, PT ;  /* 0x000000051200720c */ /* 0x000fda0003f06270 */
[----:B0-----:R-:W-:Y:S05]  /*0dd0*/  @P0 BRA `(.L_x_214) ;  /* 0x0000000000240947 */ /* 0x001fea0003800000 */
[----:B------:R-:W2:Y:S04]  /*0de0*/  LDG.E.U8 R10, desc[UR4][R10.64+0x380] ;  /* 0x000380040a0a7981 */ /* 0x000ea8000c1e1100 */
[----:B------:R-:W3:Y:S04]  /*0df0*/  LDG.E R17, desc[UR4][R12.64+0xdfc] ;  /* 0x000dfc040c117981 */ /* 0x000ee8000c1e1900 */
[----:B------:R-:W4:Y:S01]  /*0e00*/  LDG.E R21, desc[UR4][R12.64+0xe00] ;  /* 0x000e00040c157981 */ /* 0x000f22000c1e1900 */
[----:B------:R-:W-:-:S04]  /*0e10*/  PRMT R23, R4, 0x9910, RZ ;  /* 0x0000991004177816 */ /* 0x000fc800000000ff */
[----:B--2---:R-:W-:Y:S01]  /*0e20*/  ISETP.NE.AND P0, PT, R10, R23, PT ;  /* 0x000000170a00720c */ /* 0x004fe20003f05270 */
[----:B---3--:R-:W-:-:S12]  /*0e30*/  VIADD R18, R17, 0x2 ;  /* 0x0000000211127836 */ /* 0x008fd80000000000 */
[----:B------:R-:W-:-:S05]  /*0e40*/  @P0 VIADD R18, R17, 0xffffffff ;  /* 0xffffffff11120836 */ /* 0x000fca0000000000 */
[----:B----4-:R-:W-:-:S05]  /*0e50*/  VIMNMX.RELU R21, PT, PT, R18, R21, !PT ;  /* 0x0000001512157248 */ /* 0x010fca0007fe1100 */
[----:B------:R0:W-:Y:S02]  /*0e60*/  STG.E desc[UR4][R14.64+0xc00], R21 ;  /* 0x000c00150e007986 */ /* 0x0001e4000c101904 */
.L_x_214:
[----:B------:R-:W-:Y:S05]  /*0e70*/  BSYNC.RECONVERGENT B0 ;  /* 0x0000000000007941 */ /* 0x000fea0003800200 */
.L_x_213:
[----:B------:R-:W-:Y:S05]  /*0e80*/  @P1 BRA `(.L_x_215) ;  /* 0xfffffff8006c1947 */ /* 0x000fea000383ffff */
.L_x_212:
[----:B------:R-:W-:-:S13]  /*0e90*/  ISETP.NE.AND P0, PT, R19, RZ, PT ;  /* 0x000000ff1300720c */ /* 0x000fda0003f05270 */
[----:B------:R-:W-:Y:S05]  /*0ea0*/  @!P0 EXIT ;  /* 0x000000000000894d */ /* 0x000fea0003800000 */
[----:B------:R-:W3:Y:S01]  /*0eb0*/  LDC R10, c[0x0][0x388] ;  /* 0x0000e200ff0a7b82 */ /* 0x000ee20000000800 */
[----:B------:R-:W-:Y:S02]  /*0ec0*/  ISETP.GE.U32.AND P1, PT, R19, 0x4, PT ;  /* 0x000000041300780c */ /* 0x000fe40003f26070 */
[----:B---3--:R-:W-:-:S04]  /*0ed0*/  LOP3.LUT R18, R10, 0x3, RZ, 0xc0, !PT ;  /* 0x000000030a127812 */ /* 0x008fc800078ec0ff */
[----:B------:R-:W-:-:S07]  /*0ee0*/  ISETP.NE.AND P0, PT, R18, RZ, PT ;  /* 0x000000ff1200720c */ /* 0x000fce0003f05270 */
[----:B------:R-:W-:Y:S06]  /*0ef0*/  @!P1 BRA `(.L_x_216) ;  /* 0x0000000400189947 */ /* 0x000fec0003800000 */
[----:B-1----:R-:W-:-:S05]  /*0f00*/  IMAD R11, R6, 0x80, R7 ;  /* 0x00000080060b7824 */ /* 0x002fca00078e0207 */
[----:B------:R-:W-:-:S13]  /*0f10*/  ISETP.GE.AND P2, PT, R11, R5, PT ;  /* 0x000000050b00720c */ /* 0x000fda0003f46270 */
[----:B--2---:R-:W1:Y:S01]  /*0f20*/  @!P2 LDC.64 R16, c[0x0][0x390] ;  /* 0x0000e400ff10ab82 */ /* 0x004e620000000a00 */
[----:B------:R-:W-:-:S07]  /*0f30*/  @!P2 IMAD.IADD R9, R0, 0x1, R11 ;  /* 0x000000010009a824 */ /* 0x000fce00078e020b */
[----:B0-----:R-:W0:Y:S01]  /*0f40*/  @!P2 LDC.64 R14, c[0x0][0x3a0] ;  /* 0x0000e800ff0eab82 */ /* 0x001e220000000a00 */
[----:B-1----:R-:W-:-:S04]  /*0f50*/  @!P2 IADD3 R16, P1, PT, R9, R16, RZ ;  /* 0x000000100910a210 */ /* 0x002fc80007f3e0ff */
[----:B------:R-:W-:-:S05]  /*0f60*/  @!P2 LEA.HI.X.SX32 R17, R9, R17, 0x1, P1 ;  /* 0x000000110911a211 */ /* 0x000fca00008f0eff */
[----:B------:R-:W2:Y:S01]  /*0f70*/  @!P2 LDG.E.U8 R16, desc[UR4][R16.64] ;  /* 0x000000041010a981 */ /* 0x000ea2000c1e1100 */
[----:B0-----:R-:W-:-:S05]  /*0f80*/  @!P2 IMAD.WIDE R14, R9, 0x4, R14 ;  /* 0x00000004090ea825 */ /* 0x001fca00078e020e */
[----:B------:R-:W3:Y:S04]  /*0f90*/  @!P2 LDG.E R19, desc[UR4][R14.64+-0x4] ;  /* 0xfffffc040e13a981 */ /* 0x000ee8000c1e1900 */
[----:B------:R0:W4:Y:S01]  /*0fa0*/  @!P2 LDG.E R20, desc[UR4][R14.64] ;  /* 0x000000040e14a981 */ /* 0x000122000c1e1900 */
[----:B------:R-:W-:Y:S01]  /*0fb0*/  VIADD R21, R11, 0x80 ;  /* 0x000000800b157836 */ /* 0x000fe20000000000 */
[----:B------:R-:W-:-:S04]  /*0fc0*/  @!P2 PRMT R13, R4, 0x9910, RZ ;  /* 0x00009910040da816 */ /* 0x000fc800000000ff */
[----:B------:R-:W-:-:S13]  /*0fd0*/  ISETP.GE.AND P1, PT, R21, R5, PT ;  /* 0x000000051500720c */ /* 0x000fda0003f26270 */
[----:B------:R-:W0:Y:S01]  /*0fe0*/  @!P1 LDC.64 R8, c[0x0][0x390] ;  /* 0x0000e400ff089b82 */ /* 0x000e220000000a00 */
[----:B------:R-:W-:Y:S01]  /*0ff0*/  @!P1 IMAD.IADD R21, R0, 0x1, R21 ;  /* 0x0000000100159824 */ /* 0x000fe200078e0215 */
[----:B--2---:R-:W-:-:S06]  /*1000*/  ISETP.NE.AND P3, PT, R16, R13, !P2 ;  /* 0x0000000d1000720c */ /* 0x004fcc0005765270 */
[----:B------:R-:W1:Y:S01]  /*1010*/  @!P1 LDC.64 R12, c[0x0][0x3a0] ;  /* 0x0000e800ff0c9b82 */ /* 0x000e620000000a00 */
[----:B---3--:R-:W-:-:S06]  /*1020*/  @!P2 VIADD R16, R19, 0x2 ;  /* 0x000000021310a836 */ /* 0x008fcc0000000000 */
[----:B------:R-:W-:Y:S01]  /*1030*/  @P3 VIADD R16, R19, 0xffffffff ;  /* 0xffffffff13103836 */ /* 0x000fe20000000000 */
[----:B0-----:R-:W-:-:S04]  /*1040*/  @!P1 IADD3 R14, P3, PT, R21, R8, RZ ;  /* 0x00000008150e9210 */ /* 0x001fc80007f7e0ff */
[----:B------:R-:W-:Y:S01]  /*1050*/  @!P1 LEA.HI.X.SX32 R15, R21, R9, 0x1, P3 ;  /* 0x00000009150f9211 */ /* 0x000fe200018f0eff */
[----:B------:R-:W-:Y:S01]  /*1060*/  IMAD.WIDE R8, R11, 0x4, R2 ;  /* 0x000000040b087825 */ /* 0x000fe200078e0202 */
[----:B----4-:R-:W-:-:S05]  /*1070*/  @!P2 VIMNMX.RELU R17, PT, PT, R16, R20, !PT ;  /* 0x000000141011a248 */ /* 0x010fca0007fe1100 */
[----:B------:R0:W-:Y:S04]  /*1080*/  @!P2 STG.E desc[UR4][R8.64], R17 ;  /* 0x000000110800a986 */ /* 0x0001e8000c101904 */
[----:B------:R2:W3:Y:S01]  /*1090*/  @!P1 LDG.E.U8 R14, desc[UR4][R14.64] ;  /* 0x000000040e0e9981 */ /* 0x0004e2000c1e1100 */
[----:B-1----:R-:W-:-:S05]  /*10a0*/  @!P1 IMAD.WIDE R20, R21, 0x4, R12 ;  /* 0x0000000415149825 */ /* 0x002fca00078e020c */
[----:B------:R-:W4:Y:S04]  /*10b0*/  @!P1 LDG.E R19, desc[UR4][R20.64+-0x4] ;  /* 0xfffffc0414139981 */ /* 0x000f28000c1e1900 */
[----:B------:R1:W5:Y:S01]  /*10c0*/  @!P1 LDG.E R22, desc[UR4][R20.64] ;  /* 0x0000000414169981 */ /* 0x000362000c1e1900 */
[----:B------:R-:W-:Y:S01]  /*10d0*/  VIADD R23, R11, 0x100 ;  /* 0x000001000b177836 */ /* 0x000fe20000000000 */
[----:B------:R-:W-:-:S04]  /*10e0*/  @!P1 PRMT R25, R4, 0x9910, RZ ;  /* 0x0000991004199816 */ /* 0x000fc800000000ff */
[----:B------:R-:W-:-:S13]  /*10f0*/  ISETP.GE.AND P2, PT, R23, R5, PT ;  /* 0x000000051700720c */ /* 0x000fda0003f46270 */
[----:B------:R-:W4:Y:S01]  /*1100*/  @!P2 LDC.64 R12, c[0x0][0x390] ;  /* 0x0000e400ff0cab82 */ /* 0x000f220000000a00 */
[----:B--2---:R-:W-:-:S07]  /*1110*/  @!P2 IMAD.IADD R15, R0, 0x1, R23 ;  /* 0x00000001000fa824 */ /* 0x004fce00078e0217 */
[----:B0-----:R-:W1:Y:S02]  /*1120*/  @!P2 LDC.64 R16, c[0x0][0x3a0] ;  /* 0x0000e800ff10ab82 */ /* 0x001e640000000a00 */
[----:B-1----:R-:W-:Y:S01]  /*1130*/  @!P2 IMAD.WIDE R20, R15, 0x4, R16 ;  /* 0x000000040f14a825 */ /* 0x002fe200078e0210 */
[----:B---3--:R-:W-:-:S03]  /*1140*/  ISETP.NE.AND P3, PT, R14, R25, !P1 ;  /* 0x000000190e00720c */ /* 0x008fc60004f65270 */
[----:B----4-:R-:W-:-:S10]  /*1150*/  @!P1 VIADD R14, R19, 0x2 ;  /* 0x00000002130e9836 */ /* 0x010fd40000000000 */
[----:B------:R-:W-:Y:S01]  /*1160*/  @P3 VIADD R14, R19, 0xffffffff ;  /* 0xffffffff130e3836 */ /* 0x000fe20000000000 */
[----:B------:R-:W-:-:S04]  /*1170*/  @!P2 IADD3 R12, P3, PT, R15, R12, RZ ;  /* 0x0000000c0f0ca210 */ /* 0x000fc80007f7e0ff */
[----:B-----5:R-:W-:Y:S02]  /*1180*/  @!P1 VIMNMX.RELU R19, PT, PT, R14, R22, !PT ;  /* 0x000000160e139248 */ /* 0x020fe40007fe1100 */
[----:B------:R-:W-:-:S03]  /*1190*/  @!P2 LEA.HI.X.SX32 R13, R15, R13, 0x1, P3 ;  /* 0x0000000d0f0da211 */ /* 0x000fc600018f0eff */
[----:B------:R0:W-:Y:S04]  /*11a0*/  @!P1 STG.E desc[UR4][R8.64+0x200], R19 ;  /* 0x0002001308009986 */ /* 0x0001e8000c101904 */
[----:B------:R1:W2:Y:S04]  /*11b0*/  @!P2 LDG.E.U8 R12, desc[UR4][R12.64] ;  /* 0x000000040c0ca981 */ /* 0x0002a8000c1e1100 */
[----:B------:R-:W3:Y:S04]  /*11c0*/  @!P2 LDG.E R22, desc[UR4][R20.64+-0x4] ;  /* 0xfffffc041416a981 */ /* 0x000ee8000c1e1900 */
[----:B------:R-:W4:Y:S01]  /*11d0*/  @!P2 LDG.E R23, desc[UR4][R20.64] ;  /* 0x000000041417a981 */ /* 0x000f22000c1e1900 */
[----:B------:R-:W-:Y:S01]  /*11e0*/  VIADD R24, R11, 0x180 ;  /* 0x000001800b187836 */ /* 0x000fe20000000000 */
[----:B------:R-:W-:-:S04]  /*11f0*/  @!P2 PRMT R11, R4, 0x9910, RZ ;  /* 0x00009910040ba816 */ /* 0x000fc800000000ff */
[----:B------:R-:W-:-:S13]  /*1200*/  ISETP.GE.AND P1, PT, R24, R5, PT ;  /* 0x000000051800720c */ /* 0x000fda0003f26270 */
[----:B------:R-:W5:Y:S01]  /*1210*/  @!P1 LDC.64 R14, c[0x0][0x390] ;  /* 0x0000e400ff0e9b82 */ /* 0x000f620000000a00 */
[----:B-1----:R-:W-:-:S07]  /*1220*/  @!P1 IMAD.IADD R13, R0, 0x1, R24 ;  /* 0x00000001000d9824 */ /* 0x002fce00078e0218 */
[----:B------:R-:W1:Y:S02]  /*1230*/  @!P1 LDC.64 R16, c[0x0][0x3a0] ;  /* 0x0000e800ff109b82 */ /* 0x000e640000000a00 */
[----:B-1----:R-:W-:Y:S01]  /*1240*/  @!P1 IMAD.WIDE R16, R13, 0x4, R16 ;  /* 0x000000040d109825 */ /* 0x002fe200078e0210 */
[----:B--2---:R-:W-:-:S03]  /*1250*/  ISETP.NE.AND P3, PT, R12, R11, !P2 ;  /* 0x0000000b0c00720c */ /* 0x004fc60005765270 */
[----:B---3--:R-:W-:-:S10]  /*1260*/  @!P2 VIADD R11, R22, 0x2 ;  /* 0x00000002160ba836 */ /* 0x008fd40000000000 */
[----:B------:R-:W-:Y:S01]  /*1270*/  @P3 VIADD R11, R22, 0xffffffff ;  /* 0xffffffff160b3836 */ /* 0x000fe20000000000 */
[----:B-----5:R-:W-:-:S04]  /*1280*/  @!P1 IADD3 R14, P3, PT, R13, R14, RZ ;  /* 0x0000000e0d0e9210 */ /* 0x020fc80007f7e0ff */
[----:B----4-:R-:W-:Y:S02]  /*1290*/  @!P2 VIMNMX.RELU R23, PT, PT, R11, R23, !PT ;  /* 0x000000170b17a248 */ /* 0x010fe40007fe1100 */
[----:B------:R-:W-:-:S03]  /*12a0*/  @!P1 LEA.HI.X.SX32 R15, R13, R15, 0x1, P3 ;  /* 0x0000000f0d0f9211 */ /* 0x000fc600018f0eff */
[----:B------:R3:W-:Y:S04]  /*12b0*/  @!P2 STG.E desc[UR4][R8.64+0x400], R23 ;  /* 0x000400170800a986 */ /* 0x0007e8000c101904 */
[----:B------:R-:W2:Y:S04]  /*12c0*/  @!P1 LDG.E.U8 R14, desc[UR4][R14.64] ;  /* 0x000000040e0e9981 */ /* 0x000ea8000c1e1100 */
[----:B------:R-:W4:Y:S04]  /*12d0*/  @!P1 LDG.E R11, desc[UR4][R16.64+-0x4] ;  /* 0xfffffc04100b9981 */ /* 0x000f28000c1e1900 */
[----:B------:R-:W5:Y:S01]  /*12e0*/  @!P1 LDG.E R13, desc[UR4][R16.64] ;  /* 0x00000004100d9981 */ /* 0x000f62000c1e1900 */
[----:B0-----:R-:W-:Y:S01]  /*12f0*/  @!P1 PRMT R19, R4, 0x9910, RZ ;  /* 0x0000991004139816 */ /* 0x001fe200000000ff */
[----:B------:R-:W-:-:S03]  /*1300*/  VIADD R6, R6, 0x4 ;  /* 0x0000000406067836 */ /* 0x000fc60000000000 */
[----:B--2---:R-:W-:Y:S01]  /*1310*/  ISETP.NE.AND P2, PT, R14, R19, !P1 ;  /* 0x000000130e00720c */ /* 0x004fe20004f45270 */
[----:B----4-:R-:W-:-:S12]  /*1320*/  @!P1 VIADD R12, R11, 0x2 ;  /* 0x000000020b0c9836 */ /* 0x010fd80000000000 */
[----:B------:R-:W-:-:S05]  /*1330*/  @P2 VIADD R12, R11, 0xffffffff ;  /* 0xffffffff0b0c2836 */ /* 0x000fca0000000000 */
[----:B-----5:R-:W-:-:S05]  /*1340*/  @!P1 VIMNMX.RELU R13, PT, PT, R12, R13, !PT ;  /* 0x0000000d0c0d9248 */ /* 0x020fca0007fe1100 */
[----:B------:R3:W-:Y:S02]  /*1350*/  @!P1 STG.E desc[UR4][R8.64+0x600], R13 ;  /* 0x0006000d08009986 */ /* 0x0007e4000c101904 */
.L_x_216:
[----:B------:R-:W-:Y:S05]  /*1360*/  @!P0 EXIT ;  /* 0x000000000000894d */ /* 0x000fea0003800000 */
[----:B------:R-:W-:Y:S02]  /*1370*/  ISETP.NE.AND P1, PT, R18, 0x1, PT ;  /* 0x000000011200780c */ /* 0x000fe40003f25270 */
[----:B------:R-:W-:-:S04]  /*1380*/  LOP3.LUT R10, R10, 0x1, RZ, 0xc0, !PT ;  /* 0x000000010a0a7812 */ /* 0x000fc800078ec0ff */
[----:B------:R-:W-:-:S07]  /*1390*/  ISETP.NE.U32.AND P0, PT, R10, 0x1, PT ;  /* 0x000000010a00780c */ /* 0x000fce0003f05070 */
[----:B------:R-:W-:Y:S06]  /*13a0*/  @!P1 BRA `(.L_x_217) ;  /* 0x0000000000909947 */ /* 0x000fec0003800000 */
[----:B-1-3--:R-:W-:-:S05]  /*13b0*/  IMAD R13, R6, 0x80, R7 ;  /* 0x00000080060d7824 */ /* 0x00afca00078e0207 */
[----:B------:R-:W-:-:S13]  /*13c0*/  ISETP.GE.AND P1, PT, R13, R5, PT ;  /* 0x000000050d00720c */ /* 0x000fda0003f26270 */
[----:B--2---:R-:W1:Y:S01]  /*13d0*/  @!P1 LDC.64 R16, c[0x0][0x390] ;  /* 0x0000e400ff109b82 */ /* 0x004e620000000a00 */
[----:B------:R-:W-:-:S07]  /*13e0*/  @!P1 IMAD.IADD R9, R0, 0x1, R13 ;  /* 0x0000000100099824 */ /* 0x000fce00078e020d */
[----:B0-----:R-:W0:Y:S01]  /*13f0*/  @!P1 LDC.64 R14, c[0x0][0x3a0] ;  /* 0x0000e800ff0e9b82 */ /* 0x001e220000000a00 */
[----:B-1----:R-:W-:-:S04]  /*1400*/  @!P1 IADD3 R16, P2, PT, R9, R16, RZ ;  /* 0x0000001009109210 */ /* 0x002fc80007f5e0ff */
[----:B------:R-:W-:-:S05]  /*1410*/  @!P1 LEA.HI.X.SX32 R17, R9, R17, 0x1, P2 ;  /* 0x0000001109119211 */ /* 0x000fca00010f0eff */
[----:B------:R1:W2:Y:S01]  /*1420*/  @!P1 LDG.E.U8 R16, desc[UR4][R16.64] ;  /* 0x0000000410109981 */ /* 0x0002a2000c1e1100 */
[----:B0-----:R-:W-:-:S05]  /*1430*/  @!P1 IMAD.WIDE R14, R9, 0x4, R14 ;  /* 0x00000004090e9825 */ /* 0x001fca00078e020e */
[----:B------:R-:W3:Y:S04]  /*1440*/  @!P1 LDG.E R12, desc[UR4][R14.64+-0x4] ;  /* 0xfffffc040e0c9981 */ /* 0x000ee8000c1e1900 */
[----:B------:R-:W4:Y:S01]  /*1450*/  @!P1 LDG.E R18, desc[UR4][R14.64] ;  /* 0x000000040e129981 */ /* 0x000f22000c1e1900 */
[----:B------:R-:W-:Y:S01]  /*1460*/  VIADD R19, R13, 0x80 ;  /* 0x000000800d137836 */ /* 0x000fe20000000000 */
[----:B------:R-:W-:-:S04]  /*1470*/  @!P1 PRMT R9, R4, 0x9910, RZ ;  /* 0x0000991004099816 */ /* 0x000fc800000000ff */
[----:B------:R-:W-:-:S13]  /*1480*/  ISETP.GE.AND P2, PT, R19, R5, PT ;  /* 0x000000051300720c */ /* 0x000fda0003f46270 */
[----:B------:R-:W0:Y:S01]  /*1490*/  @!P2 LDC.64 R10, c[0x0][0x390] ;  /* 0x0000e400ff0aab82 */ /* 0x000e220000000a00 */
[----:B-1----:R-:W-:Y:S01]  /*14a0*/  @!P2 IMAD.IADD R17, R0, 0x1, R19 ;  /* 0x000000010011a824 */ /* 0x002fe200078e0213 */
[----:B--2---:R-:W-:-:S06]  /*14b0*/  ISETP.NE.AND P3, PT, R16, R9, !P1 ;  /* 0x000000091000720c */ /* 0x004fcc0004f65270 */
[----:B------:R-:W1:Y:S01]  /*14c0*/  @!P2 LDC.64 R8, c[0x0][0x3a0] ;  /* 0x0000e800ff08ab82 */ /* 0x000e620000000a00 */
[----:B---3--:R-:W-:-:S06]  /*14d0*/  @!P1 VIADD R16, R12, 0x2 ;  /* 0x000000020c109836 */ /* 0x008fcc0000000000 */
[----:B------:R-:W-:Y:S01]  /*14e0*/  @P3 VIADD R16, R12, 0xffffffff ;  /* 0xffffffff0c103836 */ /* 0x000fe20000000000 */
[----:B0-----:R-:W-:Y:S01]  /*14f0*/  @!P2 IADD3 R10, P3, PT, R17, R10, RZ ;  /* 0x0000000a110aa210 */ /* 0x001fe20007f7e0ff */
[----:B------:R-:W-:-:S03]  /*1500*/  IMAD.WIDE R12, R13, 0x4, R2 ;  /* 0x000000040d0c7825 */ /* 0x000fc600078e0202 */
[----:B----4-:R-:W-:Y:S02]  /*1510*/  @!P1 VIMNMX.RELU R15, PT, PT, R16, R18, !PT ;  /* 0x00000012100f9248 */ /* 0x010fe40007fe1100 */
[----:B------:R-:W-:-:S03]  /*1520*/  @!P2 LEA.HI.X.SX32 R11, R17, R11, 0x1, P3 ;  /* 0x0000000b110ba211 */ /* 0x000fc600018f0eff */
[----:B------:R4:W-:Y:S04]  /*1530*/  @!P1 STG.E desc[UR4][R12.64], R15 ;  /* 0x0000000f0c009986 */ /* 0x0009e8000c101904 */
[----:B------:R-:W2:Y:S01]  /*1540*/  @!P2 LDG.E.U8 R10, desc[UR4][R10.64] ;  /* 0x000000040a0aa981 */ /* 0x000ea2000c1e1100 */
[----:B-1----:R-:W-:-:S05]  /*1550*/  @!P2 IMAD.WIDE R8, R17, 0x4, R8 ;  /* 0x000000041108a825 */ /* 0x002fca00078e0208 */
[----:B------:R-:W3:Y:S04]  /*1560*/  @!P2 LDG.E R14, desc[UR4][R8.64+-0x4] ;  /* 0xfffffc04080ea981 */ /* 0x000ee8000c1e1900 */
[----:B------:R-:W5:Y:S01]  /*1570*/  @!P2 LDG.E R17, desc[UR4][R8.64] ;  /* 0x000000040811a981 */ /* 0x000f62000c1e1900 */
[----:B------:R-:W-:Y:S01]  /*1580*/  @!P2 PRMT R19, R4, 0x9910, RZ ;  /* 0x000099100413a816 */ /* 0x000fe200000000ff */
[----:B------:R-:W-:-:S03]  /*1590*/  VIADD R6, R6, 0x2 ;  /* 0x0000000206067836 */ /* 0x000fc60000000000 */
[----:B--2---:R-:W-:Y:S01]  /*15a0*/  ISETP.NE.AND P1, PT, R10, R19, !P2 ;  /* 0x000000130a00720c */ /* 0x004fe20005725270 */
[----:B---3--:R-:W-:-:S12]  /*15b0*/  @!P2 VIADD R16, R14, 0x2 ;  /* 0x000000020e10a836 */ /* 0x008fd80000000000 */
[----:B------:R-:W-:-:S05]  /*15c0*/  @P1 VIADD R16, R14, 0xffffffff ;  /* 0xffffffff0e101836 */ /* 0x000fca0000000000 */
[----:B-----5:R-:W-:-:S05]  /*15d0*/  @!P2 VIMNMX.RELU R17, PT, PT, R16, R17, !PT ;  /* 0x000000111011a248 */ /* 0x020fca0007fe1100 */
[----:B------:R4:W-:Y:S02]  /*15e0*/  @!P2 STG.E desc[UR4][R12.64+0x200], R17 ;  /* 0x000200110c00a986 */ /* 0x0009e4000c101904 */
.L_x_217:
[----:B------:R-:W-:Y:S05]  /*15f0*/  @P0 EXIT ;  /* 0x000000000000094d */ /* 0x000fea0003800000 */
[----:B-1----:R-:W-:-:S05]  /*1600*/  IMAD R11, R6, 0x80, R7 ;  /* 0x00000080060b7824 */ /* 0x002fca00078e0207 */
[----:B------:R-:W-:-:S13]  /*1610*/  ISETP.GE.AND P0, PT, R11, R5, PT ;  /* 0x000000050b00720c */ /* 0x000fda0003f06270 */
[----:B------:R-:W-:Y:S05]  /*1620*/  @P0 EXIT ;  /* 0x000000000000094d */ /* 0x000fea0003800000 */
[----:B------:R-:W3:Y:S01]  /*1630*/  LDCU.64 UR6, c[0x0][0x390] ;  /* 0x00007200ff0677ac */ /* 0x000ee20008000a00 */
[----:B------:R-:W1:Y:S01]  /*1640*/  LDC.64 R6, c[0x0][0x3a0] ;  /* 0x0000e800ff067b82 */ /* 0x000e620000000a00 */
[----:B------:R-:W-:-:S05]  /*1650*/  IMAD.IADD R5, R0, 0x1, R11 ;  /* 0x0000000100057824 */ /* 0x000fca00078e020b */
[----:B---3--:R-:W-:-:S04]  /*1660*/  IADD3 R8, P0, PT, R5, UR6, RZ ;  /* 0x0000000605087c10 */ /* 0x008fc8000ff1e0ff */
[----:B--2---:R-:W-:-:S05]  /*1670*/  LEA.HI.X.SX32 R9, R5, UR7, 0x1, P0 ;  /* 0x0000000705097c11 */ /* 0x004fca00080f0eff */
[----:B------:R-:W2:Y:S01]  /*1680*/  LDG.E.U8 R8, desc[UR4][R8.64] ;  /* 0x0000000408087981 */ /* 0x000ea2000c1e1100 */
[----:B-1----:R-:W-:-:S05]  /*1690*/  IMAD.WIDE R6, R5, 0x4, R6 ;  /* 0x0000000405067825 */ /* 0x002fca00078e0206 */
[----:B------:R-:W3:Y:S04]  /*16a0*/  LDG.E R0, desc[UR4][R6.64+-0x4] ;  /* 0xfffffc0406007981 */ /* 0x000ee8000c1e1900 */
[----:B------:R-:W5:Y:S01]  /*16b0*/  LDG.E R5, desc[UR4][R6.64] ;  /* 0x0000000406057981 */ /* 0x000f62000c1e1900 */
[----:B0---4-:R-:W-:Y:S01]  /*16c0*/  PRMT R13, R4, 0x9910, RZ ;  /* 0x00009910040d7816 */ /* 0x011fe200000000ff */
[----:B------:R-:W-:-:S03]  /*16d0*/  IMAD.WIDE R2, R11, 0x4, R2 ;  /* 0x000000040b027825 */ /* 0x000fc600078e0202 */
[----:B--2---:R-:W-:Y:S01]  /*16e0*/  ISETP.NE.AND P0, PT, R8, R13, PT ;  /* 0x0000000d0800720c */ /* 0x004fe20003f05270 */
[----:B---3--:R-:W-:-:S12]  /*16f0*/  VIADD R4, R0, 0x2 ;  /* 0x0000000200047836 */ /* 0x008fd80000000000 */
[----:B------:R-:W-:-:S05]  /*1700*/  @P0 VIADD R4, R0, 0xffffffff ;  /* 0xffffffff00040836 */ /* 0x000fca0000000000 */
[----:B-----5:R-:W-:-:S05]  /*1710*/  VIMNMX.RELU R5, PT, PT, R4, R5, !PT ;  /* 0x0000000504057248 */ /* 0x020fca0007fe1100 */
[----:B------:R-:W-:Y:S01]  /*1720*/  STG.E desc[UR4][R2.64], R5 ;  /* 0x0000000502007986 */ /* 0x000fe2000c101904 */
[----:B------:R-:W-:Y:S05]  /*1730*/  EXIT ;  /* 0x000000000000794d */ /* 0x000fea0003800000 */
.L_x_211:
[----:B------:R-:W-:-:S13]  /*1740*/  ISETP.GE.AND P0, PT, R8, 0x1, PT ;  /* 0x000000010800780c */ /* 0x000fda0003f06270 */
[----:B------:R-:W-:Y:S05]  /*1750*/  @!P0 EXIT ;  /* 0x000000000000894d */ /* 0x000fea0003800000 */
[----:B------:R-:W1:Y:S01]  /*1760*/  S2R R5, SR_TID.X ;  /* 0x0000000000057919 */ /* 0x000e620000002100 */
[C---:B------:R-:W-:Y:S01]  /*1770*/  ISETP.GE.U32.AND P1, PT, R8.reuse, 0x8, PT ;  /* 0x000000080800780c */ /* 0x040fe20003f26070 */
[----:B------:R-:W-:Y:S01]  /*1780*/  IMAD.MOV.U32 R18, RZ, RZ, RZ ;  /* 0x000000ffff127224 */ /* 0x000fe200078e00ff */
[----:B------:R-:W-:-:S04]  /*1790*/  LOP3.LUT R22, R8, 0x7, RZ, 0xc0, !PT ;  /* 0x0000000708167812 */ /* 0x000fc800078ec0ff */
[----:B------:R-:W-:-:S07]  /*17a0*/  ISETP.NE.AND P0, PT, R22, RZ, PT ;  /* 0x000000ff1600720c */ /* 0x000fce0003f05270 */
[----:B------:R-:W-:Y:S06]  /*17b0*/  @!P1 BRA `(.L_x_218) ;  /* 0x0000000400549947 */ /* 0x000fec0003800000 */
[----:B-1----:R-:W-:Y:S01]  /*17c0*/  IADD3 R9, PT, PT, R6, UR6, R5 ;  /* 0x0000000606097c10 */ /* 0x002fe2000fffe005 */
[C---:B------:R-:W-:Y:S01]  /*17d0*/  IMAD.WIDE.U32 R14, R5.reuse, 0x4, R2 ;  /* 0x00000004050e7825 */ /* 0x040fe200078e0002 */
[----:B------:R-:W-:Y:S01]  /*17e0*/  IADD3 R6, P1, PT, R2, 0x600, RZ ;  /* 0x0000060002067810 */ /* 0x000fe20007f3e0ff */
[----:B------:R-:W1:Y:S01]  /*17f0*/  LDCU.64 UR8, c[0x0][0x390] ;  /* 0x00007200ff0877ac */ /* 0x000e620008000a00 */
[----:B------:R-:W-:Y:S01]  /*1800*/  LOP3.LUT R18, R8, 0x7ffffff8, RZ, 0xc0, !PT ;  /* 0x7ffffff808127812 */ /* 0x000fe200078ec0ff */
[----:B------:R-:W-:Y:S01]  /*1810*/  VIADD R19, R5, 0x80 ;  /* 0x0000008005137836 */ /* 0x000fe20000000000 */
[----:B0-----:R-:W-:Y:S01]  /*1820*/  PRMT R20, R4, 0x9910, RZ ;  /* 0x0000991004147816 */ /* 0x001fe200000000ff */
[----:B------:R-:W-:Y:S02]  /*1830*/  IMAD.X R7, RZ, RZ, R3, P1 ;  /* 0x000000ffff077224 */ /* 0x000fe400008e0603 */
[----:B------:R-:W-:-:S07]  /*1840*/  IMAD.MOV R21, RZ, RZ, -R18 ;  /* 0x000000ffff157224 */ /* 0x000fce00078e0a12 */
.L_x_219:
[----:B------:R-:W0:Y:S01]  /*1850*/  LDC.64 R12, c[0x0][0x3a0] ;  /* 0x0000e800ff0c7b82 */ /* 0x000e220000000a00 */
[----:B-1----:R-:W-:-:S04]  /*1860*/  IADD3 R10, P1, PT, R9, UR8, RZ ;  /* 0x00000008090a7c10 */ /* 0x002fc8000ff3e0ff */
[----:B------:R-:W-:-:S05]  /*1870*/  LEA.HI.X.SX32 R11, R9, UR9, 0x1, P1 ;  /* 0x00000009090b7c11 */ /* 0x000fca00088f0eff */
[----:B--2---:R-:W2:Y:S01]  /*1880*/  LDG.E.U8 R17, desc[UR4][R10.64] ;  /* 0x000000040a117981 */ /* 0x004ea2000c1e1100 */
[----:B0-----:R-:W-:-:S05]  /*1890*/  IMAD.WIDE R12, R9, 0x4, R12 ;  /* 0x00000004090c7825 */ /* 0x001fca00078e020c */
[----:B------:R-:W3:Y:S04]  /*18a0*/  LDG.E R16, desc[UR4][R12.64+-0x4] ;  /* 0xfffffc040c107981 */ /* 0x000ee8000c1e1900 */
[----:B------:R-:W4:Y:S01]  /*18b0*/  LDG.E R24, desc[UR4][R12.64] ;  /* 0x000000040c187981 */ /* 0x000f22000c1e1900 */
[----:B--2---:R-:W-:Y:S01]  /*18c0*/  ISETP.NE.AND P1, PT, R17, R20, PT ;  /* 0x000000141100720c */ /* 0x004fe20003f25270 */
[----:B---3--:R-:W-:-:S12]  /*18d0*/  VIADD R17, R16, 0x2 ;  /* 0x0000000210117836 */ /* 0x008fd80000000000 */
[----:B------:R-:W-:-:S05]  /*18e0*/  @P1 VIADD R17, R16, 0xffffffff ;  /* 0xffffffff10111836 */ /* 0x000fca0000000000 */
[----:B----4-:R-:W-:-:S05]  /*18f0*/  VIMNMX.RELU R23, PT, PT, R17, R24, !PT ;  /* 0x0000001811177248 */ /* 0x010fca0007fe1100 */
[----:B------:R0:W-:Y:S04]  /*1900*/  STG.E desc[UR4][R14.64], R23 ;  /* 0x000000170e007986 */ /* 0x0001e8000c101904 */
[----:B------:R-:W2:Y:S04]  /*1910*/  LDG.E.U8 R17, desc[UR4][R10.64+0x80] ;  /* 0x000080040a117981 */ /* 0x000ea8000c1e1100 */
[----:B------:R-:W3:Y:S04]  /*1920*/  LDG.E R16, desc[UR4][R12.64+0x1fc] ;  /* 0x0001fc040c107981 */ /* 0x000ee8000c1e1900 */
[----:B------:R-:W4:Y:S01]  /*1930*/  LDG.E R25, desc[UR4][R12.64+0x200] ;  /* 0x000200040c197981 */ /* 0x000f22000c1e1900 */
[----:B--2---:R-:W-:Y:S01]  /*1940*/  ISETP.NE.AND P1, PT, R17, R20, PT ;  /* 0x000000141100720c */ /* 0x004fe20003f25270 */
[----:B---3--:R-:W-:-:S12]  /*1950*/  VIADD R24, R16, 0x2 ;  /* 0x0000000210187836 */ /* 0x008fd80000000000 */
[----:B------:R-:W-:Y:S02]  /*1960*/  @P1 VIADD R24, R16, 0xffffffff ;  /* 0xffffffff10181836 */ /* 0x000fe40000000000 */
[----:B------:R-:W-:-:S03]  /*1970*/  IMAD.WIDE R16, R19, 0x4, R6 ;  /* 0x0000000413107825 */ /* 0x000fc600078e0206 */
[----:B----4-:R-:W-:-:S05]  /*1980*/  VIMNMX.RELU R25, PT, PT, R24, R25, !PT ;  /* 0x0000001918197248 */ /* 0x010fca0007fe1100 */
[----:B------:R1:W-:Y:S04]  /*1990*/  STG.E desc[UR4][R16.64+-0x600], R25 ;  /* 0xfffa001910007986 */ /* 0x0003e8000c101904 */
[----:B------:R-:W2:Y:S04]  /*19a0*/  LDG.E.U8 R27, desc[UR4][R10.64+0x100] ;  /* 0x000100040a1b7981 */ /* 0x000ea8000c1e1100 */
[----:B0-----:R-:W3:Y:S04]  /*19b0*/  LDG.E R23, desc[UR4][R12.64+0x3fc] ;  /* 0x0003fc040c177981 */ /* 0x001ee8000c1e1900 */
[----:B------:R-:W4:Y:S01]  /*19c0*/  LDG.E R29, desc[UR4][R12.64+0x400] ;  /* 0x000400040c1d7981 */ /* 0x000f22000c1e1900 */
[----:B--2---:R-:W-:Y:S01]  /*19d0*/  ISETP.NE.AND P1, PT, R27, R20, PT ;  /* 0x000000141b00720c */ /* 0x004fe20003f25270 */
[----:B---3--:R-:W-:-:S12]  /*19e0*/  VIADD R24, R23, 0x2 ;  /* 0x0000000217187836 */ /* 0x008fd80000000000 */
[----:B------:R-:W-:-:S05]  /*19f0*/  @P1 VIADD R24, R23, 0xffffffff ;  /* 0xffffffff17181836 */ /* 0x000fca0000000000 */
[----:B----4-:R-:W-:-:S05]  /*1a00*/  VIMNMX.RELU R29, PT, PT, R24, R29, !PT ;  /* 0x0000001d181d7248 */ /* 0x010fca0007fe1100 */
[----:B------:R-:W-:Y:S04]  /*1a10*/  STG.E desc[UR4][R16.64+-0x400], R29 ;  /* 0xfffc001d10007986 */ /* 0x000fe8000c101904 */
[----:B------:R-:W2:Y:S04]  /*1a20*/  LDG.E.U8 R23, desc[UR4][R10.64+0x180] ;  /* 0x000180040a177981 */ /* 0x000ea8000c1e1100 */
[----:B------:R-:W3:Y:S04]  /*1a30*/  LDG.E R24, desc[UR4][R12.64+0x5fc] ;  /* 0x0005fc040c187981 */ /* 0x000ee8000c1e1900 */
[----:B------:R-:W4:Y:S01]  /*1a40*/  LDG.E R26, desc[UR4][R12.64+0x600] ;  /* 0x000600040c1a7981 */ /* 0x000f22000c1e1900 */
[----:B--2---:R-:W-:Y:S01]  /*1a50*/  ISETP.NE.AND P1, PT, R23, R20, PT ;  /* 0x000000141700720c */ /* 0x004fe20003f25270 */
[----:B---3--:R-:W-:-:S12]  /*1a60*/  VIADD R23, R24, 0x2 ;  /* 0x0000000218177836 */ /* 0x008fd80000000000 */
[----:B------:R-:W-:-:S05]  /*1a70*/  @P1 VIADD R23, R24, 0xffffffff ;  /* 0xffffffff18171836 */ /* 0x000fca0000000000 */
[----:B----4-:R-:W-:-:S05]  /*1a80*/  VIMNMX.RELU R23, PT, PT, R23, R26, !PT ;  /* 0x0000001a17177248 */ /* 0x010fca0007fe1100 */
[----:B------:R0:W-:Y:S04]  /*1a90*/  STG.E desc[UR4][R16.64+-0x200], R23 ;  /* 0xfffe001710007986 */ /* 0x0001e8000c101904 */
[----:B-1----:R-:W2:Y:S04]  /*1aa0*/  LDG.E.U8 R25, desc[UR4][R10.64+0x200] ;  /* 0x000200040a197981 */ /* 0x002ea8000c1e1100 */
        /* <DEDUP_REMOVED lines=8> */
[----:B------:R-:W0:Y:S04]  /*1b30*/  LDG.E R24, desc[UR4][R12.64+0x9fc] ;  /* 0x0009fc040c187981 */ /* 0x000e28000c1e1900 */
[----:B------:R-:W3:Y:S01]  /*1b40*/  LDG.E R26, desc[UR4][R12.64+0xa00] ;  /* 0x000a00040c1a7981 */ /* 0x000ee2000c1e1900 */
[----:B--2---:R-:W-:Y:S01]  /*1b50*/  ISETP.NE.AND P1, PT, R27, R20, PT ;  /* 0x000000141b00720c */ /* 0x004fe20003f25270 */
[----:B0-----:R-:W-:-:S12]  /*1b60*/  VIADD R23, R24, 0x2 ;  /* 0x0000000218177836 */ /* 0x001fd80000000000 */
[----:B------:R-:W-:-:S05]  /*1b70*/  @P1 VIADD R23, R24, 0xffffffff ;  /* 0xffffffff18171836 */ /* 0x000fca0000000000 */
[----:B---3--:R-:W-:-:S05]  /*1b80*/  VIMNMX.RELU R23, PT, PT, R23, R26, !PT ;  /* 0x0000001a17177248 */ /* 0x008fca0007fe1100 */
[----:B------:R0:W-:Y:S04]  /*1b90*/  STG.E desc[UR4][R16.64+0x200], R23 ;  /* 0x0002001710007986 */ /* 0x0001e8000c101904 */
[----:B------:R-:W2:Y:S04]  /*1ba0*/  LDG.E.U8 R27, desc[UR4][R10.64+0x300] ;  /* 0x000300040a1b7981 */ /* 0x000ea8000c1e1100 */
[----:B------:R-:W1:Y:S04]  /*1bb0*/  LDG.E R24, desc[UR4][R12.64+0xbfc] ;  /* 0x000bfc040c187981 */ /* 0x000e68000c1e1900 */
[----:B------:R-:W3:Y:S01]  /*1bc0*/  LDG.E R26, desc[UR4][R12.64+0xc00] ;  /* 0x000c00040c1a7981 */ /* 0x000ee2000c1e1900 */
[----:B--2---:R-:W-:Y:S01]  /*1bd0*/  ISETP.NE.AND P1, PT, R27, R20, PT ;  /* 0x000000141b00720c */ /* 0x004fe20003f25270 */
[----:B-1----:R-:W-:-:S12]  /*1be0*/  VIADD R25, R24, 0x2 ;  /* 0x0000000218197836 */ /* 0x002fd80000000000 */
[----:B------:R-:W-:-:S05]  /*1bf0*/  @P1 VIADD R25, R24, 0xffffffff ;  /* 0xffffffff18191836 */ /* 0x000fca0000000000 */
[----:B---3--:R-:W-:-:S05]  /*1c00*/  VIMNMX.RELU R25, PT, PT, R25, R26, !PT ;  /* 0x0000001a19197248 */ /* 0x008fca0007fe1100 */
[----:B------:R2:W-:Y:S04]  /*1c10*/  STG.E desc[UR4][R16.64+0x400], R25 ;  /* 0x0004001910007986 */ /* 0x0005e8000c101904 */
[----:B------:R-:W3:Y:S04]  /*1c20*/  LDG.E.U8 R27, desc[UR4][R10.64+0x380] ;  /* 0x000380040a1b7981 */ /* 0x000ee8000c1e1100 */
[----:B------:R-:W0:Y:S04]  /*1c30*/  LDG.E R24, desc[UR4][R12.64+0xdfc] ;  /* 0x000dfc040c187981 */ /* 0x000e28000c1e1900 */
[----:B------:R-:W4:Y:S01]  /*1c40*/  LDG.E R26, desc[UR4][R12.64+0xe00] ;  /* 0x000e00040c1a7981 */ /* 0x000f22000c1e1900 */
[----:B------:R-:W-:Y:S01]  /*1c50*/  VIADD R21, R21, 0x8 ;  /* 0x0000000815157836 */ /* 0x000fe20000000000 */
[----:B------:R-:W-:Y:S01]  /*1c60*/  IADD3 R14, P2, PT, R14, 0x1000, RZ ;  /* 0x000010000e0e7810 */ /* 0x000fe20007f5e0ff */
[----:B------:R-:W-:-:S02]  /*1c70*/  VIADD R19, R19, 0x400 ;  /* 0x0000040013137836 */ /* 0x000fc40000000000 */
[----:B------:R-:W-:Y:S02]  /*1c80*/  VIADD R9, R9, 0x400 ;  /* 0x0000040009097836 */ /* 0x000fe40000000000 */
[----:B------:R-:W-:Y:S01]  /*1c90*/  IMAD.X R15, RZ, RZ, R15, P2 ;  /* 0x000000ffff0f7224 */ /* 0x000fe200010e060f */
[----:B---3--:R-:W-:Y:S01]  /*1ca0*/  ISETP.NE.AND P1, PT, R27, R20, PT ;  /* 0x000000141b00720c */ /* 0x008fe20003f25270 */
[----:B0-----:R-:W-:-:S12]  /*1cb0*/  VIADD R23, R24, 0x2 ;  /* 0x0000000218177836 */ /* 0x001fd80000000000 */
[----:B------:R-:W-:Y:S01]  /*1cc0*/  @P1 VIADD R23, R24, 0xffffffff ;  /* 0xffffffff18171836 */ /* 0x000fe20000000000 */
[----:B------:R-:W-:-:S04]  /*1cd0*/  ISETP.NE.AND P1, PT, R21, RZ, PT ;  /* 0x000000ff1500720c */ /* 0x000fc80003f25270 */
[----:B----4-:R-:W-:-:S05]  /*1ce0*/  VIMNMX.RELU R23, PT, PT, R23, R26, !PT ;  /* 0x0000001a17177248 */ /* 0x010fca0007fe1100 */
[----:B------:R2:W-:Y:S04]  /*1cf0*/  STG.E desc[UR4][R16.64+0x600], R23 ;  /* 0x0006001710007986 */ /* 0x0005e8000c101904 */
[----:B------:R-:W-:Y:S05]  /*1d00*/  @P1 BRA `(.L_x_219) ;  /* 0xfffffff800d01947 */ /* 0x000fea000383ffff */
.L_x_218:
[----:B------:R-:W-:Y:S05]  /*1d10*/  @!P0 EXIT ;  /* 0x000000000000894d */ /* 0x000fea0003800000 */
[----:B------:R-:W-:Y:S02]  /*1d20*/  ISETP.GE.U32.AND P1, PT, R22, 0x4, PT ;  /* 0x000000041600780c */ /* 0x000fe40003f26070 */
[----:B------:R-:W-:-:S04]  /*1d30*/  LOP3.LUT R19, R8, 0x3, RZ, 0xc0, !PT ;  /* 0x0000000308137812 */ /* 0x000fc800078ec0ff */
[----:B------:R-:W-:-:S07]  /*1d40*/  ISETP.NE.AND P0, PT, R19, RZ, PT ;  /* 0x000000ff1300720c */ /* 0x000fce0003f05270 */
[----:B------:R-:W-:Y:S06]  /*1d50*/  @!P1 BRA `(.L_x_220) ;  /* 0x0000000000a89947 */ /* 0x000fec0003800000 */
[----:B------:R-:W3:Y:S01]  /*1d60*/  LDCU.64 UR6, c[0x0][0x390] ;  /* 0x00007200ff0677ac */ /* 0x000ee20008000a00 */
[----:B-1----:R-:W-:Y:S01]  /*1d70*/  IMAD R13, R18, 0x80, R5 ;  /* 0x00000080120d7824 */ /* 0x002fe200078e0205 */
[----:B------:R-:W1:Y:S03]  /*1d80*/  LDC.64 R10, c[0x0][0x3a0] ;  /* 0x0000e800ff0a7b82 */ /* 0x000e660000000a00 */
[----:B------:R-:W-:-:S05]  /*1d90*/  IMAD.IADD R9, R0, 0x1, R13 ;  /* 0x0000000100097824 */ /* 0x000fca00078e020d */
[----:B---3--:R-:W-:-:S04]  /*1da0*/  IADD3 R6, P1, PT, R9, UR6, RZ ;  /* 0x0000000609067c10 */ /* 0x008fc8000ff3e0ff */
[----:B------:R-:W-:-:S05]  /*1db0*/  LEA.HI.X.SX32 R7, R9, UR7, 0x1, P1 ;  /* 0x0000000709077c11 */ /* 0x000fca00088f0eff */
[----:B------:R-:W3:Y:S01]  /*1dc0*/  LDG.E.U8 R12, desc[UR4][R6.64] ;  /* 0x00000004060c7981 */ /* 0x000ee2000c1e1100 */
[----:B-1----:R-:W-:-:S05]  /*1dd0*/  IMAD.WIDE R10, R9, 0x4, R10 ;  /* 0x00000004090a7825 */ /* 0x002fca00078e020a */
[----:B------:R-:W4:Y:S04]  /*1de0*/  LDG.E R14, desc[UR4][R10.64+-0x4] ;  /* 0xfffffc040a0e7981 */ /* 0x000f28000c1e1900 */
[----:B--2---:R-:W2:Y:S01]  /*1df0*/  LDG.E R16, desc[UR4][R10.64] ;  /* 0x000000040a107981 */ /* 0x004ea2000c1e1900 */
[----:B0-----:R-:W-:-:S04]  /*1e00*/  PRMT R9, R4, 0x9910, RZ ;  /* 0x0000991004097816 */ /* 0x001fc800000000ff */
[----:B---3--:R-:W-:Y:S01]  /*1e10*/  ISETP.NE.AND P1, PT, R12, R9, PT ;  /* 0x000000090c00720c */ /* 0x008fe20003f25270 */
[----:B------:R-:W-:-:S04]  /*1e20*/  IMAD.WIDE R12, R13, 0x4, R2 ;  /* 0x000000040d0c7825 */ /* 0x000fc800078e0202 */
[----:B----4-:R-:W-:-:S08]  /*1e30*/  VIADD R15, R14, 0x2 ;  /* 0x000000020e0f7836 */ /* 0x010fd00000000000 */
[----:B------:R-:W-:-:S05]  /*1e40*/  @P1 VIADD R15, R14, 0xffffffff ;  /* 0xffffffff0e0f1836 */ /* 0x000fca0000000000 */
[----:B--2---:R-:W-:-:S05]  /*1e50*/  VIMNMX.RELU R15, PT, PT, R15, R16, !PT ;  /* 0x000000100f0f7248 */ /* 0x004fca0007fe1100 */
[----:B------:R0:W-:Y:S04]  /*1e60*/  STG.E desc[UR4][R12.64], R15 ;  /* 0x0000000f0c007986 */ /* 0x0001e8000c101904 */
        /* <DEDUP_REMOVED lines=9> */
[----:B------:R-:W4:Y:S04]  /*1f00*/  LDG.E R16, desc[UR4][R10.64+0x3fc] ;  /* 0x0003fc040a107981 */ /* 0x000f28000c1e1900 */
[----:B0-----:R-:W5:Y:S01]  /*1f10*/  LDG.E R15, desc[UR4][R10.64+0x400] ;  /* 0x000400040a0f7981 */ /* 0x001f62000c1e1900 */
[----:B--2---:R-:W-:Y:S01]  /*1f20*/  ISETP.NE.AND P1, PT, R14, R9, PT ;  /* 0x000000090e00720c */ /* 0x004fe20003f25270 */
[----:B----4-:R-:W-:-:S12]  /*1f30*/  VIADD R14, R16, 0x2 ;  /* 0x00000002100e7836 */ /* 0x010fd80000000000 */
[----:B------:R-:W-:-:S05]  /*1f40*/  @P1 VIADD R14, R16, 0xffffffff ;  /* 0xffffffff100e1836 */ /* 0x000fca0000000000 */
[----:B-----5:R-:W-:-:S05]  /*1f50*/  VIMNMX.RELU R15, PT, PT, R14, R15, !PT ;  /* 0x0000000f0e0f7248 */ /* 0x020fca0007fe1100 */
[----:B------:R3:W-:Y:S04]  /*1f60*/  STG.E desc[UR4][R12.64+0x400], R15 ;  /* 0x0004000f0c007986 */ /* 0x0007e8000c101904 */
[----:B------:R-:W2:Y:S04]  /*1f70*/  LDG.E.U8 R14, desc[UR4][R6.64+0x180] ;  /* 0x00018004060e7981 */ /* 0x000ea8000c1e1100 */
[----:B------:R-:W4:Y:S04]  /*1f80*/  LDG.E R16, desc[UR4][R10.64+0x5fc] ;  /* 0x0005fc040a107981 */ /* 0x000f28000c1e1900 */
[----:B------:R-:W5:Y:S01]  /*1f90*/  LDG.E R20, desc[UR4][R10.64+0x600] ;  /* 0x000600040a147981 */ /* 0x000f62000c1e1900 */
[----:B------:R-:W-:Y:S01]  /*1fa0*/  VIADD R18, R18, 0x4 ;  /* 0x0000000412127836 */ /* 0x000fe20000000000 */
[----:B--2---:R-:W-:Y:S01]  /*1fb0*/  ISETP.NE.AND P1, PT, R14, R9, PT ;  /* 0x000000090e00720c */ /* 0x004fe20003f25270 */
[----:B----4-:R-:W-:-:S12]  /*1fc0*/  VIADD R9, R16, 0x2 ;  /* 0x0000000210097836 */ /* 0x010fd80000000000 */
[----:B------:R-:W-:-:S05]  /*1fd0*/  @P1 VIADD R9, R16, 0xffffffff ;  /* 0xffffffff10091836 */ /* 0x000fca0000000000 */
[----:B-----5:R-:W-:-:S05]  /*1fe0*/  VIMNMX.RELU R9, PT, PT, R9, R20, !PT ;  /* 0x0000001409097248 */ /* 0x020fca0007fe1100 */
[----:B------:R3:W-:Y:S02]  /*1ff0*/  STG.E desc[UR4][R12.64+0x600], R9 ;  /* 0x000600090c007986 */ /* 0x0007e4000c101904 */
.L_x_220:
[----:B------:R-:W-:Y:S05]  /*2000*/  @!P0 EXIT ;  /* 0x000000000000894d */ /* 0x000fea0003800000 */
[----:B------:R-:W-:Y:S02]  /*2010*/  ISETP.NE.AND P1, PT, R19, 0x1, PT ;  /* 0x000000011300780c */ /* 0x000fe40003f25270 */
[----:B------:R-:W-:-:S04]  /*2020*/  LOP3.LUT R8, R8, 0x1, RZ, 0xc0, !PT ;  /* 0x0000000108087812 */ /* 0x000fc800078ec0ff */
[----:B------:R-:W-:-:S07]  /*2030*/  ISETP.NE.U32.AND P0, PT, R8, 0x1, PT ;  /* 0x000000010800780c */ /* 0x000fce0003f05070 */
[----:B------:R-:W-:Y:S06]  /*2040*/  @!P1 BRA `(.L_x_221) ;  /* 0x0000000000689947 */ /* 0x000fec0003800000 */
[----:B------:R-:W4:Y:S01]  /*2050*/  LDCU.64 UR6, c[0x0][0x390] ;  /* 0x00007200ff0677ac */ /* 0x000f220008000a00 */
[----:B-1-3--:R-:W-:Y:S01]  /*2060*/  IMAD R15, R18, 0x80, R5 ;  /* 0x00000080120f7824 */ /* 0x00afe200078e0205 */
[----:B------:R-:W1:Y:S03]  /*2070*/  LDC.64 R6, c[0x0][0x3a0] ;  /* 0x0000e800ff067b82 */ /* 0x000e660000000a00 */
[----:B------:R-:W-:-:S05]  /*2080*/  IMAD.IADD R9, R0, 0x1, R15 ;  /* 0x0000000100097824 */ /* 0x000fca00078e020f */
[----:B----4-:R-:W-:-:S04]  /*2090*/  IADD3 R10, P1, PT, R9, UR6, RZ ;  /* 0x00000006090a7c10 */ /* 0x010fc8000ff3e0ff */
[----:B------:R-:W-:-:S05]  /*20a0*/  LEA.HI.X.SX32 R11, R9, UR7, 0x1, P1 ;  /* 0x00000007090b7c11 */ /* 0x000fca00088f0eff */
[----:B------:R-:W3:Y:S01]  /*20b0*/  LDG.E.U8 R8, desc[UR4][R10.64] ;  /* 0x000000040a087981 */ /* 0x000ee2000c1e1100 */
[----:B-1----:R-:W-:-:S05]  /*20c0*/  IMAD.WIDE R6, R9, 0x4, R6 ;  /* 0x0000000409067825 */ /* 0x002fca00078e0206 */
[----:B------:R-:W4:Y:S04]  /*20d0*/  LDG.E R9, desc[UR4][R6.64+-0x4] ;  /* 0xfffffc0406097981 */ /* 0x000f28000c1e1900 */
[----:B------:R-:W5:Y:S01]  /*20e0*/  LDG.E R13, desc[UR4][R6.64] ;  /* 0x00000004060d7981 */ /* 0x000f62000c1e1900 */
[----:B0-2---:R-:W-:-:S04]  /*20f0*/  PRMT R17, R4, 0x9910, RZ ;  /* 0x0000991004117816 */ /* 0x005fc800000000ff */
[----:B---3--:R-:W-:Y:S01]  /*2100*/  ISETP.NE.AND P1, PT, R8, R17, PT ;  /* 0x000000110800720c */ /* 0x008fe20003f25270 */
[----:B----4-:R-:W-:-:S12]  /*2110*/  VIADD R12, R9, 0x2 ;  /* 0x00000002090c7836 */ /* 0x010fd80000000000 */
[----:B------:R-:W-:Y:S02]  /*2120*/  @P1 VIADD R12, R9, 0xffffffff ;  /* 0xffffffff090c1836 */ /* 0x000fe40000000000 */
[----:B------:R-:W-:-:S03]  /*2130*/  IMAD.WIDE R8, R15, 0x4, R2 ;  /* 0x000000040f087825 */ /* 0x000fc600078e0202 */
[----:B-----5:R-:W-:-:S05]  /*2140*/  VIMNMX.RELU R13, PT, PT, R12, R13, !PT ;  /* 0x0000000d0c0d7248 */ /* 0x020fca0007fe1100 */
[----:B------:R4:W-:Y:S04]  /*2150*/  STG.E desc[UR4][R8.64], R13 ;  /* 0x0000000d08007986 */ /* 0x0009e8000c101904 */
[----:B------:R-:W2:Y:S04]  /*2160*/  LDG.E.U8 R10, desc[UR4][R10.64+0x80] ;  /* 0x000080040a0a7981 */ /* 0x000ea8000c1e1100 */
[----:B------:R-:W3:Y:S04]  /*2170*/  LDG.E R12, desc[UR4][R6.64+0x1fc] ;  /* 0x0001fc04060c7981 */ /* 0x000ee8000c1e1900 */
[----:B------:R-:W5:Y:S01]  /*2180*/  LDG.E R15, desc[UR4][R6.64+0x200] ;  /* 0x00020004060f7981 */ /* 0x000f62000c1e1900 */
[----:B------:R-:W-:Y:S01]  /*2190*/  VIADD R18, R18, 0x2 ;  /* 0x0000000212127836 */ /* 0x000fe20000000000 */
[----:B--2---:R-:W-:Y:S01]  /*21a0*/  ISETP.NE.AND P1, PT, R10, R17, PT ;  /* 0x000000110a00720c */ /* 0x004fe20003f25270 */
[----:B---3--:R-:W-:-:S12]  /*21b0*/  VIADD R14, R12, 0x2 ;  /* 0x000000020c0e7836 */ /* 0x008fd80000000000 */
[----:B------:R-:W-:-:S05]  /*21c0*/  @P1 VIADD R14, R12, 0xffffffff ;  /* 0xffffffff0c0e1836 */ /* 0x000fca0000000000 */
[----:B-----5:R-:W-:-:S05]  /*21d0*/  VIMNMX.RELU R15, PT, PT, R14, R15, !PT ;  /* 0x0000000f0e0f7248 */ /* 0x020fca0007fe1100 */
[----:B------:R4:W-:Y:S02]  /*21e0*/  STG.E desc[UR4][R8.64+0x200], R15 ;  /* 0x0002000f08007986 */ /* 0x0009e4000c101904 */
.L_x_221:
[----:B------:R-:W-:Y:S05]  /*21f0*/  @P0 EXIT ;  /* 0x000000000000094d */ /* 0x000fea0003800000 */
[----:B------:R-:W4:Y:S01]  /*2200*/  LDCU.64 UR6, c[0x0][0x390] ;  /* 0x00007200ff0677ac */ /* 0x000f220008000a00 */
[----:B-1----:R-:W-:Y:S01]  /*2210*/  IMAD R5, R18, 0x80, R5 ;  /* 0x0000008012057824 */ /* 0x002fe200078e0205 */
[----:B------:R-:W1:Y:S03]  /*2220*/  LDC.64 R6, c[0x0][0x3a0] ;  /* 0x0000e800ff067b82 */ /* 0x000e660000000a00 */
[----:B------:R-:W-:-:S05]  /*2230*/  IMAD.IADD R11, R0, 0x1, R5 ;  /* 0x00000001000b7824 */ /* 0x000fca00078e0205 */
[----:B----4-:R-:W-:-:S04]  /*2240*/  IADD3 R8, P0, PT, R11, UR6, RZ ;  /* 0x000000060b087c10 */ /* 0x010fc8000ff1e0ff */
[----:B---3--:R-:W-:-:S05]  /*2250*/  LEA.HI.X.SX32 R9, R11, UR7, 0x1, P0 ;  /* 0x000000070b097c11 */ /* 0x008fca00080f0eff */
[----:B------:R-:W3:Y:S01]  /*2260*/  LDG.E.U8 R8, desc[UR4][R8.64] ;  /* 0x0000000408087981 */ /* 0x000ee2000c1e1100 */
[----:B-1----:R-:W-:-:S05]  /*2270*/  IMAD.WIDE R6, R11, 0x4, R6 ;  /* 0x000000040b067825 */ /* 0x002fca00078e0206 */
[----:B------:R-:W4:Y:S04]  /*2280*/  LDG.E R0, desc[UR4][R6.64+-0x4] ;  /* 0xfffffc0406007981 */ /* 0x000f28000c1e1900 */
[----:B------:R-:W5:Y:S01]  /*2290*/  LDG.E R11, desc[UR4][R6.64] ;  /* 0x00000004060b7981 */ /* 0x000f62000c1e1900 */
[----:B0-----:R-:W-:Y:S01]  /*22a0*/  PRMT R13, R4, 0x9910, RZ ;  /* 0x00009910040d7816 */ /* 0x001fe200000000ff */
[----:B------:R-:W-:-:S03]  /*22b0*/  IMAD.WIDE R2, R5, 0x4, R2 ;  /* 0x0000000405027825 */ /* 0x000fc600078e0202 */
[----:B---3--:R-:W-:Y:S01]  /*22c0*/  ISETP.NE.AND P0, PT, R8, R13, PT ;  /* 0x0000000d0800720c */ /* 0x008fe20003f05270 */
[----:B----4-:R-:W-:-:S12]  /*22d0*/  VIADD R4, R0, 0x2 ;  /* 0x0000000200047836 */ /* 0x010fd80000000000 */
[----:B------:R-:W-:-:S05]  /*22e0*/  @P0 VIADD R4, R0, 0xffffffff ;  /* 0xffffffff00040836 */ /* 0x000fca0000000000 */
[----:B-----5:R-:W-:-:S05]  /*22f0*/  VIMNMX.RELU R11, PT, PT, R4, R11, !PT ;  /* 0x0000000b040b7248 */ /* 0x020fca0007fe1100 */
[----:B------:R-:W-:Y:S01]  /*2300*/  STG.E desc[UR4][R2.64], R11 ;  /* 0x0000000b02007986 */ /* 0x000fe2000c101904 */
[----:B------:R-:W-:Y:S05]  /*2310*/  EXIT ;  /* 0x000000000000794d */ /* 0x000fea0003800000 */
.L_x_222:
        /* <DEDUP_REMOVED lines=14> */
.L_x_245:


//--------------------- .text._ZN3cub18CUB_300001_SM_10006detail9transform16transform_kernelINS2_10policy_hubILb1EN4cuda3std3__45tupleIJN6thrust24THRUST_300001_SM_1000_NS17counting_iteratorIiNSA_11use_defaultESC_SC_EEEEEE10policy1000Ei6s_tempNSA_6detail15normal_iteratorINSA_10device_ptrIiEEEEJSD_EEEvT0_iT1_T2_DpNS2_10kernel_argIT3_EE --------------------------
	.section	.text._ZN3cub18CUB_300001_SM_10006detail9transform16transform_kernelINS2_10policy_hubILb1EN4cuda3std3__45tupleIJN6thrust24THRUST_300001_SM_1000_NS17counting_iteratorIiNSA_11use_defaultESC_SC_EEEEEE10policy1000Ei6s_tempNSA_6detail15normal_iteratorINSA_10device_ptrIiEEEEJSD_EEEvT0_iT1_T2_DpNS2_10kernel_argIT3_EE,"ax",@progbits
	.align	128
        .global         _ZN3cub18CUB_300001_SM_10006detail9transform16transform_kernelINS2_10policy_hubILb1EN4cuda3std3__45tupleIJN6thrust24THRUST_300001_SM_1000_NS17counting_iteratorIiNSA_11use_defaultESC_SC_EEEEEE10policy1000Ei6s_tempNSA_6detail15normal_iteratorINSA_10device_ptrIiEEEEJSD_EEEvT0_iT1_T2_DpNS2_10kernel_argIT3_EE
        .type           _ZN3cub18CUB_300001_SM_10006detail9transform16transform_kernelINS2_10policy_hubILb1EN4cuda3std3__45tupleIJN6thrust24THRUST_300001_SM_1000_NS17counting_iteratorIiNSA_11use_defaultESC_SC_EEEEEE10policy1000Ei6s_tempNSA_6detail15normal_iteratorINSA_10device_ptrIiEEEEJSD_EEEvT0_iT1_T2_DpNS2_10kernel_argIT3_EE,@function
        .size           _ZN3cub18CUB_300001_SM_10006detail9transform16transform_kernelINS2_10policy_hubILb1EN4cuda3std3__45tupleIJN6thrust24THRUST_300001_SM_1000_NS17counting_iteratorIiNSA_11use_defaultESC_SC_EEEEEE10policy1000Ei6s_tempNSA_6detail15normal_iteratorINSA_10device_ptrIiEEEEJSD_EEEvT0_iT1_T2_DpNS2_10kernel_argIT3_EE,(.L_x_246 - _ZN3cub18CUB_300001_SM_10006detail9transform16transform_kernelINS2_10policy_hubILb1EN4cuda3std3__45tupleIJN6thrust24THRUST_300001_SM_1000_NS17counting_iteratorIiNSA_11use_defaultESC_SC_EEEEEE10policy1000Ei6s_tempNSA_6detail15normal_iteratorINSA_10device_ptrIiEEEEJSD_EEEvT0_iT1_T2_DpNS2_10kernel_argIT3_EE)
        .other          _ZN3cub18CUB_300001_SM_10006detail9transform16transform_kernelINS2_10policy_hubILb1EN4cuda3std3__45tupleIJN6thrust24THRUST_300001_SM_1000_NS17counting_iteratorIiNSA_11use_defaultESC_SC_EEEEEE10policy1000Ei6s_tempNSA_6detail15normal_iteratorINSA_10device_ptrIiEEEEJSD_EEEvT0_iT1_T2_DpNS2_10kernel_argIT3_EE,@"STO_CUDA_ENTRY STV_DEFAULT"
_ZN3cub18CUB_300001_SM_10006detail9transform16transform_kernelINS2_10policy_hubILb1EN4cuda3std3__45tupleIJN6thrust24THRUST_300001_SM_1000_NS17counting_iteratorIiNSA_11use_defaultESC_SC_EEEEEE10policy1000Ei6s_tempNSA_6detail15normal_iteratorINSA_10device_ptrIiEEEEJSD_EEEvT0_iT1_T2_DpNS2_10kernel_argIT3_EE:
.text._ZN3cub18CUB_300001_SM_10006detail9transform16transform_kernelINS2_10policy_hubILb1EN4cuda3std3__45tupleIJN6thrust24THRUST_300001_SM_1000_NS17counting_iteratorIiNSA_11use_defaultESC_SC_EEEEEE10policy1000Ei6s_tempNSA_6detail15normal_iteratorINSA_10device_ptrIiEEEEJSD_EEEvT0_iT1_T2_DpNS2_10kernel_argIT3_EE:
[----:B------:R-:W-:Y:S08]  /*0000*/  LDC R1, c[0x0][0x37c] ;  /* 0x0000df00ff017b82 */ /* 0x000ff00000000800 */
[----:B------:R-:W0:Y:S01]  /*0010*/  LDC.64 R4, c[0x0][0x380] ;  /* 0x0000e000ff047b82 */ /* 0x000e220000000a00 */
[----:B------:R-:W1:Y:S07]  /*0020*/  LDCU UR6, c[0x0][0x3a8] ;  /* 0x00007500ff0677ac */ /* 0x000e6e0008000800 */
[----:B------:R-:W2:Y:S08]  /*0030*/  S2UR UR4, SR_CTAID.X ;  /* 0x00000000000479c3 */ /* 0x000eb00000002500 */
[----:B------:R-:W3:Y:S01]  /*0040*/  LDC.64 R2, c[0x0][0x3a0] ;  /* 0x0000e800ff027b82 */ /* 0x000ee20000000a00 */
[----:B0-----:R-:W-:-:S07]  /*0050*/  IMAD.SHL.U32 R6, R5, 0x80, RZ ;  /* 0x0000008005067824 */ /* 0x001fce00078e00ff */
[----:B------:R-:W0:Y:S01]  /*0060*/  LDC.U8 R0, c[0x0][0x390] ;  /* 0x0000e400ff007b82 */ /* 0x000e220000000000 */
[----:B--2---:R-:W-:Y:S01]  /*0070*/  IMAD R21, R6, UR4, RZ ;  /* 0x0000000406157c24 */ /* 0x004fe2000f8e02ff */
[----:B------:R-:W2:Y:S03]  /*0080*/  LDCU.64 UR4, c[0x0][0x358] ;  /* 0x00006b00ff0477ac */ /* 0x000ea60008000a00 */
[----:B------:R-:W-:Y:S02]  /*0090*/  IMAD.IADD R7, R4, 0x1, -R21 ;  /* 0x0000000104077824 */ /* 0x000fe400078e0a15 */
[C---:B-1----:R-:W-:Y:S02]  /*00a0*/  VIADD R4, R21.reuse, UR6 ;  /* 0x0000000615047c36 */ /* 0x042fe40008000000 */
[----:B---3--:R-:W-:Y:S01]  /*00b0*/  IMAD.WIDE R2, R21, 0x4, R2 ;  /* 0x0000000415027825 */ /* 0x008fe200078e0202 */
[----:B------:R-:W-:-:S02]  /*00c0*/  ISETP.GT.AND P0, PT, R6, R7, PT ;  /* 0x000000070600720c */ /* 0x000fc40003f04270 */
[----:B------:R-:W-:-:S11]  /*00d0*/  VIMNMX R6, PT, PT, R6, R7, PT ;  /* 0x0000000706067248 */ /* 0x000fd60003fe0100 */
[----:B--2---:R-:W-:Y:S05]  /*00e0*/  @P0 BRA `(.L_x_223) ;  /* 0x0000000800f80947 */ /* 0x004fea0003800000 */
        /* <DEDUP_REMOVED lines=8> */
[----:B------:R-:W-:Y:S01]  /*0170*/  IADD3 R6, P1, PT, R2, 0x600, RZ ;  /* 0x0000060002067810 */ /* 0x000fe20007f3e0ff */
[----:B-1----:R-:W-:Y:S01]  /*0180*/  IMAD.WIDE.U32 R12, R17, 0x4, R2 ;  /* 0x00000004110c7825 */ /* 0x002fe200078e0002 */
[----:B------:R-:W-:Y:S01]  /*0190*/  LOP3.LUT R16, R5, 0x7ffffff8, RZ, 0xc0, !PT ;  /* 0x7ffffff805107812 */ /* 0x000fe200078ec0ff */
[----:B------:R-:W1:Y:S01]  /*01a0*/  LDCU.64 UR8, c[0x0][0x388] ;  /* 0x00007100ff0877ac */ /* 0x000e620008000a00 */
[----:B0-----:R-:W-:Y:S01]  /*01b0*/  PRMT R18, R0, 0x9910, RZ ;  /* 0x0000991000127816 */ /* 0x001fe200000000ff */
[----:B------:R-:W-:Y:S01]  /*01c0*/  VIADD R19, R17, 0x80 ;  /* 0x0000008011137836 */ /* 0x000fe20000000000 */
[----:B------:R-:W-:Y:S01]  /*01d0*/  IADD3 R21, PT, PT, R21, UR6, R17 ;  /* 0x0000000615157c10 */ /* 0x000fe2000fffe011 */
[----:B------:R-:W-:Y:S02]  /*01e0*/  IMAD.X R7, RZ, RZ, R3, P1 ;  /* 0x000000ffff077224 */ /* 0x000fe400008e0603 */
[----:B------:R-:W-:-:S07]  /*01f0*/  IMAD.MOV R20, RZ, RZ, -R16 ;  /* 0x000000ffff147224 */ /* 0x000fce00078e0a10 */
.L_x_225:
        /* <DEDUP_REMOVED lines=76> */
.L_x_224:
        /* <DEDUP_REMOVED lines=11> */
[----:B--2---:R-:W2:Y:S01]  /*0770*/  LDG.E.U8 R15, desc[UR4][R6.64] ;  /* 0x00000004060f7981 */ /* 0x004ea2000c1e1100 */
[----:B-1----:R-:W-:-:S05]  /*0780*/  IMAD.WIDE R8, R13, 0x4, R8 ;  /* 0x000000040d087825 */ /* 0x002fca00078e0208 */
[----:B------:R-:W3:Y:S04]  /*0790*/  LDG.E R10, desc[UR4][R8.64+-0x4] ;  /* 0xfffffc04080a7981 */ /* 0x000ee8000c1e1900 */
[----:B------:R-:W4:Y:S01]  /*07a0*/  LDG.E R14, desc[UR4][R8.64] ;  /* 0x00000004080e7981 */ /* 0x000f22000c1e1900 */
[----:B0-----:R-:W-:-:S04]  /*07b0*/  PRMT R12, R0, 0x9910, RZ ;  /* 0x00009910000c7816 */ /* 0x001fc800000000ff */
[----:B--2---:R-:W-:Y:S01]  /*07c0*/  ISETP.NE.AND P1, PT, R15, R12, PT ;  /* 0x0000000c0f00720c */ /* 0x004fe20003f25270 */
[----:B---3--:R-:W-:-:S12]  /*07d0*/  VIADD R13, R10, 0x2 ;  /* 0x000000020a0d7836 */ /* 0x008fd80000000000 */
[----:B------:R-:W-:Y:S02]  /*07e0*/  @P1 VIADD R13, R10, 0xffffffff ;  /* 0xffffffff0a0d1836 */ /* 0x000fe40000000000 */
[----:B------:R-:W-:-:S03]  /*07f0*/  IMAD.WIDE R10, R11, 0x4, R2 ;  /* 0x000000040b0a7825 */ /* 0x000fc600078e0202 */
[----:B----4-:R-:W-:-:S05]  /*0800*/  VIMNMX.RELU R13, PT, PT, R13, R14, !PT ;  /* 0x0000000e0d0d7248 */ /* 0x010fca0007fe1100 */
        /* <DEDUP_REMOVED lines=18> */
[----:B------:R-:W4:Y:S04]  /*0930*/  LDG.E R14, desc[UR4][R8.64+0x5fc] ;  /* 0x0005fc04080e7981 */ /* 0x000f28000c1e1900 */
[----:B-1----:R-:W5:Y:S01]  /*0940*/  LDG.E R15, desc[UR4][R8.64+0x600] ;  /* 0x00060004080f7981 */ /* 0x002f62000c1e1900 */
[----:B------:R-:W-:Y:S01]  /*0950*/  VIADD R16, R16, 0x4 ;  /* 0x0000000410107836 */ /* 0x000fe20000000000 */
[----:B--2---:R-:W-:Y:S01]  /*0960*/  ISETP.NE.AND P1, PT, R21, R12, PT ;  /* 0x0000000c1500720c */ /* 0x004fe20003f25270 */
[----:B----4-:R-:W-:-:S12]  /*0970*/  VIADD R12, R14, 0x2 ;  /* 0x000000020e0c7836 */ /* 0x010fd80000000000 */
[----:B------:R-:W-:-:S05]  /*0980*/  @P1 VIADD R12, R14, 0xffffffff ;  /* 0xffffffff0e0c1836 */ /* 0x000fca0000000000 */
[----:B-----5:R-:W-:-:S05]  /*0990*/  VIMNMX.RELU R15, PT, PT, R12, R15, !PT ;  /* 0x0000000f0c0f7248 */ /* 0x020fca0007fe1100 */
[----:B------:R3:W-:Y:S02]  /*09a0*/  STG.E desc[UR4][R10.64+0x600], R15 ;  /* 0x0006000f0a007986 */ /* 0x0007e4000c101904 */
.L_x_226:
[----:B------:R-:W-:Y:S05]  /*09b0*/  @!P0 EXIT ;  /* 0x000000000000894d */ /* 0x000fea0003800000 */
[----:B------:R-:W-:Y:S02]  /*09c0*/  ISETP.NE.AND P1, PT, R19, 0x1, PT ;  /* 0x000000011300780c */ /* 0x000fe40003f25270 */
[----:B------:R-:W-:-:S04]  /*09d0*/  LOP3.LUT R5, R5, 0x1, RZ, 0xc0, !PT ;  /* 0x0000000105057812 */ /* 0x000fc800078ec0ff */
[----:B------:R-:W-:-:S07]  /*09e0*/  ISETP.NE.U32.AND P0, PT, R5, 0x1, PT ;  /* 0x000000010500780c */ /* 0x000fce0003f05070 */
[----:B------:R-:W-:Y:S06]  /*09f0*/  @!P1 BRA `(.L_x_227) ;  /* 0x0000000000689947 */ /* 0x000fec0003800000 */
[----:B------:R-:W4:Y:S01]  /*0a00*/  LDCU.64 UR6, c[0x0][0x388] ;  /* 0x00007100ff0677ac */ /* 0x000f220008000a00 */
[----:B-1----:R-:W-:Y:S01]  /*0a10*/  IMAD R9, R16, 0x80, R17 ;  /* 0x0000008010097824 */ /* 0x002fe200078e0211 */
[----:B------:R-:W1:Y:S03]  /*0a20*/  LDC.64 R6, c[0x0][0x398] ;  /* 0x0000e600ff067b82 */ /* 0x000e660000000a00 */
[----:B---3--:R-:W-:-:S05]  /*0a30*/  IMAD.IADD R13, R4, 0x1, R9 ;  /* 0x00000001040d7824 */ /* 0x008fca00078e0209 */
[----:B----4-:R-:W-:-:S04]  /*0a40*/  IADD3 R10, P1, PT, R13, UR6, RZ ;  /* 0x000000060d0a7c10 */ /* 0x010fc8000ff3e0ff */
[----:B------:R-:W-:-:S05]  /*0a50*/  LEA.HI.X.SX32 R11, R13, UR7, 0x1, P1 ;  /* 0x000000070d0b7c11 */ /* 0x000fca00088f0eff */
[----:B------:R-:W3:Y:S01]  /*0a60*/  LDG.E.U8 R5, desc[UR4][R10.64] ;  /* 0x000000040a057981 */ /* 0x000ee2000c1e1100 */
[----:B-1----:R-:W-:-:S05]  /*0a70*/  IMAD.WIDE R6, R13, 0x4, R6 ;  /* 0x000000040d067825 */ /* 0x002fca00078e0206 */
[----:B------:R-:W4:Y:S04]  /*0a80*/  LDG.E R8, desc[UR4][R6.64+-0x4] ;  /* 0xfffffc0406087981 */ /* 0x000f28000c1e1900 */
[----:B------:R-:W5:Y:S01]  /*0a90*/  LDG.E R12, desc[UR4][R6.64] ;  /* 0x00000004060c7981 */ /* 0x000f62000c1e1900 */
[----:B0-----:R-:W-:-:S04]  /*0aa0*/  PRMT R13, R0, 0x9910, RZ ;  /* 0x00009910000d7816 */ /* 0x001fc800000000ff */
[----:B---3--:R-:W-:Y:S01]  /*0ab0*/  ISETP.NE.AND P1, PT, R5, R13, PT ;  /* 0x0000000d0500720c */ /* 0x008fe20003f25270 */
[----:B----4-:R-:W-:-:S12]  /*0ac0*/  VIADD R5, R8, 0x2 ;  /* 0x0000000208057836 */ /* 0x010fd80000000000 */
[----:B------:R-:W-:Y:S02]  /*0ad0*/  @P1 VIADD R5, R8, 0xffffffff ;  /* 0xffffffff08051836 */ /* 0x000fe40000000000 */
[----:B------:R-:W-:-:S03]  /*0ae0*/  IMAD.WIDE R8, R9, 0x4, R2 ;  /* 0x0000000409087825 */ /* 0x000fc600078e0202 */
[----:B-----5:R-:W-:-:S05]  /*0af0*/  VIMNMX.RELU R5, PT, PT, R5, R12, !PT ;  /* 0x0000000c05057248 */ /* 0x020fca0007fe1100 */
[----:B------:R4:W-:Y:S04]  /*0b00*/  STG.E desc[UR4][R8.64], R5 ;  /* 0x0000000508007986 */ /* 0x0009e8000c101904 */
[----:B------:R-:W3:Y:S04]  /*0b10*/  LDG.E.U8 R10, desc[UR4][R10.64+0x80] ;  /* 0x000080040a0a7981 */ /* 0x000ee8000c1e1100 */
[----:B------:R-:W5:Y:S04]  /*0b20*/  LDG.E R12, desc[UR4][R6.64+0x1fc] ;  /* 0x0001fc04060c7981 */ /* 0x000f68000c1e1900 */
[----:B--2---:R-:W2:Y:S01]  /*0b30*/  LDG.E R14, desc[UR4][R6.64+0x200] ;  /* 0x00020004060e7981 */ /* 0x004ea2000c1e1900 */
[----:B------:R-:W-:Y:S01]  /*0b40*/  VIADD R16, R16, 0x2 ;  /* 0x0000000210107836 */ /* 0x000fe20000000000 */
[----:B---3--:R-:W-:Y:S01]  /*0b50*/  ISETP.NE.AND P1, PT, R10, R13, PT ;  /* 0x0000000d0a00720c */ /* 0x008fe20003f25270 */
[----:B-----5:R-:W-:-:S12]  /*0b60*/  VIADD R13, R12, 0x2 ;  /* 0x000000020c0d7836 */ /* 0x020fd80000000000 */
[----:B------:R-:W-:-:S05]  /*0b70*/  @P1 VIADD R13, R12, 0xffffffff ;  /* 0xffffffff0c0d1836 */ /* 0x000fca0000000000 */
[----:B--2---:R-:W-:-:S05]  /*0b80*/  VIMNMX.RELU R13, PT, PT, R13, R14, !PT ;  /* 0x0000000e0d0d7248 */ /* 0x004fca0007fe1100 */
[----:B------:R4:W-:Y:S02]  /*0b90*/  STG.E desc[UR4][R8.64+0x200], R13 ;  /* 0x0002000d08007986 */ /* 0x0009e4000c101904 */
.L_x_227:
[----:B------:R-:W-:Y:S05]  /*0ba0*/  @P0 EXIT ;  /* 0x000000000000094d */ /* 0x000fea0003800000 */
[----:B------:R-:W5:Y:S01]  /*0bb0*/  LDCU.64 UR6, c[0x0][0x388] ;  /* 0x00007100ff0677ac */ /* 0x000f620008000a00 */
[----:B-1----:R-:W-:Y:S01]  /*0bc0*/  IMAD R17, R16, 0x80, R17 ;  /* 0x0000008010117824 */ /* 0x002fe200078e0211 */
[----:B----4-:R-:W1:Y:S03]  /*0bd0*/  LDC.64 R8, c[0x0][0x398] ;  /* 0x0000e600ff087b82 */ /* 0x010e660000000a00 */
[----:B------:R-:W-:-:S05]  /*0be0*/  IMAD.IADD R5, R4, 0x1, R17 ;  /* 0x0000000104057824 */ /* 0x000fca00078e0211 */
[----:B-----5:R-:W-:-:S04]  /*0bf0*/  IADD3 R6, P0, PT, R5, UR6, RZ ;  /* 0x0000000605067c10 */ /* 0x020fc8000ff1e0ff */
[----:B------:R-:W-:-:S05]  /*0c00*/  LEA.HI.X.SX32 R7, R5, UR7, 0x1, P0 ;  /* 0x0000000705077c11 */ /* 0x000fca00080f0eff */
[----:B------:R-:W4:Y:S01]  /*0c10*/  LDG.E.U8 R6, desc[UR4][R6.64] ;  /* 0x0000000406067981 */ /* 0x000f22000c1e1100 */
[----:B-1----:R-:W-:-:S05]  /*0c20*/  IMAD.WIDE R4, R5, 0x4, R8 ;  /* 0x0000000405047825 */ /* 0x002fca00078e0208 */
[----:B------:R-:W5:Y:S04]  /*0c30*/  LDG.E R8, desc[UR4][R4.64+-0x4] ;  /* 0xfffffc0404087981 */ /* 0x000f68000c1e1900 */
[----:B------:R-:W2:Y:S01]  /*0c40*/  LDG.E R9, desc[UR4][R4.64] ;  /* 0x0000000404097981 */ /* 0x000ea2000c1e1900 */
[----:B0--3--:R-:W-:Y:S01]  /*0c50*/  PRMT R11, R0, 0x9910, RZ ;  /* 0x00009910000b7816 */ /* 0x009fe200000000ff */
[----:B------:R-:W-:-:S03]  /*0c60*/  IMAD.WIDE R2, R17, 0x4, R2 ;  /* 0x0000000411027825 */ /* 0x000fc600078e0202 */
[----:B----4-:R-:W-:Y:S01]  /*0c70*/  ISETP.NE.AND P0, PT, R6, R11, PT ;  /* 0x0000000b0600720c */ /* 0x010fe20003f05270 */
[----:B-----5:R-:W-:-:S12]  /*0c80*/  VIADD R0, R8, 0x2 ;  /* 0x0000000208007836 */ /* 0x020fd80000000000 */
[----:B------:R-:W-:-:S05]  /*0c90*/  @P0 VIADD R0, R8, 0xffffffff ;  /* 0xffffffff08000836 */ /* 0x000fca0000000000 */
[----:B--2---:R-:W-:-:S05]  /*0ca0*/  VIMNMX.RELU R9, PT, PT, R0, R9, !PT ;  /* 0x0000000900097248 */ /* 0x004fca0007fe1100 */
[----:B------:R-:W-:Y:S01]  /*0cb0*/  STG.E desc[UR4][R2.64], R9 ;  /* 0x0000000902007986 */ /* 0x000fe2000c101904 */
[----:B------:R-:W-:Y:S05]  /*0cc0*/  EXIT ;  /* 0x000000000000794d */ /* 0x000fea0003800000 */
.L_x_223:
[----:B------:R-:W-:-:S13]  /*0cd0*/  ISETP.GE.AND P0, PT, R5, 0x1, PT ;  /* 0x000000010500780c */ /* 0x000fda0003f06270 */
[----:B------:R-:W-:Y:S05]  /*0ce0*/  @!P0 EXIT ;  /* 0x000000000000894d */ /* 0x000fea0003800000 */
[----:B------:R-:W1:Y:S01]  /*0cf0*/  S2R R7, SR_TID.X ;  /* 0x0000000000077919 */ /* 0x000e620000002100 */
[C---:B------:R-:W-:Y:S01]  /*0d00*/  ISETP.GE.U32.AND P0, PT, R5.reuse, 0x8, PT ;  /* 0x000000080500780c */ /* 0x040fe20003f06070 */
[----:B------:R-:W-:Y:S01]  /*0d10*/  IMAD.MOV.U32 R8, RZ, RZ, RZ ;  /* 0x000000ffff087224 */ /* 0x000fe200078e00ff */
[----:B------:R-:W-:-:S11]  /*0d20*/  LOP3.LUT R20, R5, 0x7, RZ, 0xc0, !PT ;  /* 0x0000000705147812 */ /* 0x000fd600078ec0ff */
[----:B------:R-:W-:Y:S05]  /*0d30*/  @!P0 BRA `(.L_x_228) ;  /* 0x0000000400a48947 */ /* 0x000fea0003800000 */
[----:B------:R-:W2:Y:S01]  /*0d40*/  LDC.64 R10, c[0x0][0x398] ;  /* 0x0000e600ff0a7b82 */ /* 0x000ea20000000a00 */
[----:B------:R-:W-:Y:S01]  /*0d50*/  LOP3.LUT R8, R5, 0x7ffffff8, RZ, 0xc0, !PT ;  /* 0x7ffffff805087812 */ /* 0x000fe200078ec0ff */
[----:B------:R-:W-:Y:S01]  /*0d60*/  IMAD.MOV.U32 R9, RZ, RZ, RZ ;  /* 0x000000ffff097224 */ /* 0x000fe200078e00ff */
[----:B------:R-:W3:Y:S06]  /*0d70*/  LDCU.64 UR6, c[0x0][0x388] ;  /* 0x00007100ff0677ac */ /* 0x000eec0008000a00 */
.L_x_231:
[----:B-1----:R-:W-:-:S04]  /*0d80*/  IMAD R5, R9, 0x80, R7 ;  /* 0x0000008009057824 */ /* 0x002fc800078e0207 */
[----:B------:R-:W-:Y:S01]  /*0d90*/  IMAD.IADD R15, R4, 0x1, R5 ;  /* 0x00000001040f7824 */ /* 0x000fe200078e0205 */
[----:B------:R-:W-:-:S04]  /*0da0*/  ISETP.GE.AND P0, PT, R5, R6, PT ;  /* 0x000000060500720c */ /* 0x000fc80003f06270 */
[----:B---3--:R-:W-:-:S04]  /*0db0*/  IADD3 R12, P1, PT, R15, UR6, RZ ;  /* 0x000000060f0c7c10 */ /* 0x008fc8000ff3e0ff */
[----:B------:R-:W-:-:S05]  /*0dc0*/  LEA.HI.X.SX32 R13, R15, UR7, 0x1, P1 ;  /* 0x000000070f0d7c11 */ /* 0x000fca00088f0eff */
[----:B0-----:R-:W3:Y:S01]  /*0dd0*/  @!P0 LDG.E.U8 R16, desc[UR4][R12.64] ;  /* 0x000000040c108981 */ /* 0x001ee2000c1e1100 */
[----:B--2---:R-:W-:-:S05]  /*0de0*/  IMAD.WIDE R14, R15, 0x4, R10 ;  /* 0x000000040f0e7825 */ /* 0x004fca00078e020a */
[----:B------:R-:W2:Y:S04]  /*0df0*/  @!P0 LDG.E R17, desc[UR4][R14.64+-0x4] ;  /* 0xfffffc040e118981 */ /* 0x000ea8000c1e1900 */
[----:B------:R-:W4:Y:S01]  /*0e00*/  @!P0 LDG.E R18, desc[UR4][R14.64] ;  /* 0x000000040e128981 */ /* 0x000f22000c1e1900 */
[----:B0-----:R-:W-:-:S04]  /*0e10*/  @!P0 PRMT R19, R0, 0x9910, RZ ;  /* 0x0000991000138816 */ /* 0x001fc800000000ff */
[----:B---3--:R-:W-:Y:S01]  /*0e20*/  ISETP.NE.AND P1, PT, R16, R19, !P0 ;  /* 0x000000131000720c */ /* 0x008fe20004725270 */
[----:B------:R-:W-:Y:S02]  /*0e30*/  VIADD R19, R5, 0x80 ;  /* 0x0000008005137836 */ /* 0x000fe40000000000 */
[----:B--2---:R-:W-:-:S10]  /*0e40*/  @!P0 VIADD R16, R17, 0x2 ;  /* 0x0000000211108836 */ /* 0x004fd40000000000 */
        /* <DEDUP_REMOVED lines=21> */
[----:B------:R-:W-:-:S04]  /*0fa0*/  @!P0 PRMT R25, R0, 0x9910, RZ ;  /* 0x0000991000198816 */ /* 0x000fc800000000ff */
        /* <DEDUP_REMOVED lines=10> */
[----:B0-----:R-:W-:-:S04]  /*1050*/  @!P1 PRMT R23, R0, 0x9910, RZ ;  /* 0x0000991000179816 */ /* 0x001fc800000000ff */
        /* <DEDUP_REMOVED lines=8> */
[----:B-1----:R-:W3:Y:S04]  /*10e0*/  @!P0 LDG.E R21, desc[UR4][R14.64+0x7fc] ;  /* 0x0007fc040e158981 */ /* 0x002ee8000c1e1900 */
        /* <DEDUP_REMOVED lines=25> */
[----:B------:R-:W-:Y:S01]  /*1280*/  BSSY.RECONVERGENT B0, `(.L_x_229) ;  /* 0x0000013000007945 */ /* 0x000fe20003800200 */
[----:B------:R-:W-:Y:S01]  /*1290*/  VIADD R9, R9, 0x8 ;  /* 0x0000000809097836 */ /* 0x000fe20000000000 */
[----:B--2---:R-:W-:Y:S01]  /*12a0*/  ISETP.NE.AND P1, PT, R18, R23, !P0 ;  /* 0x000000171200720c */ /* 0x004fe20004725270 */
[----:B---3--:R-:W-:-:S12]  /*12b0*/  @!P0 VIADD R18, R21, 0x2 ;  /* 0x0000000215128836 */ /* 0x008fd80000000000 */
[----:B------:R-:W-:Y:S01]  /*12c0*/  @P1 VIADD R18, R21, 0xffffffff ;  /* 0xffffffff15121836 */ /* 0x000fe20000000000 */
[----:B------:R-:W-:-:S04]  /*12d0*/  ISETP.NE.AND P1, PT, R9, R8, PT ;  /* 0x000000080900720c */ /* 0x000fc80003f25270 */
[----:B----4-:R-:W-:-:S05]  /*12e0*/  @!P0 VIMNMX.RELU R21, PT, PT, R18, R22, !PT ;  /* 0x0000001612158248 */ /* 0x010fca0007fe1100 */
        /* <DEDUP_REMOVED lines=12> */
.L_x_230:
[----:B------:R-:W-:Y:S05]  /*13b0*/  BSYNC.RECONVERGENT B0 ;  /* 0x0000000000007941 */ /* 0x000fea0003800200 */
.L_x_229:
[----:B------:R-:W-:Y:S05]  /*13c0*/  @P1 BRA `(.L_x_231) ;  /* 0xfffffff8006c1947 */ /* 0x000fea000383ffff */
.L_x_228:
[----:B------:R-:W-:-:S13]  /*13d0*/  ISETP.NE.AND P0, PT, R20, RZ, PT ;  /* 0x000000ff1400720c */ /* 0x000fda0003f05270 */
[----:B------:R-:W-:Y:S05]  /*13e0*/  @!P0 EXIT ;  /* 0x000000000000894d */ /* 0x000fea0003800000 */
[----:B------:R-:W2:Y:S01]  /*13f0*/  LDC R5, c[0x0][0x384] ;  /* 0x0000e100ff057b82 */ /* 0x000ea20000000800 */
[----:B------:R-:W-:Y:S02]  /*1400*/  ISETP.GE.U32.AND P1, PT, R20, 0x4, PT ;  /* 0x000000041400780c */ /* 0x000fe40003f26070 */
[----:B--2---:R-:W-:-:S04]  /*1410*/  LOP3.LUT R18, R5, 0x3, RZ, 0xc0, !PT ;  /* 0x0000000305127812 */ /* 0x004fc800078ec0ff */
[----:B------:R-:W-:-:S07]  /*1420*/  ISETP.NE.AND P0, PT, R18, RZ, PT ;  /* 0x000000ff1200720c */ /* 0x000fce0003f05270 */
[----:B------:R-:W-:Y:S06]  /*1430*/  @!P1 BRA `(.L_x_232) ;  /* 0x0000000400189947 */ /* 0x000fec0003800000 */
[----:B-1----:R-:W-:-:S05]  /*1440*/  IMAD R9, R8, 0x80, R7 ;  /* 0x0000008008097824 */ /* 0x002fca00078e0207 */
[----:B------:R-:W-:-:S13]  /*1450*/  ISETP.GE.AND P2, PT, R9, R6, PT ;  /* 0x000000060900720c */ /* 0x000fda0003f46270 */
[----:B0-----:R-:W0:Y:S01]  /*1460*/  @!P2 LDC.64 R16, c[0x0][0x388] ;  /* 0x0000e200ff10ab82 */ /* 0x001e220000000a00 */
[----:B------:R-:W-:-:S07]  /*1470*/  @!P2 IMAD.IADD R11, R4, 0x1, R9 ;  /* 0x00000001040ba824 */ /* 0x000fce00078e0209 */
[----:B------:R-:W1:Y:S01]  /*1480*/  @!P2 LDC.64 R14, c[0x0][0x398] ;  /* 0x0000e600ff0eab82 */ /* 0x000e620000000a00 */
[----:B0-----:R-:W-:-:S04]  /*1490*/  @!P2 IADD3 R16, P1, PT, R11, R16, RZ ;  /* 0x000000100b10a210 */ /* 0x001fc80007f3e0ff */
[----:B------:R-:W-:-:S05]  /*14a0*/  @!P2 LEA.HI.X.SX32 R17, R11, R17, 0x1, P1 ;  /* 0x000000110b11a211 */ /* 0x000fca00008f0eff */
[----:B------:R-:W2:Y:S01]  /*14b0*/  @!P2 LDG.E.U8 R16, desc[UR4][R16.64] ;  /* 0x000000041010a981 */ /* 0x000ea2000c1e1100 */
[----:B-1----:R-:W-:-:S05]  /*14c0*/  @!P2 IMAD.WIDE R14, R11, 0x4, R14 ;  /* 0x000000040b0ea825 */ /* 0x002fca00078e020e */
        /* <DEDUP_REMOVED lines=51> */
[----:B------:R-:W3:Y:S04]  /*1800*/  @!P1 LDG.E.U8 R14, desc[UR4][R14.64] ;  /* 0x000000040e0e9981 */ /* 0x000ee8000c1e1100 */
[----:B------:R-:W4:Y:S04]  /*1810*/  @!P1 LDG.E R9, desc[UR4][R16.64+-0x4] ;  /* 0xfffffc0410099981 */ /* 0x000f28000c1e1900 */
[----:B------:R-:W5:Y:S01]  /*1820*/  @!P1 LDG.E R13, desc[UR4][R16.64] ;  /* 0x00000004100d9981 */ /* 0x000f62000c1e1900 */
[----:B0-----:R-:W-:Y:S01]  /*1830*/  @!P1 PRMT R19, R0, 0x9910, RZ ;  /* 0x0000991000139816 */ /* 0x001fe200000000ff */
[----:B------:R-:W-:-:S03]  /*1840*/  VIADD R8, R8, 0x4 ;  /* 0x0000000408087836 */ /* 0x000fc60000000000 */
[----:B---3--:R-:W-:Y:S01]  /*1850*/  ISETP.NE.AND P2, PT, R14, R19, !P1 ;  /* 0x000000130e00720c */ /* 0x008fe20004f45270 */
[----:B----4-:R-:W-:-:S12]  /*1860*/  @!P1 VIADD R12, R9, 0x2 ;  /* 0x00000002090c9836 */ /* 0x010fd80000000000 */
[----:B------:R-:W-:-:S05]  /*1870*/  @P2 VIADD R12, R9, 0xffffffff ;  /* 0xffffffff090c2836 */ /* 0x000fca0000000000 */
[----:B-----5:R-:W-:-:S05]  /*1880*/  @!P1 VIMNMX.RELU R13, PT, PT, R12, R13, !PT ;  /* 0x0000000d0c0d9248 */ /* 0x020fca0007fe1100 */
[----:B------:R2:W-:Y:S02]  /*1890*/  @!P1 STG.E desc[UR4][R10.64+0x600], R13 ;  /* 0x0006000d0a009986 */ /* 0x0005e4000c101904 */
.L_x_232:
[----:B------:R-:W-:Y:S05]  /*18a0*/  @!P0 EXIT ;  /* 0x000000000000894d */ /* 0x000fea0003800000 */
[----:B------:R-:W-:Y:S02]  /*18b0*/  ISETP.NE.AND P1, PT, R18, 0x1, PT ;  /* 0x000000011200780c */ /* 0x000fe40003f25270 */
[----:B------:R-:W-:-:S04]  /*18c0*/  LOP3.LUT R5, R5, 0x1, RZ, 0xc0, !PT ;  /* 0x0000000105057812 */ /* 0x000fc800078ec0ff */
[----:B------:R-:W-:-:S07]  /*18d0*/  ISETP.NE.U32.AND P0, PT, R5, 0x1, PT ;  /* 0x000000010500780c */ /* 0x000fce0003f05070 */
        /* <DEDUP_REMOVED lines=8> */
[----:B------:R0:W3:Y:S01]  /*1960*/  @!P1 LDG.E.U8 R18, desc[UR4][R18.64] ;  /* 0x0000000412129981 */ /* 0x0000e2000c1e1100 */
[----:B-1----:R-:W-:-:S05]  /*1970*/  @!P1 IMAD.WIDE R16, R5, 0x4, R16 ;  /* 0x0000000405109825 */ /* 0x002fca00078e0210 */
[----:B------:R-:W4:Y:S04]  /*1980*/  @!P1 LDG.E R5, desc[UR4][R16.64+-0x4] ;  /* 0xfffffc0410059981 */ /* 0x000f28000c1e1900 */
[----:B------:R-:W5:Y:S01]  /*1990*/  @!P1 LDG.E R14, desc[UR4][R16.64] ;  /* 0x00000004100e9981 */ /* 0x000f62000c1e1900 */
[----:B------:R-:W-:Y:S01]  /*19a0*/  VIADD R21, R15, 0x80 ;  /* 0x000000800f157836 */ /* 0x000fe20000000000 */
[----:B------:R-:W-:-:S04]  /*19b0*/  @!P1 PRMT R9, R0, 0x9910, RZ ;  /* 0x0000991000099816 */ /* 0x000fc800000000ff */
[----:B------:R-:W-:-:S13]  /*19c0*/  ISETP.GE.AND P2, PT, R21, R6, PT ;  /* 0x000000061500720c */ /* 0x000fda0003f46270 */
[----:B--2---:R-:W1:Y:S01]  /*19d0*/  @!P2 LDC.64 R12, c[0x0][0x388] ;  /* 0x0000e200ff0cab82 */ /* 0x004e620000000a00 */
[----:B0-----:R-:W-:-:S07]  /*19e0*/  @!P2 IMAD.IADD R19, R4, 0x1, R21 ;  /* 0x000000010413a824 */ /* 0x001fce00078e0215 */
[----:B------:R-:W0:Y:S02]  /*19f0*/  @!P2 LDC.64 R10, c[0x0][0x398] ;  /* 0x0000e600ff0aab82 */ /* 0x000e240000000a00 */
[----:B0-----:R-:W-:Y:S01]  /*1a00*/  @!P2 IMAD.WIDE R10, R19, 0x4, R10 ;  /* 0x00000004130aa825 */ /* 0x001fe200078e020a */
[----:B---3--:R-:W-:-:S03]  /*1a10*/  ISETP.NE.AND P3, PT, R18, R9, !P1 ;  /* 0x000000091200720c */ /* 0x008fc60004f65270 */
[----:B----4-:R-:W-:-:S10]  /*1a20*/  @!P1 VIADD R9, R5, 0x2 ;  /* 0x0000000205099836 */ /* 0x010fd40000000000 */
[----:B------:R-:W-:Y:S01]  /*1a30*/  @P3 VIADD R9, R5, 0xffffffff ;  /* 0xffffffff05093836 */ /* 0x000fe20000000000 */
[----:B-1----:R-:W-:-:S04]  /*1a40*/  @!P2 IADD3 R12, P3, PT, R19, R12, RZ ;  /* 0x0000000c130ca210 */ /* 0x002fc80007f7e0ff */
[----:B-----5:R-:W-:Y:S01]  /*1a50*/  @!P1 VIMNMX.RELU R5, PT, PT, R9, R14, !PT ;  /* 0x0000000e09059248 */ /* 0x020fe20007fe1100 */
[----:B------:R-:W-:Y:S01]  /*1a60*/  IMAD.WIDE R14, R15, 0x4, R2 ;  /* 0x000000040f0e7825 */ /* 0x000fe200078e0202 */
[----:B------:R-:W-:-:S04]  /*1a70*/  @!P2 LEA.HI.X.SX32 R13, R19, R13, 0x1, P3 ;  /* 0x0000000d130da211 */ /* 0x000fc800018f0eff */
[----:B------:R3:W-:Y:S04]  /*1a80*/  @!P1 STG.E desc[UR4][R14.64], R5 ;  /* 0x000000050e009986 */ /* 0x0007e8000c101904 */
[----:B------:R-:W2:Y:S04]  /*1a90*/  @!P2 LDG.E.U8 R12, desc[UR4][R12.64] ;  /* 0x000000040c0ca981 */ /* 0x000ea8000c1e1100 */
[----:B------:R-:W4:Y:S04]  /*1aa0*/  @!P2 LDG.E R9, desc[UR4][R10.64+-0x4] ;  /* 0xfffffc040a09a981 */ /* 0x000f28000c1e1900 */
[----:B------:R-:W5:Y:S01]  /*1ab0*/  @!P2 LDG.E R17, desc[UR4][R10.64] ;  /* 0x000000040a11a981 */ /* 0x000f62000c1e1900 */
[----:B------:R-:W-:Y:S01]  /*1ac0*/  @!P2 PRMT R19, R0, 0x9910, RZ ;  /* 0x000099100013a816 */ /* 0x000fe200000000ff */
[----:B------:R-:W-:-:S03]  /*1ad0*/  VIADD R8, R8, 0x2 ;  /* 0x0000000208087836 */ /* 0x000fc60000000000 */
[----:B--2---:R-:W-:Y:S01]  /*1ae0*/  ISETP.NE.AND P1, PT, R12, R19, !P2 ;  /* 0x000000130c00720c */ /* 0x004fe20005725270 */
[----:B----4-:R-:W-:-:S12]  /*1af0*/  @!P2 VIADD R16, R9, 0x2 ;  /* 0x000000020910a836 */ /* 0x010fd80000000000 */
[----:B------:R-:W-:-:S05]  /*1b00*/  @P1 VIADD R16, R9, 0xffffffff ;  /* 0xffffffff09101836 */ /* 0x000fca0000000000 */
[----:B-----5:R-:W-:-:S05]  /*1b10*/  @!P2 VIMNMX.RELU R17, PT, PT, R16, R17, !PT ;  /* 0x000000111011a248 */ /* 0x020fca0007fe1100 */
[----:B------:R3:W-:Y:S02]  /*1b20*/  @!P2 STG.E desc[UR4][R14.64+0x200], R17 ;  /* 0x000200110e00a986 */ /* 0x0007e4000c101904 */
.L_x_233:
[----:B------:R-:W-:Y:S05]  /*1b30*/  @P0 EXIT ;  /* 0x000000000000094d */ /* 0x000fea0003800000 */
[----:B-12---:R-:W-:-:S05]  /*1b40*/  IMAD R11, R8, 0x80, R7 ;  /* 0x00000080080b7824 */ /* 0x006fca00078e0207 */
[----:B------:R-:W-:-:S13]  /*1b50*/  ISETP.GE.AND P0, PT, R11, R6, PT ;  /* 0x000000060b00720c */ /* 0x000fda0003f06270 */
[----:B------:R-:W-:Y:S05]  /*1b60*/  @P0 EXIT ;  /* 0x000000000000094d */ /* 0x000fea0003800000 */
[----:B------:R-:W1:Y:S01]  /*1b70*/  LDCU.64 UR6, c[0x0][0x388] ;  /* 0x00007100ff0677ac */ /* 0x000e620008000a00 */
[----:B------:R-:W2:Y:S01]  /*1b80*/  LDC.64 R8, c[0x0][0x398] ;  /* 0x0000e600ff087b82 */ /* 0x000ea20000000a00 */
[----:B---3--:R-:W-:-:S05]  /*1b90*/  IMAD.IADD R5, R4, 0x1, R11 ;  /* 0x0000000104057824 */ /* 0x008fca00078e020b */
[----:B-1----:R-:W-:-:S04]  /*1ba0*/  IADD3 R6, P0, PT, R5, UR6, RZ ;  /* 0x0000000605067c10 */ /* 0x002fc8000ff1e0ff */
[----:B------:R-:W-:-:S05]  /*1bb0*/  LEA.HI.X.SX32 R7, R5, UR7, 0x1, P0 ;  /* 0x0000000705077c11 */ /* 0x000fca00080f0eff */
[----:B------:R-:W3:Y:S01]  /*1bc0*/  LDG.E.U8 R6, desc[UR4][R6.64] ;  /* 0x0000000406067981 */ /* 0x000ee2000c1e1100 */
[----:B--2---:R-:W-:-:S05]  /*1bd0*/  IMAD.WIDE R4, R5, 0x4, R8 ;  /* 0x0000000405047825 */ /* 0x004fca00078e0208 */
[----:B------:R-:W2:Y:S04]  /*1be0*/  LDG.E R8, desc[UR4][R4.64+-0x4] ;  /* 0xfffffc0404087981 */ /* 0x000ea8000c1e1900 */
[----:B------:R-:W4:Y:S01]  /*1bf0*/  LDG.E R9, desc[UR4][R4.64] ;  /* 0x0000000404097981 */ /* 0x000f22000c1e1900 */
[----:B0-----:R-:W-:Y:S01]  /*1c00*/  PRMT R13, R0, 0x9910, RZ ;  /* 0x00009910000d7816 */ /* 0x001fe200000000ff */
[----:B------:R-:W-:-:S03]  /*1c10*/  IMAD.WIDE R2, R11, 0x4, R2 ;  /* 0x000000040b027825 */ /* 0x000fc600078e0202 */
[----:B---3--:R-:W-:Y:S01]  /*1c20*/  ISETP.NE.AND P0, PT, R6, R13, PT ;  /* 0x0000000d0600720c */ /* 0x008fe20003f05270 */
[----:B--2---:R-:W-:-:S12]  /*1c30*/  VIADD R0, R8, 0x2 ;  /* 0x0000000208007836 */ /* 0x004fd80000000000 */
[----:B------:R-:W-:-:S05]  /*1c40*/  @P0 VIADD R0, R8, 0xffffffff ;  /* 0xffffffff08000836 */ /* 0x000fca0000000000 */
[----:B----4-:R-:W-:-:S05]  /*1c50*/  VIMNMX.RELU R9, PT, PT, R0, R9, !PT ;  /* 0x0000000900097248 */ /* 0x010fca0007fe1100 */
[----:B------:R-:W-:Y:S01]  /*1c60*/  STG.E desc[UR4][R2.64], R9 ;  /* 0x0000000902007986 */ /* 0x000fe2000c101904 */
[----:B------:R-:W-:Y:S05]  /*1c70*/  EXIT ;  /* 0x000000000000794d */ /* 0x000fea0003800000 */
.L_x_234:
        /* <DEDUP_REMOVED lines=16> */
.L_x_246:


//--------------------- .text._ZN3cub18CUB_300001_SM_10006detail8for_each13static_kernelINS2_12policy_hub_t12policy_500_tEmN6thrust24THRUST_300001_SM_1000_NS8cuda_cub20__uninitialized_fill7functorINS7_10device_ptrIcEEcEEEEvT0_T1_ --------------------------
	.section	.text._ZN3cub18CUB_300001_SM_10006detail8for_each13static_kernelINS2_12policy_hub_t12policy_500_tEmN6thrust24THRUST_300001_SM_1000_NS8cuda_cub20__uninitialized_fill7functorINS7_10device_ptrIcEEcEEEEvT0_T1_,"ax",@progbits
	.align	128
        .global         _ZN3cub18CUB_300001_SM_10006detail8for_each13static_kernelINS2_12policy_hub_t12policy_500_tEmN6thrust24THRUST_300001_SM_1000_NS8cuda_cub20__uninitialized_fill7functorINS7_10device_ptrIcEEcEEEEvT0_T1_
        .type           _ZN3cub18CUB_300001_SM_10006detail8for_each13static_kernelINS2_12policy_hub_t12policy_500_tEmN6thrust24THRUST_300001_SM_1000_NS8cuda_cub20__uninitialized_fill7functorINS7_10device_ptrIcEEcEEEEvT0_T1_,@function
        .size           _ZN3cub18CUB_300001_SM_10006detail8for_each13static_kernelINS2_12policy_hub_t12policy_500_tEmN6thrust24THRUST_300001_SM_1000_NS8cuda_cub20__uninitialized_fill7functorINS7_10device_ptrIcEEcEEEEvT0_T1_,(.L_x_247 - _ZN3cub18CUB_300001_SM_10006detail8for_each13static_kernelINS2_12policy_hub_t12policy_500_tEmN6thrust24THRUST_300001_SM_1000_NS8cuda_cub20__uninitialized_fill7functorINS7_10device_ptrIcEEcEEEEvT0_T1_)
        .other          _ZN3cub18CUB_300001_SM_10006detail8for_each13static_kernelINS2_12policy_hub_t12policy_500_tEmN6thrust24THRUST_300001_SM_1000_NS8cuda_cub20__uninitialized_fill7functorINS7_10device_ptrIcEEcEEEEvT0_T1_,@"STO_CUDA_ENTRY STV_DEFAULT"
_ZN3cub18CUB_300001_SM_10006detail8for_each13static_kernelINS2_12policy_hub_t12policy_500_tEmN6thrust24THRUST_300001_SM_1000_NS8cuda_cub20__uninitialized_fill7functorINS7_10device_ptrIcEEcEEEEvT0_T1_:
.text._ZN3cub18CUB_300001_SM_10006detail8for_each13static_kernelINS2_12policy_hub_t12policy_500_tEmN6thrust24THRUST_300001_SM_1000_NS8cuda_cub20__uninitialized_fill7functorINS7_10device_ptrIcEEcEEEEvT0_T1_:
[----:B------:R-:W-:Y:S08]  /*0000*/  LDC R1, c[0x0][0x37c] ;  /* 0x0000df00ff017b82 */ /* 0x000ff00000000800 */
[----:B------:R-:W0:Y:S01]  /*0010*/  S2UR UR4, SR_CTAID.X ;  /* 0x00000000000479c3 */ /* 0x000e220000002500 */
[----:B------:R-:W1:Y:S01]  /*0020*/  LDCU.64 UR6, c[0x0][0x380] ;  /* 0x00007000ff0677ac */ /* 0x000e620008000a00 */
[----:B------:R-:W2:Y:S06]  /*0030*/  LDCU.64 UR8, c[0x0][0x358] ;  /* 0x00006b00ff0877ac */ /* 0x000eac0008000a00 */
[----:B------:R-:W3:Y:S01]  /*0040*/  LDC R5, c[0x0][0x390] ;  /* 0x0000e400ff057b82 */ /* 0x000ee20000000800 */
[----:B0-----:R-:W-:-:S04]  /*0050*/  UIMAD.WIDE.U32 UR4, UR4, 0x200, URZ ;  /* 0x00000200040478a5 */ /* 0x001fc8000f8e00ff */
[----:B-1----:R-:W-:-:S04]  /*0060*/  UIADD3 UR6, UP0, UPT, -UR4, UR6, URZ ;  /* 0x0000000604067290 */ /* 0x002fc8000ff1e1ff */
[----:B------:R-:W-:Y:S01]  /*0070*/  UIADD3.X UR7, UPT, UPT, ~UR5, UR7, URZ, UP0, !UPT ;  /* 0x0000000705077290 */ /* 0x000fe200087fe5ff */
[----:B---3--:R-:W-:Y:S01]  /*0080*/  PRMT R5, R5, 0x7770, RZ ;  /* 0x0000777005057816 */ /* 0x008fe200000000ff */
[----:B------:R-:W-:-:S04]  /*0090*/  UISETP.GE.U32.AND UP0, UPT, UR6, 0x200, UPT ;  /* 0x000002000600788c */ /* 0x000fc8000bf06070 */
[----:B------:R-:W-:-:S09]  /*00a0*/  UISETP.GE.U32.AND.EX UP0, UPT, UR7, URZ, UPT, UP0 ;  /* 0x000000ff0700728c */ /* 0x000fd2000bf06100 */
[----:B--2---:R-:W-:Y:S05]  /*00b0*/  BRA.U !UP0, `(.L_x_235) ;  /* 0x00000001081c7547 */ /* 0x004fea000b800000 */
[----:B------:R-:W0:Y:S01]  /*00c0*/  S2R R3, SR_TID.X ;  /* 0x0000000000037919 */ /* 0x000e220000002100 */
[----:B------:R-:W0:Y:S02]  /*00d0*/  LDC.64 R6, c[0x0][0x388] ;  /* 0x0000e200ff067b82 */ /* 0x000e240000000a00 */
[----:B0-----:R-:W-:-:S04]  /*00e0*/  IADD3 R2, P0, P1, R6, UR4, R3 ;  /* 0x0000000406027c10 */ /* 0x001fc8000f91e003 */
[----:B------:R-:W-:-:S05]  /*00f0*/  IADD3.X R3, PT, PT, R7, UR5, RZ, P0, P1 ;  /* 0x0000000507037c10 */ /* 0x000fca00087e24ff */
[----:B------:R-:W-:Y:S04]  /*0100*/  STG.E.U8 desc[UR8][R2.64], R5 ;  /* 0x0000000502007986 */ /* 0x000fe8000c101108 */
[----:B------:R-:W-:Y:S01]  /*0110*/  STG.E.U8 desc[UR8][R2.64+0x100], R5 ;  /* 0x0001000502007986 */ /* 0x000fe2000c101108 */
[----:B------:R-:W-:Y:S05]  /*0120*/  EXIT ;  /* 0x000000000000794d */ /* 0x000fea0003800000 */
.L_x_235:
[----:B------:R-:W0:Y:S01]  /*0130*/  S2R R3, SR_TID.X ;  /* 0x0000000000037919 */ /* 0x000e220000002100 */
[----:B------:R-:W1:Y:S01]  /*0140*/  LDC.64 R6, c[0x0][0x388] ;  /* 0x0000e200ff067b82 */ /* 0x000e620000000a00 */
[----:B------:R-:W-:Y:S02]  /*0150*/  IMAD.U32 R2, RZ, RZ, UR7 ;  /* 0x00000007ff027e24 */ /* 0x000fe4000f8e00ff */
[C---:B0-----:R-:W-:Y:S01]  /*0160*/  VIADD R0, R3.reuse, 0x100 ;  /* 0x0000010003007836 */ /* 0x041fe20000000000 */
[----:B------:R-:W-:-:S04]  /*0170*/  ISETP.LT.U32.AND P0, PT, R3, UR6, PT ;  /* 0x0000000603007c0c */ /* 0x000fc8000bf01070 */
[----:B------:R-:W-:Y:S01]  /*0180*/  ISETP.LT.U32.AND P1, PT, R0, UR6, PT ;  /* 0x0000000600007c0c */ /* 0x000fe2000bf21070 */
[----:B------:R-:W-:Y:S01]  /*0190*/  IMAD.U32 R0, RZ, RZ, UR7 ;  /* 0x00000007ff007e24 */ /* 0x000fe2000f8e00ff */
[----:B------:R-:W-:Y:S02]  /*01a0*/  ISETP.GT.U32.AND.EX P0, PT, R2, RZ, PT, P0 ;  /* 0x000000ff0200720c */ /* 0x000fe40003f04100 */
[----:B-1----:R-:W-:Y:S02]  /*01b0*/  IADD3 R2, P2, P3, R6, UR4, R3 ;  /* 0x0000000406027c10 */ /* 0x002fe4000fb5e003 */
[----:B------:R-:W-:Y:S02]  /*01c0*/  ISETP.GT.U32.AND.EX P1, PT, R0, RZ, PT, P1 ;  /* 0x000000ff0000720c */ /* 0x000fe40003f24110 */
[----:B------:R-:W-:-:S07]  /*01d0*/  IADD3.X R3, PT, PT, R7, UR5, RZ, P2, P3 ;  /* 0x0000000507037c10 */ /* 0x000fce00097e64ff */
[----:B------:R0:W-:Y:S04]  /*01e0*/  @P0 STG.E.U8 desc[UR8][R2.64], R5 ;  /* 0x0000000502000986 */ /* 0x0001e8000c101108 */
[----:B------:R-:W-:Y:S05]  /*01f0*/  @!P1 EXIT ;  /* 0x000000000000994d */ /* 0x000fea0003800000 */
[----:B------:R-:W-:Y:S01]  /*0200*/  STG.E.U8 desc[UR8][R2.64+0x100], R5 ;  /* 0x0001000502007986 */ /* 0x000fe2000c101108 */
[----:B------:R-:W-:Y:S05]  /*0210*/  EXIT ;  /* 0x000000000000794d */ /* 0x000fea0003800000 */
.L_x_236:
        /* <DEDUP_REMOVED lines=14> */
.L_x_247:


//--------------------- .text._ZN3cub18CUB_300001_SM_10006detail8for_each13static_kernelINS2_12policy_hub_t12policy_500_tElN6thrust24THRUST_300001_SM_1000_NS8cuda_cub6__fill7functorINS7_6detail15normal_iteratorINS7_10device_ptrIiEEEEiEEEEvT0_T1_ --------------------------
	.section	.text._ZN3cub18CUB_300001_SM_10006detail8for_each13static_kernelINS2_12policy_hub_t12policy_500_tElN6thrust24THRUST_300001_SM_1000_NS8cuda_cub6__fill7functorINS7_6detail15normal_iteratorINS7_10device_ptrIiEEEEiEEEEvT0_T1_,"ax",@progbits
	.align	128
        .global         _ZN3cub18CUB_300001_SM_10006detail8for_each13static_kernelINS2_12policy_hub_t12policy_500_tElN6thrust24THRUST_300001_SM_1000_NS8cuda_cub6__fill7functorINS7_6detail15normal_iteratorINS7_10device_ptrIiEEEEiEEEEvT0_T1_
        .type           _ZN3cub18CUB_300001_SM_10006detail8for_each13static_kernelINS2_12policy_hub_t12policy_500_tElN6thrust24THRUST_300001_SM_1000_NS8cuda_cub6__fill7functorINS7_6detail15normal_iteratorINS7_10device_ptrIiEEEEiEEEEvT0_T1_,@function
        .size           _ZN3cub18CUB_300001_SM_10006detail8for_each13static_kernelINS2_12policy_hub_t12policy_500_tElN6thrust24THRUST_300001_SM_1000_NS8cuda_cub6__fill7functorINS7_6detail15normal_iteratorINS7_10device_ptrIiEEEEiEEEEvT0_T1_,(.L_x_248 - _ZN3cub18CUB_300001_SM_10006detail8for_each13static_kernelINS2_12policy_hub_t12policy_500_tElN6thrust24THRUST_300001_SM_1000_NS8cuda_cub6__fill7functorINS7_6detail15normal_iteratorINS7_10device_ptrIiEEEEiEEEEvT0_T1_)
        .other          _ZN3cub18CUB_300001_SM_10006detail8for_each13static_kernelINS2_12policy_hub_t12policy_500_tElN6thrust24THRUST_300001_SM_1000_NS8cuda_cub6__fill7functorINS7_6detail15normal_iteratorINS7_10device_ptrIiEEEEiEEEEvT0_T1_,@"STO_CUDA_ENTRY STV_DEFAULT"
_ZN3cub18CUB_300001_SM_10006detail8for_each13static_kernelINS2_12policy_hub_t12policy_500_tElN6thrust24THRUST_300001_SM_1000_NS8cuda_cub6__fill7functorINS7_6detail15normal_iteratorINS7_10device_ptrIiEEEEiEEEEvT0_T1_:
.text._ZN3cub18CUB_300001_SM_10006detail8for_each13static_kernelINS2_12policy_hub_t12policy_500_tElN6thrust24THRUST_300001_SM_1000_NS8cuda_cub6__fill7functorINS7_6detail15normal_iteratorINS7_10device_ptrIiEEEEiEEEEvT0_T1_:
[----:B------:R-:W-:Y:S08]  /*0000*/  LDC R1, c[0x0][0x37c] ;  /* 0x0000df00ff017b82 */ /* 0x000ff00000000800 */
[----:B------:R-:W0:Y:S01]  /*0010*/  S2UR UR4, SR_CTAID.X ;  /* 0x00000000000479c3 */ /* 0x000e220000002500 */
[----:B------:R-:W1:Y:S01]  /*0020*/  LDCU.64 UR6, c[0x0][0x380] ;  /* 0x00007000ff0677ac */ /* 0x000e620008000a00 */
[----:B------:R-:W2:Y:S01]  /*0030*/  LDCU.64 UR8, c[0x0][0x358] ;  /* 0x00006b00ff0877ac */ /* 0x000ea20008000a00 */
[----:B0-----:R-:W-:-:S04]  /*0040*/  UIMAD.WIDE.U32 UR4, UR4, 0x200, URZ ;  /* 0x00000200040478a5 */ /* 0x001fc8000f8e00ff */
[----:B-1----:R-:W-:-:S04]  /*0050*/  UIADD3 UR6, UP0, UPT, -UR4, UR6, URZ ;  /* 0x0000000604067290 */ /* 0x002fc8000ff1e1ff */
[----:B------:R-:W-:Y:S02]  /*0060*/  UIADD3.X UR7, UPT, UPT, ~UR5, UR7, URZ, UP0, !UPT ;  /* 0x0000000705077290 */ /* 0x000fe400087fe5ff */
[----:B------:R-:W-:-:S04]  /*0070*/  UISETP.GE.U32.AND UP0, UPT, UR6, 0x200, UPT ;  /* 0x000002000600788c */ /* 0x000fc8000bf06070 */
[----:B------:R-:W-:-:S09]  /*0080*/  UISETP.GE.AND.EX UP0, UPT, UR7, URZ, UPT, UP0 ;  /* 0x000000ff0700728c */ /* 0x000fd2000bf06300 */
[----:B--2---:R-:W-:Y:S05]  /*0090*/  BRA.U !UP0, `(.L_x_237) ;  /* 0x0000000108287547 */ /* 0x004fea000b800000 */
[----:B------:R-:W0:Y:S01]  /*00a0*/  S2R R0, SR_TID.X ;  /* 0x0000000000007919 */ /* 0x000e220000002100 */
[----:B------:R-:W1:Y:S01]  /*00b0*/  LDCU.64 UR6, c[0x0][0x388] ;  /* 0x00007100ff0677ac */ /* 0x000e620008000a00 */
[----:B------:R-:W2:Y:S01]  /*00c0*/  LDC R5, c[0x0][0x390] ;  /* 0x0000e400ff057b82 */ /* 0x000ea20000000800 */
[----:B0-----:R-:W-:-:S05]  /*00d0*/  IADD3 R0, P0, PT, R0, UR4, RZ ;  /* 0x0000000400007c10 */ /* 0x001fca000ff1e0ff */
[----:B------:R-:W-:Y:S01]  /*00e0*/  IMAD.X R3, RZ, RZ, UR5, P0 ;  /* 0x00000005ff037e24 */ /* 0x000fe200080e06ff */
[----:B-1----:R-:W-:-:S04]  /*00f0*/  LEA R2, P0, R0, UR6, 0x2 ;  /* 0x0000000600027c11 */ /* 0x002fc8000f8010ff */
[----:B------:R-:W-:-:S05]  /*0100*/  LEA.HI.X R3, R0, UR7, R3, 0x2, P0 ;  /* 0x0000000700037c11 */ /* 0x000fca00080f1403 */
[----:B--2---:R-:W-:Y:S04]  /*0110*/  STG.E desc[UR8][R2.64], R5 ;  /* 0x0000000502007986 */ /* 0x004fe8000c101908 */
[----:B------:R-:W-:Y:S01]  /*0120*/  STG.E desc[UR8][R2.64+0x400], R5 ;  /* 0x0004000502007986 */ /* 0x000fe2000c101908 */
[----:B------:R-:W-:Y:S05]  /*0130*/  EXIT ;  /* 0x000000000000794d */ /* 0x000fea0003800000 */
.L_x_237:
[----:B------:R-:W0:Y:S01]  /*0140*/  S2R R0, SR_TID.X ;  /* 0x0000000000007919 */ /* 0x000e220000002100 */
[----:B------:R-:W-:Y:S01]  /*0150*/  USHF.R.S32.HI UR7, URZ, 0x1f, UR6 ;  /* 0x0000001fff077899 */ /* 0x000fe20008011406 */
[----:B------:R-:W1:Y:S05]  /*0160*/  LDCU.64 UR10, c[0x0][0x388] ;  /* 0x00007100ff0a77ac */ /* 0x000e6a0008000a00 */
[----:B------:R-:W-:Y:S02]  /*0170*/  IMAD.U32 R2, RZ, RZ, UR7 ;  /* 0x00000007ff027e24 */ /* 0x000fe4000f8e00ff */
[----:B------:R-:W-:Y:S01]  /*0180*/  IMAD.U32 R4, RZ, RZ, UR7 ;  /* 0x00000007ff047e24 */ /* 0x000fe2000f8e00ff */
[----:B0-----:R-:W-:-:S04]  /*0190*/  ISETP.LT.U32.AND P0, PT, R0, UR6, PT ;  /* 0x0000000600007c0c */ /* 0x001fc8000bf01070 */
[----:B------:R-:W-:Y:S01]  /*01a0*/  ISETP.GT.AND.EX P0, PT, R2, RZ, PT, P0 ;  /* 0x000000ff0200720c */ /* 0x000fe20003f04300 */
[C---:B------:R-:W-:Y:S01]  /*01b0*/  VIADD R2, R0.reuse, 0x100 ;  /* 0x0000010000027836 */ /* 0x040fe20000000000 */
[----:B------:R-:W-:-:S04]  /*01c0*/  IADD3 R0, P2, PT, R0, UR4, RZ ;  /* 0x0000000400007c10 */ /* 0x000fc8000ff5e0ff */
[----:B------:R-:W-:Y:S01]  /*01d0*/  ISETP.LT.U32.AND P1, PT, R2, UR6, PT ;  /* 0x0000000602007c0c */ /* 0x000fe2000bf21070 */
[----:B------:R-:W-:Y:S01]  /*01e0*/  IMAD.X R3, RZ, RZ, UR5, P2 ;  /* 0x00000005ff037e24 */ /* 0x000fe200090e06ff */
[----:B-1----:R-:W-:Y:S02]  /*01f0*/  LEA R2, P2, R0, UR10, 0x2 ;  /* 0x0000000a00027c11 */ /* 0x002fe4000f8410ff */
[----:B------:R-:W-:Y:S02]  /*0200*/  ISETP.GT.AND.EX P1, PT, R4, RZ, PT, P1 ;  /* 0x000000ff0400720c */ /* 0x000fe40003f24310 */
[----:B------:R-:W-:Y:S01]  /*0210*/  LEA.HI.X R3, R0, UR11, R3, 0x2, P2 ;  /* 0x0000000b00037c11 */ /* 0x000fe200090f1403 */
[----:B------:R-:W0:Y:S04]  /*0220*/  @P0 LDC R5, c[0x0][0x390] ;  /* 0x0000e400ff050b82 */ /* 0x000e280000000800 */
[----:B0-----:R0:W-:Y:S06]  /*0230*/  @P0 STG.E desc[UR8][R2.64], R5 ;  /* 0x0000000502000986 */ /* 0x0011ec000c101908 */
[----:B------:R-:W-:Y:S05]  /*0240*/  @!P1 EXIT ;  /* 0x000000000000994d */ /* 0x000fea0003800000 */
[----:B0-----:R-:W0:Y:S02]  /*0250*/  LDC R5, c[0x0][0x390] ;  /* 0x0000e400ff057b82 */ /* 0x001e240000000800 */
[----:B0-----:R-:W-:Y:S01]  /*0260*/  STG.E desc[UR8][R2.64+0x400], R5 ;  /* 0x0004000502007986 */ /* 0x001fe2000c101908 */
[----:B------:R-:W-:Y:S05]  /*0270*/  EXIT ;  /* 0x000000000000794d */ /* 0x000fea0003800000 */
.L_x_238:
        /* <DEDUP_REMOVED lines=16> */
.L_x_248:


//--------------------- .text._ZN3cub18CUB_300001_SM_10006detail8for_each13static_kernelINS2_12policy_hub_t12policy_500_tEmN6thrust24THRUST_300001_SM_1000_NS8cuda_cub20__uninitialized_fill7functorINS7_10device_ptrIiEEiEEEEvT0_T1_ --------------------------
	.section	.text._ZN3cub18CUB_300001_SM_10006detail8for_each13static_kernelINS2_12policy_hub_t12policy_500_tEmN6thrust24THRUST_300001_SM_1000_NS8cuda_cub20__uninitialized_fill7functorINS7_10device_ptrIiEEiEEEEvT0_T1_,"ax",@progbits
	.align	128
        .global         _ZN3cub18CUB_300001_SM_10006detail8for_each13static_kernelINS2_12policy_hub_t12policy_500_tEmN6thrust24THRUST_300001_SM_1000_NS8cuda_cub20__uninitialized_fill7functorINS7_10device_ptrIiEEiEEEEvT0_T1_
        .type           _ZN3cub18CUB_300001_SM_10006detail8for_each13static_kernelINS2_12policy_hub_t12policy_500_tEmN6thrust24THRUST_300001_SM_1000_NS8cuda_cub20__uninitialized_fill7functorINS7_10device_ptrIiEEiEEEEvT0_T1_,@function
        .size           _ZN3cub18CUB_300001_SM_10006detail8for_each13static_kernelINS2_12policy_hub_t12policy_500_tEmN6thrust24THRUST_300001_SM_1000_NS8cuda_cub20__uninitialized_fill7functorINS7_10device_ptrIiEEiEEEEvT0_T1_,(.L_x_249 - _ZN3cub18CUB_300001_SM_10006detail8for_each13static_kernelINS2_12policy_hub_t12policy_500_tEmN6thrust24THRUST_300001_SM_1000_NS8cuda_cub20__uninitialized_fill7functorINS7_10device_ptrIiEEiEEEEvT0_T1_)
        .other          _ZN3cub18CUB_300001_SM_10006detail8for_each13static_kernelINS2_12policy_hub_t12policy_500_tEmN6thrust24THRUST_300001_SM_1000_NS8cuda_cub20__uninitialized_fill7functorINS7_10device_ptrIiEEiEEEEvT0_T1_,@"STO_CUDA_ENTRY STV_DEFAULT"
_ZN3cub18CUB_300001_SM_10006detail8for_each13static_kernelINS2_12policy_hub_t12policy_500_tEmN6thrust24THRUST_300001_SM_1000_NS8cuda_cub20__uninitialized_fill7functorINS7_10device_ptrIiEEiEEEEvT0_T1_:
.text._ZN3cub18CUB_300001_SM_10006detail8for_each13static_kernelINS2_12policy_hub_t12policy_500_tEmN6thrust24THRUST_300001_SM_1000_NS8cuda_cub20__uninitialized_fill7functorINS7_10device_ptrIiEEiEEEEvT0_T1_:
        /* <DEDUP_REMOVED lines=8> */
[----:B------:R-:W-:-:S09]  /*0080*/  UISETP.GE.U32.AND.EX UP0, UPT, UR7, URZ, UPT, UP0 ;  /* 0x000000ff0700728c */ /* 0x000fd2000bf06100 */
        /* <DEDUP_REMOVED lines=11> */
.L_x_239:
[----:B------:R-:W0:Y:S01]  /*0140*/  S2R R0, SR_TID.X ;  /* 0x0000000000007919 */ /* 0x000e220000002100 */
[----:B------:R-:W-:Y:S01]  /*0150*/  IMAD.U32 R2, RZ, RZ, UR7 ;  /* 0x00000007ff027e24 */ /* 0x000fe2000f8e00ff */
[----:B------:R-:W1:Y:S01]  /*0160*/  LDCU.64 UR10, c[0x0][0x388] ;  /* 0x00007100ff0a77ac */ /* 0x000e620008000a00 */
[----:B------:R-:W-:Y:S01]  /*0170*/  IMAD.U32 R4, RZ, RZ, UR7 ;  /* 0x00000007ff047e24 */ /* 0x000fe2000f8e00ff */
[----:B0-----:R-:W-:-:S04]  /*0180*/  ISETP.LT.U32.AND P0, PT, R0, UR6, PT ;  /* 0x0000000600007c0c */ /* 0x001fc8000bf01070 */
[----:B------:R-:W-:Y:S01]  /*0190*/  ISETP.GT.U32.AND.EX P0, PT, R2, RZ, PT, P0 ;  /* 0x000000ff0200720c */ /* 0x000fe20003f04100 */
[C---:B------:R-:W-:Y:S01]  /*01a0*/  VIADD R2, R0.reuse, 0x100 ;  /* 0x0000010000027836 */ /* 0x040fe20000000000 */
[----:B------:R-:W-:-:S04]  /*01b0*/  IADD3 R0, P2, PT, R0, UR4, RZ ;  /* 0x0000000400007c10 */ /* 0x000fc8000ff5e0ff */
[----:B------:R-:W-:Y:S01]  /*01c0*/  ISETP.LT.U32.AND P1, PT, R2, UR6, PT ;  /* 0x0000000602007c0c */ /* 0x000fe2000bf21070 */
[----:B------:R-:W-:Y:S01]  /*01d0*/  IMAD.X R3, RZ, RZ, UR5, P2 ;  /* 0x00000005ff037e24 */ /* 0x000fe200090e06ff */
[----:B-1----:R-:W-:Y:S02]  /*01e0*/  LEA R2, P2, R0, UR10, 0x2 ;  /* 0x0000000a00027c11 */ /* 0x002fe4000f8410ff */
[----:B------:R-:W-:Y:S02]  /*01f0*/  ISETP.GT.U32.AND.EX P1, PT, R4, RZ, PT, P1 ;  /* 0x000000ff0400720c */ /* 0x000fe40003f24110 */
[----:B------:R-:W-:Y:S01]  /*0200*/  LEA.HI.X R3, R0, UR11, R3, 0x2, P2 ;  /* 0x0000000b00037c11 */ /* 0x000fe200090f1403 */
[----:B------:R-:W0:Y:S04]  /*0210*/  @P0 LDC R5, c[0x0][0x390] ;  /* 0x0000e400ff050b82 */ /* 0x000e280000000800 */
[----:B0-----:R0:W-:Y:S06]  /*0220*/  @P0 STG.E desc[UR8][R2.64], R5 ;  /* 0x0000000502000986 */ /* 0x0011ec000c101908 */
[----:B------:R-:W-:Y:S05]  /*0230*/  @!P1 EXIT ;  /* 0x000000000000994d */ /* 0x000fea0003800000 */
[----:B0-----:R-:W0:Y:S02]  /*0240*/  LDC R5, c[0x0][0x390] ;  /* 0x0000e400ff057b82 */ /* 0x001e240000000800 */
[----:B0-----:R-:W-:Y:S01]  /*0250*/  STG.E desc[UR8][R2.64+0x400], R5 ;  /* 0x0004000502007986 */ /* 0x001fe2000c101908 */
[----:B------:R-:W-:Y:S05]  /*0260*/  EXIT ;  /* 0x000000000000794d */ /* 0x000fea0003800000 */
.L_x_240:
        /* <DEDUP_REMOVED lines=9> */
.L_x_249:


//--------------------- .text._ZN3cub18CUB_300001_SM_10006detail11EmptyKernelIvEEvv --------------------------
	.section	.text._ZN3cub18CUB_300001_SM_10006detail11EmptyKernelIvEEvv,"ax",@progbits
	.align	128
        .global         _ZN3cub18CUB_300001_SM_10006detail11EmptyKernelIvEEvv
        .type           _ZN3cub18CUB_300001_SM_10006detail11EmptyKernelIvEEvv,@function
        .size           _ZN3cub18CUB_300001_SM_10006detail11EmptyKernelIvEEvv,(.L_x_250 - _ZN3cub18CUB_300001_SM_10006detail11EmptyKernelIvEEvv)
        .other          _ZN3cub18CUB_300001_SM_10006detail11EmptyKernelIvEEvv,@"STO_CUDA_ENTRY STV_DEFAULT"
_ZN3cub18CUB_300001_SM_10006detail11EmptyKernelIvEEvv:
.text._ZN3cub18CUB_300001_SM_10006detail11EmptyKernelIvEEvv:
[----:B------:R-:W-:Y:S01]  /*0000*/  LDC R1, c[0x0][0x37c] ;  /* 0x0000df00ff017b82 */ /* 0x000fe20000000800 */
[----:B------:R-:W-:Y:S05]  /*0010*/  EXIT ;  /* 0x000000000000794d */ /* 0x000fea0003800000 */
.L_x_241:
        /* <DEDUP_REMOVED lines=14> */
.L_x_250:


//--------------------- .nv.shared._ZN3cub18CUB_300001_SM_10006detail4scan16DeviceScanKernelINS2_10policy_hubIiiimN4cuda3__47maximumIiEEE10Policy1000EN6thrust24THRUST_300001_SM_1000_NS6detail15normal_iteratorINSC_10device_ptrIiEEEESH_NS0_13ScanTileStateIiLb1EEES8_NS0_8NullTypeEmiLb0ESK_EEvT0_T1_T2_iT3_T4_T5_ --------------------------
	.section	.nv.shared._ZN3cub18CUB_300001_SM_10006detail4scan16DeviceScanKernelINS2_10policy_hubIiiimN4cuda3__47maximumIiEEE10Policy1000EN6thrust24THRUST_300001_SM_1000_NS6detail15normal_iteratorINSC_10device_ptrIiEEEESH_NS0_13ScanTileStateIiLb1EEES8_NS0_8NullTypeEmiLb0ESK_EEvT0_T1_T2_iT3_T4_T5_,"aw",@nobits
	.sectionflags	@""
	.align	16
.nv.shared._ZN3cub18CUB_300001_SM_10006detail4scan16DeviceScanKernelINS2_10policy_hubIiiimN4cuda3__47maximumIiEEE10Policy1000EN6thrust24THRUST_300001_SM_1000_NS6detail15normal_iteratorINSC_10device_ptrIiEEEESH_NS0_13ScanTileStateIiLb1EEES8_NS0_8NullTypeEmiLb0ESK_EEvT0_T1_T2_iT3_T4_T5_:
	.zero		13328


//--------------------- .nv.shared.reserved.0     --------------------------
	.section	.nv.shared.reserved.0,"aw",@nobits
	.weak		__nv_reservedSMEM_offset_0_alias
	.size		__nv_reservedSMEM_offset_0_alias, 0, 64
	.other		__nv_reservedSMEM_offset_0_alias,@"STO_CUDA_RESERVED_SHARED STV_DEFAULT"
__nv_reservedSMEM_offset_0_alias:
	.zero		0
	.zero		64


//--------------------- .nv.global                --------------------------
	.section	.nv.global,"aw",@nobits
.nv.global:
	.type		_ZN34_INTERNAL_9fea3966_4_k_cu_daa028046thrust24THRUST_300001_SM_1000_NS3seqE,@object
	.size		_ZN34_INTERNAL_9fea3966_4_k_cu_daa028046thrust24THRUST_300001_SM_1000_NS3seqE,(_ZN34_INTERNAL_9fea3966_4_k_cu_daa028044cuda3std3__48in_placeE - _ZN34_INTERNAL_9fea3966_4_k_cu_daa028046thrust24THRUST_300001_SM_1000_NS3seqE)
_ZN34_INTERNAL_9fea3966_4_k_cu_daa028046thrust24THRUST_300001_SM_1000_NS3seqE:
	.zero		1
	.type		_ZN34_INTERNAL_9fea3966_4_k_cu_daa028044cuda3std3__48in_placeE,@object
	.size		_ZN34_INTERNAL_9fea3966_4_k_cu_daa028044cuda3std3__48in_placeE,(_ZN34_INTERNAL_9fea3966_4_k_cu_daa028044cuda3std6ranges3__45__cpo4sizeE - _ZN34_INTERNAL_9fea3966_4_k_cu_daa028044cuda3std3__48in_placeE)
_ZN34_INTERNAL_9fea3966_4_k_cu_daa028044cuda3std3__48in_placeE:
	.zero		1
	.type		_ZN34_INTERNAL_9fea3966_4_k_cu_daa028044cuda3std6ranges3__45__cpo4sizeE,@object
	.size		_ZN34_INTERNAL_9fea3966_4_k_cu_daa028044cuda3std6ranges3__45__cpo4sizeE,(_ZN34_INTERNAL_9fea3966_4_k_cu_daa028046thrust24THRUST_300001_SM_1000_NS12placeholders2_3E - _ZN34_INTERNAL_9fea3966_4_k_cu_daa028044cuda3std6ranges3__45__cpo4sizeE)
_ZN34_INTERNAL_9fea3966_4_k_cu_daa028044cuda3std6ranges3__45__cpo4sizeE:
	.zero		1
	.type		_ZN34_INTERNAL_9fea3966_4_k_cu_daa028046thrust24THRUST_300001_SM_1000_NS12placeholders2_3E,@object
	.size		_ZN34_INTERNAL_9fea3966_4_k_cu_daa028046thrust24THRUST_300001_SM_1000_NS12placeholders2_3E,(_ZN34_INTERNAL_9fea3966_4_k_cu_daa028044cuda3std3__45__cpo6cbeginE - _ZN34_INTERNAL_9fea3966_4_k_cu_daa028046thrust24THRUST_300001_SM_1000_NS12placeholders2_3E)
_ZN34_INTERNAL_9fea3966_4_k_cu_daa028046thrust24THRUST_300001_SM_1000_NS12placeholders2_3E:
	.zero		1
	.type		_ZN34_INTERNAL_9fea3966_4_k_cu_daa028044cuda3std3__45__cpo6cbeginE,@object
	.size		_ZN34_INTERNAL_9fea3966_4_k_cu_daa028044cuda3std3__45__cpo6cbeginE,(_ZN34_INTERNAL_9fea3966_4_k_cu_daa028044cuda3std6ranges3__45__cpo6cbeginE - _ZN34_INTERNAL_9fea3966_4_k_cu_daa028044cuda3std3__45__cpo6cbeginE)
_ZN34_INTERNAL_9fea3966_4_k_cu_daa028044cuda3std3__45__cpo6cbeginE:
	.zero		1
	.type		_ZN34_INTERNAL_9fea3966_4_k_cu_daa028044cuda3std6ranges3__45__cpo6cbeginE,@object
	.size		_ZN34_INTERNAL_9fea3966_4_k_cu_daa028044cuda3std6ranges3__45__cpo6cbeginE,(_ZN34_INTERNAL_9fea3966_4_k_cu_daa028046thrust24THRUST_300001_SM_1000_NS12placeholders2_7E - _ZN34_INTERNAL_9fea3966_4_k_cu_daa028044cuda3std6ranges3__45__cpo6cbeginE)
_ZN34_INTERNAL_9fea3966_4_k_cu_daa028044cuda3std6ranges3__45__cpo6cbeginE:
	.zero		1
	.type		_ZN34_INTERNAL_9fea3966_4_k_cu_daa028046thrust24THRUST_300001_SM_1000_NS12placeholders2_7E,@object
	.size		_ZN34_INTERNAL_9fea3966_4_k_cu_daa028046thrust24THRUST_300001_SM_1000_NS12placeholders2_7E,(_ZN34_INTERNAL_9fea3966_4_k_cu_daa028044cuda3std3__45__cpo7crbeginE - _ZN34_INTERNAL_9fea3966_4_k_cu_daa028046thrust24THRUST_300001_SM_1000_NS12placeholders2_7E)
_ZN34_INTERNAL_9fea3966_4_k_cu_daa028046thrust24THRUST_300001_SM_1000_NS12placeholders2_7E:
	.zero		1
	.type		_ZN34_INTERNAL_9fea3966_4_k_cu_daa028044cuda3std3__45__cpo7crbeginE,@object
	.size		_ZN34_INTERNAL_9fea3966_4_k_cu_daa028044cuda3std3__45__cpo7crbeginE,(_ZN34_INTERNAL_9fea3966_4_k_cu_daa028044cuda3std6ranges3__45__cpo4nextE - _ZN34_INTERNAL_9fea3966_4_k_cu_daa028044cuda3std3__45__cpo7crbeginE)
_ZN34_INTERNAL_9fea3966_4_k_cu_daa028044cuda3std3__45__cpo7crbeginE:
	.zero		1
	.type		_ZN34_INTERNAL_9fea3966_4_k_cu_daa028044cuda3std6ranges3__45__cpo4nextE,@object
	.size		_ZN34_INTERNAL_9fea3966_4_k_cu_daa028044cuda3std6ranges3__45__cpo4nextE,(_ZN34_INTERNAL_9fea3966_4_k_cu_daa028044cuda3std6ranges3__45__cpo4swapE - _ZN34_INTERNAL_9fea3966_4_k_cu_daa028044cuda3std6ranges3__45__cpo4nextE)
_ZN34_INTERNAL_9fea3966_4_k_cu_daa028044cuda3std6ranges3__45__cpo4nextE:
	.zero		1
	.type		_ZN34_INTERNAL_9fea3966_4_k_cu_daa028044cuda3std6ranges3__45__cpo4swapE,@object
	.size		_ZN34_INTERNAL_9fea3966_4_k_cu_daa028044cuda3std6ranges3__45__cpo4swapE,(_ZN34_INTERNAL_9fea3966_4_k_cu_daa028046thrust24THRUST_300001_SM_1000_NS8cuda_cub10par_nosyncE - _ZN34_INTERNAL_9fea3966_4_k_cu_daa028044cuda3std6ranges3__45__cpo4swapE)
_ZN34_INTERNAL_9fea3966_4_k_cu_daa028044cuda3std6ranges3__45__cpo4swapE:
	.zero		1
	.type		_ZN34_INTERNAL_9fea3966_4_k_cu_daa028046thrust24THRUST_300001_SM_1000_NS8cuda_cub10par_nosyncE,@object
	.size		_ZN34_INTERNAL_9fea3966_4_k_cu_daa028046thrust24THRUST_300001_SM_1000_NS8cuda_cub10par_nosyncE,(_ZN34_INTERNAL_9fea3966_4_k_cu_daa028046thrust24THRUST_300001_SM_1000_NS12placeholders2_9E - _ZN34_INTERNAL_9fea3966_4_k_cu_daa028046thrust24THRUST_300001_SM_1000_NS8cuda_cub10par_nosyncE)
_ZN34_INTERNAL_9fea3966_4_k_cu_daa028046thrust24THRUST_300001_SM_1000_NS8cuda_cub10par_nosyncE:
	.zero		1
	.type		_ZN34_INTERNAL_9fea3966_4_k_cu_daa028046thrust24THRUST_300001_SM_1000_NS12placeholders2_9E,@object
	.size		_ZN34_INTERNAL_9fea3966_4_k_cu_daa028046thrust24THRUST_300001_SM_1000_NS12placeholders2_9E,(_ZN34_INTERNAL_9fea3966_4_k_cu_daa028044cuda3std3__436_GLOBAL__N__9fea3966_4_k_cu_daa028046ignoreE - _ZN34_INTERNAL_9fea3966_4_k_cu_daa028046thrust24THRUST_300001_SM_1000_NS12placeholders2_9E)
_ZN34_INTERNAL_9fea3966_4_k_cu_daa028046thrust24THRUST_300001_SM_1000_NS12placeholders2_9E:
	.zero		1
	.type		_ZN34_INTERNAL_9fea3966_4_k_cu_daa028044cuda3std3__436_GLOBAL__N__9fea3966_4_k_cu_daa028046ignoreE,@object
	.size		_ZN34_INTERNAL_9fea3966_4_k_cu_daa028044cuda3std3__436_GLOBAL__N__9fea3966_4_k_cu_daa028046ignoreE,(_ZN34_INTERNAL_9fea3966_4_k_cu_daa028044cuda3std6ranges3__45__cpo4dataE - _ZN34_INTERNAL_9fea3966_4_k_cu_daa028044cuda3std3__436_GLOBAL__N__9fea3966_4_k_cu_daa028046ignoreE)
_ZN34_INTERNAL_9fea3966_4_k_cu_daa028044cuda3std3__436_GLOBAL__N__9fea3966_4_k_cu_daa028046ignoreE:
	.zero		1
	.type		_ZN34_INTERNAL_9fea3966_4_k_cu_daa028044cuda3std6ranges3__45__cpo4dataE,@object
	.size		_ZN34_INTERNAL_9fea3966_4_k_cu_daa028044cuda3std6ranges3__45__cpo4dataE,(_ZN34_INTERNAL_9fea3966_4_k_cu_daa028046thrust24THRUST_300001_SM_1000_NS12placeholders2_1E - _ZN34_INTERNAL_9fea3966_4_k_cu_daa028044cuda3std6ranges3__45__cpo4dataE)
_ZN34_INTERNAL_9fea3966_4_k_cu_daa028044cuda3std6ranges3__45__cpo4dataE:
	.zero		1
	.type		_ZN34_INTERNAL_9fea3966_4_k_cu_daa028046thrust24THRUST_300001_SM_1000_NS12placeholders2_1E,@object
	.size		_ZN34_INTERNAL_9fea3966_4_k_cu_daa028046thrust24THRUST_300001_SM_1000_NS12placeholders2_1E,(_ZN34_INTERNAL_9fea3966_4_k_cu_daa028044cuda3std3__45__cpo5beginE - _ZN34_INTERNAL_9fea3966_4_k_cu_daa028046thrust24THRUST_300001_SM_1000_NS12placeholders2_1E)
_ZN34_INTERNAL_9fea3966_4_k_cu_daa028046thrust24THRUST_300001_SM_1000_NS12placeholders2_1E:
	.zero		1
	.type		_ZN34_INTERNAL_9fea3966_4_k_cu_daa028044cuda3std3__45__cpo5beginE,@object
	.size		_ZN34_INTERNAL_9fea3966_4_k_cu_daa028044cuda3std3__45__cpo5beginE,(_ZN34_INTERNAL_9fea3966_4_k_cu_daa028044cuda3std6ranges3__45__cpo5beginE - _ZN34_INTERNAL_9fea3966_4_k_cu_daa028044cuda3std3__45__cpo5beginE)
_ZN34_INTERNAL_9fea3966_4_k_cu_daa028044cuda3std3__45__cpo5beginE:
	.zero		1
	.type		_ZN34_INTERNAL_9fea3966_4_k_cu_daa028044cuda3std6ranges3__45__cpo5beginE,@object
	.size		_ZN34_INTERNAL_9fea3966_4_k_cu_daa028044cuda3std6ranges3__45__cpo5beginE,(_ZN34_INTERNAL_9fea3966_4_k_cu_daa028046thrust24THRUST_300001_SM_1000_NS12placeholders2_5E - _ZN34_INTERNAL_9fea3966_4_k_cu_daa028044cuda3std6ranges3__45__cpo5beginE)
_ZN34_INTERNAL_9fea3966_4_k_cu_daa028044cuda3std6ranges3__45__cpo5beginE:
	.zero		1
	.type		_ZN34_INTERNAL_9fea3966_4_k_cu_daa028046thrust24THRUST_300001_SM_1000_NS12placeholders2_5E,@object
	.size		_ZN34_INTERNAL_9fea3966_4_k_cu_daa028046thrust24THRUST_300001_SM_1000_NS12placeholders2_5E,(_ZN34_INTERNAL_9fea3966_4_k_cu_daa028044cuda3std3__45__cpo6rbeginE - _ZN34_INTERNAL_9fea3966_4_k_cu_daa028046thrust24THRUST_300001_SM_1000_NS12placeholders2_5E)
_ZN34_INTERNAL_9fea3966_4_k_cu_daa028046thrust24THRUST_300001_SM_1000_NS12placeholders2_5E:
	.zero		1
	.type		_ZN34_INTERNAL_9fea3966_4_k_cu_daa028044cuda3std3__45__cpo6rbeginE,@object
	.size		_ZN34_INTERNAL_9fea3966_4_k_cu_daa028044cuda3std3__45__cpo6rbeginE,(_ZN34_INTERNAL_9fea3966_4_k_cu_daa028044cuda3std6ranges3__45__cpo7advanceE - _ZN34_INTERNAL_9fea3966_4_k_cu_daa028044cuda3std3__45__cpo6rbeginE)
_ZN34_INTERNAL_9fea3966_4_k_cu_daa028044cuda3std3__45__cpo6rbeginE:
	.zero		1
	.type		_ZN34_INTERNAL_9fea3966_4_k_cu_daa028044cuda3std6ranges3__45__cpo7advanceE,@object
	.size		_ZN34_INTERNAL_9fea3966_4_k_cu_daa028044cuda3std6ranges3__45__cpo7advanceE,(_ZN34_INTERNAL_9fea3966_4_k_cu_daa028044cuda3std3__47nulloptE - _ZN34_INTERNAL_9fea3966_4_k_cu_daa028044cuda3std6ranges3__45__cpo7advanceE)
_ZN34_INTERNAL_9fea3966_4_k_cu_daa028044cuda3std6ranges3__45__cpo7advanceE:
	.zero		1
	.type		_ZN34_INTERNAL_9fea3966_4_k_cu_daa028044cuda3std3__47nulloptE,@object
	.size		_ZN34_INTERNAL_9fea3966_4_k_cu_daa028044cuda3std3__47nulloptE,(_ZN34_INTERNAL_9fea3966_4_k_cu_daa028044cuda3std6ranges3__45__cpo8distanceE - _ZN34_INTERNAL_9fea3966_4_k_cu_daa028044cuda3std3__47nulloptE)
_ZN34_INTERNAL_9fea3966_4_k_cu_daa028044cuda3std3__47nulloptE:
	.zero		1
	.type		_ZN34_INTERNAL_9fea3966_4_k_cu_daa028044cuda3std6ranges3__45__cpo8distanceE,@object
	.size		_ZN34_INTERNAL_9fea3966_4_k_cu_daa028044cuda3std6ranges3__45__cpo8distanceE,(_ZN34_INTERNAL_9fea3966_4_k_cu_daa028046thrust24THRUST_300001_SM_1000_NS12placeholders3_10E - _ZN34_INTERNAL_9fea3966_4_k_cu_daa028044cuda3std6ranges3__45__cpo8distanceE)
_ZN34_INTERNAL_9fea3966_4_k_cu_daa028044cuda3std6ranges3__45__cpo8distanceE:
	.zero		1
	.type		_ZN34_INTERNAL_9fea3966_4_k_cu_daa028046thrust24THRUST_300001_SM_1000_NS12placeholders3_10E,@object
	.size		_ZN34_INTERNAL_9fea3966_4_k_cu_daa028046thrust24THRUST_300001_SM_1000_NS12placeholders3_10E,(_ZN34_INTERNAL_9fea3966_4_k_cu_daa028044cuda3std3__419piecewise_constructE - _ZN34_INTERNAL_9fea3966_4_k_cu_daa028046thrust24THRUST_300001_SM_1000_NS12placeholders3_10E)
_ZN34_INTERNAL_9fea3966_4_k_cu_daa028046thrust24THRUST_300001_SM_1000_NS12placeholders3_10E:
	.zero		1
	.type		_ZN34_INTERNAL_9fea3966_4_k_cu_daa028044cuda3std3__419piecewise_constructE,@object
	.size		_ZN34_INTERNAL_9fea3966_4_k_cu_daa028044cuda3std3__419piecewise_constructE,(_ZN34_INTERNAL_9fea3966_4_k_cu_daa028044cuda3std6ranges3__45__cpo5cdataE - _ZN34_INTERNAL_9fea3966_4_k_cu_daa028044cuda3std3__419piecewise_constructE)
_ZN34_INTERNAL_9fea3966_4_k_cu_daa028044cuda3std3__419piecewise_constructE:
	.zero		1
	.type		_ZN34_INTERNAL_9fea3966_4_k_cu_daa028044cuda3std6ranges3__45__cpo5cdataE,@object
	.size		_ZN34_INTERNAL_9fea3966_4_k_cu_daa028044cuda3std6ranges3__45__cpo5cdataE,(_ZN34_INTERNAL_9fea3966_4_k_cu_daa028046thrust24THRUST_300001_SM_1000_NS12placeholders2_2E - _ZN34_INTERNAL_9fea3966_4_k_cu_daa028044cuda3std6ranges3__45__cpo5cdataE)
_ZN34_INTERNAL_9fea3966_4_k_cu_daa028044cuda3std6ranges3__45__cpo5cdataE:
	.zero		1
	.type		_ZN34_INTERNAL_9fea3966_4_k_cu_daa028046thrust24THRUST_300001_SM_1000_NS12placeholders2_2E,@object
	.size		_ZN34_INTERNAL_9fea3966_4_k_cu_daa028046thrust24THRUST_300001_SM_1000_NS12placeholders2_2E,(_ZN34_INTERNAL_9fea3966_4_k_cu_daa028044cuda3std3__45__cpo3endE - _ZN34_INTERNAL_9fea3966_4_k_cu_daa028046thrust24THRUST_300001_SM_1000_NS12placeholders2_2E)
_ZN34_INTERNAL_9fea3966_4_k_cu_daa028046thrust24THRUST_300001_SM_1000_NS12placeholders2_2E:
	.zero		1
	.type		_ZN34_INTERNAL_9fea3966_4_k_cu_daa028044cuda3std3__45__cpo3endE,@object
	.size		_ZN34_INTERNAL_9fea3966_4_k_cu_daa028044cuda3std3__45__cpo3endE,(_ZN34_INTERNAL_9fea3966_4_k_cu_daa028044cuda3std6ranges3__45__cpo3endE - _ZN34_INTERNAL_9fea3966_4_k_cu_daa028044cuda3std3__45__cpo3endE)
_ZN34_INTERNAL_9fea3966_4_k_cu_daa028044cuda3std3__45__cpo3endE:
	.zero		1
	.type		_ZN34_INTERNAL_9fea3966_4_k_cu_daa028044cuda3std6ranges3__45__cpo3endE,@object
	.size		_ZN34_INTERNAL_9fea3966_4_k_cu_daa028044cuda3std6ranges3__45__cpo3endE,(_ZN34_INTERNAL_9fea3966_4_k_cu_daa028046thrust24THRUST_300001_SM_1000_NS12placeholders2_6E - _ZN34_INTERNAL_9fea3966_4_k_cu_daa028044cuda3std6ranges3__45__cpo3endE)
_ZN34_INTERNAL_9fea3966_4_k_cu_daa028044cuda3std6ranges3__45__cpo3endE:
	.zero		1
	.type		_ZN34_INTERNAL_9fea3966_4_k_cu_daa028046thrust24THRUST_300001_SM_1000_NS12placeholders2_6E,@object
	.size		_ZN34_INTERNAL_9fea3966_4_k_cu_daa028046thrust24THRUST_300001_SM_1000_NS12placeholders2_6E,(_ZN34_INTERNAL_9fea3966_4_k_cu_daa028044cuda3std3__45__cpo4rendE - _ZN34_INTERNAL_9fea3966_4_k_cu_daa028046thrust24THRUST_300001_SM_1000_NS12placeholders2_6E)
_ZN34_INTERNAL_9fea3966_4_k_cu_daa028046thrust24THRUST_300001_SM_1000_NS12placeholders2_6E:
	.zero		1
	.type		_ZN34_INTERNAL_9fea3966_4_k_cu_daa028044cuda3std3__45__cpo4rendE,@object
	.size		_ZN34_INTERNAL_9fea3966_4_k_cu_daa028044cuda3std3__45__cpo4rendE,(_ZN34_INTERNAL_9fea3966_4_k_cu_daa028044cuda3std6ranges3__45__cpo9iter_swapE - _ZN34_INTERNAL_9fea3966_4_k_cu_daa028044cuda3std3__45__cpo4rendE)
_ZN34_INTERNAL_9fea3966_4_k_cu_daa028044cuda3std3__45__cpo4rendE:
	.zero		1
	.type		_ZN34_INTERNAL_9fea3966_4_k_cu_daa028044cuda3std6ranges3__45__cpo9iter_swapE,@object
	.size		_ZN34_INTERNAL_9fea3966_4_k_cu_daa028044cuda3std6ranges3__45__cpo9iter_swapE,(_ZN34_INTERNAL_9fea3966_4_k_cu_daa028044cuda3std3__48unexpectE - _ZN34_INTERNAL_9fea3966_4_k_cu_daa028044cuda3std6ranges3__45__cpo9iter_swapE)
_ZN34_INTERNAL_9fea3966_4_k_cu_daa028044cuda3std6ranges3__45__cpo9iter_swapE:
	.zero		1
	.type		_ZN34_INTERNAL_9fea3966_4_k_cu_daa028044cuda3std3__48unexpectE,@object
	.size		_ZN34_INTERNAL_9fea3966_4_k_cu_daa028044cuda3std3__48unexpectE,(_ZN34_INTERNAL_9fea3966_4_k_cu_daa028046thrust24THRUST_300001_SM_1000_NS8cuda_cub3parE - _ZN34_INTERNAL_9fea3966_4_k_cu_daa028044cuda3std3__48unexpectE)
_ZN34_INTERNAL_9fea3966_4_k_cu_daa028044cuda3std3__48unexpectE:
	.zero		1
	.type		_ZN34_INTERNAL_9fea3966_4_k_cu_daa028046thrust24THRUST_300001_SM_1000_NS8cuda_cub3parE,@object
	.size		_ZN34_INTERNAL_9fea3966_4_k_cu_daa028046thrust24THRUST_300001_SM_1000_NS8cuda_cub3parE,(_ZN34_INTERNAL_9fea3966_4_k_cu_daa028046thrust24THRUST_300001_SM_1000_NS12placeholders2_4E - _ZN34_INTERNAL_9fea3966_4_k_cu_daa028046thrust24THRUST_300001_SM_1000_NS8cuda_cub3parE)
_ZN34_INTERNAL_9fea3966_4_k_cu_daa028046thrust24THRUST_300001_SM_1000_NS8cuda_cub3parE:
	.zero		1
	.type		_ZN34_INTERNAL_9fea3966_4_k_cu_daa028046thrust24THRUST_300001_SM_1000_NS12placeholders2_4E,@object
	.size		_ZN34_INTERNAL_9fea3966_4_k_cu_daa028046thrust24THRUST_300001_SM_1000_NS12placeholders2_4E,(_ZN34_INTERNAL_9fea3966_4_k_cu_daa028044cuda3std3__45__cpo4cendE - _ZN34_INTERNAL_9fea3966_4_k_cu_daa028046thrust24THRUST_300001_SM_1000_NS12placeholders2_4E)
_ZN34_INTERNAL_9fea3966_4_k_cu_daa028046thrust24THRUST_300001_SM_1000_NS12placeholders2_4E:
	.zero		1
	.type		_ZN34_INTERNAL_9fea3966_4_k_cu_daa028044cuda3std3__45__cpo4cendE,@object
	.size		_ZN34_INTERNAL_9fea3966_4_k_cu_daa028044cuda3std3__45__cpo4cendE,(_ZN34_INTERNAL_9fea3966_4_k_cu_daa028044cuda3std6ranges3__45__cpo4cendE - _ZN34_INTERNAL_9fea3966_4_k_cu_daa028044cuda3std3__45__cpo4cendE)
_ZN34_INTERNAL_9fea3966_4_k_cu_daa028044cuda3std3__45__cpo4cendE:
	.zero		1
	.type		_ZN34_INTERNAL_9fea3966_4_k_cu_daa028044cuda3std6ranges3__45__cpo4cendE,@object
	.size		_ZN34_INTERNAL_9fea3966_4_k_cu_daa028044cuda3std6ranges3__45__cpo4cendE,(_ZN34_INTERNAL_9fea3966_4_k_cu_daa028044cuda3std3__420unreachable_sentinelE - _ZN34_INTERNAL_9fea3966_4_k_cu_daa028044cuda3std6ranges3__45__cpo4cendE)
_ZN34_INTERNAL_9fea3966_4_k_cu_daa028044cuda3std6ranges3__45__cpo4cendE:
	.zero		1
	.type		_ZN34_INTERNAL_9fea3966_4_k_cu_daa028044cuda3std3__420unreachable_sentinelE,@object
	.size		_ZN34_INTERNAL_9fea3966_4_k_cu_daa028044cuda3std3__420unreachable_sentinelE,(_ZN34_INTERNAL_9fea3966_4_k_cu_daa028044cuda3std6ranges3__45__cpo5ssizeE - _ZN34_INTERNAL_9fea3966_4_k_cu_daa028044cuda3std3__420unreachable_sentinelE)
_ZN34_INTERNAL_9fea3966_4_k_cu_daa028044cuda3std3__420unreachable_sentinelE:
	.zero		1
	.type		_ZN34_INTERNAL_9fea3966_4_k_cu_daa028044cuda3std6ranges3__45__cpo5ssizeE,@object
	.size		_ZN34_INTERNAL_9fea3966_4_k_cu_daa028044cuda3std6ranges3__45__cpo5ssizeE,(_ZN34_INTERNAL_9fea3966_4_k_cu_daa028046thrust24THRUST_300001_SM_1000_NS12placeholders2_8E - _ZN34_INTERNAL_9fea3966_4_k_cu_daa028044cuda3std6ranges3__45__cpo5ssizeE)
_ZN34_INTERNAL_9fea3966_4_k_cu_daa028044cuda3std6ranges3__45__cpo5ssizeE:
	.zero		1
	.type		_ZN34_INTERNAL_9fea3966_4_k_cu_daa028046thrust24THRUST_300001_SM_1000_NS12placeholders2_8E,@object
	.size		_ZN34_INTERNAL_9fea3966_4_k_cu_daa028046thrust24THRUST_300001_SM_1000_NS12placeholders2_8E,(_ZN34_INTERNAL_9fea3966_4_k_cu_daa028044cuda3std3__45__cpo5crendE - _ZN34_INTERNAL_9fea3966_4_k_cu_daa028046thrust24THRUST_300001_SM_1000_NS12placeholders2_8E)
_ZN34_INTERNAL_9fea3966_4_k_cu_daa028046thrust24THRUST_300001_SM_1000_NS12placeholders2_8E:
	.zero		1
	.type		_ZN34_INTERNAL_9fea3966_4_k_cu_daa028044cuda3std3__45__cpo5crendE,@object
	.size		_ZN34_INTERNAL_9fea3966_4_k_cu_daa028044cuda3std3__45__cpo5crendE,(_ZN34_INTERNAL_9fea3966_4_k_cu_daa028044cuda3std6ranges3__45__cpo4prevE - _ZN34_INTERNAL_9fea3966_4_k_cu_daa028044cuda3std3__45__cpo5crendE)
_ZN34_INTERNAL_9fea3966_4_k_cu_daa028044cuda3std3__45__cpo5crendE:
	.zero		1
	.type		_ZN34_INTERNAL_9fea3966_4_k_cu_daa028044cuda3std6ranges3__45__cpo4prevE,@object
	.size		_ZN34_INTERNAL_9fea3966_4_k_cu_daa028044cuda3std6ranges3__45__cpo4prevE,(_ZN34_INTERNAL_9fea3966_4_k_cu_daa028044cuda3std6ranges3__45__cpo9iter_moveE - _ZN34_INTERNAL_9fea3966_4_k_cu_daa028044cuda3std6ranges3__45__cpo4prevE)
_ZN34_INTERNAL_9fea3966_4_k_cu_daa028044cuda3std6ranges3__45__cpo4prevE:
	.zero		1
	.type		_ZN34_INTERNAL_9fea3966_4_k_cu_daa028044cuda3std6ranges3__45__cpo9iter_moveE,@object
	.size		_ZN34_INTERNAL_9fea3966_4_k_cu_daa028044cuda3std6ranges3__45__cpo9iter_moveE,(_ZN34_INTERNAL_9fea3966_4_k_cu_daa028046thrust24THRUST_300001_SM_1000_NS6system6detail10sequential3seqE - _ZN34_INTERNAL_9fea3966_4_k_cu_daa028044cuda3std6ranges3__45__cpo9iter_moveE)
_ZN34_INTERNAL_9fea3966_4_k_cu_daa028044cuda3std6ranges3__45__cpo9iter_moveE:
	.zero		1
	.type		_ZN34_INTERNAL_9fea3966_4_k_cu_daa028046thrust24THRUST_300001_SM_1000_NS6system6detail10sequential3seqE,@object
	.size		_ZN34_INTERNAL_9fea3966_4_k_cu_daa028046thrust24THRUST_300001_SM_1000_NS6system6detail10sequential3seqE,(.L_31 - _ZN34_INTERNAL_9fea3966_4_k_cu_daa028046thrust24THRUST_300001_SM_1000_NS6system6detail10sequential3seqE)
_ZN34_INTERNAL_9fea3966_4_k_cu_daa028046thrust24THRUST_300001_SM_1000_NS6system6detail10sequential3seqE:
	.zero		1
.L_31:


//--------------------- .nv.shared._ZN3cub18CUB_300001_SM_10006detail4scan16DeviceScanKernelINS2_10policy_hubIiiijN4cuda3__47maximumIiEEE10Policy1000EN6thrust24THRUST_300001_SM_1000_NS6detail15normal_iteratorINSC_10device_ptrIiEEEESH_NS0_13ScanTileStateIiLb1EEES8_NS0_8NullTypeEjiLb0ESK_EEvT0_T1_T2_iT3_T4_T5_ --------------------------
	.section	.nv.shared._ZN3cub18CUB_300001_SM_10006detail4scan16DeviceScanKernelINS2_10policy_hubIiiijN4cuda3__47maximumIiEEE10Policy1000EN6thrust24THRUST_300001_SM_1000_NS6detail15normal_iteratorINSC_10device_ptrIiEEEESH_NS0_13ScanTileStateIiLb1EEES8_NS0_8NullTypeEjiLb0ESK_EEvT0_T1_T2_iT3_T4_T5_,"aw",@nobits
	.sectionflags	@""
	.align	16
.nv.shared._ZN3cub18CUB_300001_SM_10006detail4scan16DeviceScanKernelINS2_10policy_hubIiiijN4cuda3__47maximumIiEEE10Policy1000EN6thrust24THRUST_300001_SM_1000_NS6detail15normal_iteratorINSC_10device_ptrIiEEEESH_NS0_13ScanTileStateIiLb1EEES8_NS0_8NullTypeEjiLb0ESK_EEvT0_T1_T2_iT3_T4_T5_:
	.zero		13328


//--------------------- .nv.constant0._ZN3cub18CUB_300001_SM_10006detail4scan16DeviceScanKernelINS2_10policy_hubIiiimN4cuda3__47maximumIiEEE10Policy1000EN6thrust24THRUST_300001_SM_1000_NS6detail15normal_iteratorINSC_10device_ptrIiEEEESH_NS0_13ScanTileStateIiLb1EEES8_NS0_8NullTypeEmiLb0ESK_EEvT0_T1_T2_iT3_T4_T5_ --------------------------
	.section	.nv.constant0._ZN3cub18CUB_300001_SM_10006detail4scan16DeviceScanKernelINS2_10policy_hubIiiimN4cuda3__47maximumIiEEE10Policy1000EN6thrust24THRUST_300001_SM_1000_NS6detail15normal_iteratorINSC_10device_ptrIiEEEESH_NS0_13ScanTileStateIiLb1EEES8_NS0_8NullTypeEmiLb0ESK_EEvT0_T1_T2_iT3_T4_T5_,"a",@progbits
	.sectionflags	@""
	.align	4
.nv.constant0._ZN3cub18CUB_300001_SM_10006detail4scan16DeviceScanKernelINS2_10policy_hubIiiimN4cuda3__47maximumIiEEE10Policy1000EN6thrust24THRUST_300001_SM_1000_NS6detail15normal_iteratorINSC_10device_ptrIiEEEESH_NS0_13ScanTileStateIiLb1EEES8_NS0_8NullTypeEmiLb0ESK_EEvT0_T1_T2_iT3_T4_T5_:
	.zero		936


//--------------------- .nv.constant0._ZN3cub18CUB_300001_SM_10006detail4scan16DeviceScanKernelINS2_10policy_hubIiiijN4cuda3__47maximumIiEEE10Policy1000EN6thrust24THRUST_300001_SM_1000_NS6detail15normal_iteratorINSC_10device_ptrIiEEEESH_NS0_13ScanTileStateIiLb1EEES8_NS0_8NullTypeEjiLb0ESK_EEvT0_T1_T2_iT3_T4_T5_ --------------------------
	.section	.nv.constant0._ZN3cub18CUB_300001_SM_10006detail4scan16DeviceScanKernelINS2_10policy_hubIiiijN4cuda3__47maximumIiEEE10Policy1000EN6thrust24THRUST_300001_SM_1000_NS6detail15normal_iteratorINSC_10device_ptrIiEEEESH_NS0_13ScanTileStateIiLb1EEES8_NS0_8NullTypeEjiLb0ESK_EEvT0_T1_T2_iT3_T4_T5_,"a",@progbits
	.sectionflags	@""
	.align	4
.nv.constant0._ZN3cub18CUB_300001_SM_10006detail4scan16DeviceScanKernelINS2_10policy_hubIiiijN4cuda3__47maximumIiEEE10Policy1000EN6thrust24THRUST_300001_SM_1000_NS6detail15normal_iteratorINSC_10device_ptrIiEEEESH_NS0_13ScanTileStateIiLb1EEES8_NS0_8NullTypeEjiLb0ESK_EEvT0_T1_T2_iT3_T4_T5_:
	.zero		932


//--------------------- .nv.constant0._ZN3cub18CUB_300001_SM_10006detail4scan20DeviceScanInitKernelINS0_13ScanTileStateIiLb1EEEEEvT_i --------------------------
	.section	.nv.constant0._ZN3cub18CUB_300001_SM_10006detail4scan20DeviceScanInitKernelINS0_13ScanTileStateIiLb1EEEEEvT_i,"a",@progbits
	.sectionflags	@""
	.align	4
.nv.constant0._ZN3cub18CUB_300001_SM_10006detail4scan20DeviceScanInitKernelINS0_13ScanTileStateIiLb1EEEEEvT_i:
	.zero		908


//--------------------- .nv.constant0._ZN3cub18CUB_300001_SM_10006detail9transform16transform_kernelINS2_10policy_hubILb1EN4cuda3std3__45tupleIJN6thrust24THRUST_300001_SM_1000_NS17counting_iteratorIiNSA_11use_defaultESC_SC_EEEEEE10policy1000El6s_tempNSA_6detail15normal_iteratorINSA_10device_ptrIiEEEEJSD_EEEvT0_iT1_T2_DpNS2_10kernel_argIT3_EE --------------------------
	.section	.nv.constant0._ZN3cub18CUB_300001_SM_10006detail9transform16transform_kernelINS2_10policy_hubILb1EN4cuda3std3__45tupleIJN6thrust24THRUST_300001_SM_1000_NS17counting_iteratorIiNSA_11use_defaultESC_SC_EEEEEE10policy1000El6s_tempNSA_6detail15normal_iteratorINSA_10device_ptrIiEEEEJSD_EEEvT0_iT1_T2_DpNS2_10kernel_argIT3_EE,"a",@progbits
	.sectionflags	@""
	.align	4
.nv.constant0._ZN3cub18CUB_300001_SM_10006detail9transform16transform_kernelINS2_10policy_hubILb1EN4cuda3std3__45tupleIJN6thrust24THRUST_300001_SM_1000_NS17counting_iteratorIiNSA_11use_defaultESC_SC_EEEEEE10policy1000El6s_tempNSA_6detail15normal_iteratorINSA_10device_ptrIiEEEEJSD_EEEvT0_iT1_T2_DpNS2_10kernel_argIT3_EE:
	.zero		960


//--------------------- .nv.constant0._ZN3cub18CUB_300001_SM_10006detail9transform16transform_kernelINS2_10policy_hubILb1EN4cuda3std3__45tupleIJN6thrust24THRUST_300001_SM_1000_NS17counting_iteratorIiNSA_11use_defaultESC_SC_EEEEEE10policy1000Ei6s_tempNSA_6detail15normal_iteratorINSA_10device_ptrIiEEEEJSD_EEEvT0_iT1_T2_DpNS2_10kernel_argIT3_EE --------------------------
	.section	.nv.constant0._ZN3cub18CUB_300001_SM_10006detail9transform16transform_kernelINS2_10policy_hubILb1EN4cuda3std3__45tupleIJN6thrust24THRUST_300001_SM_1000_NS17counting_iteratorIiNSA_11use_defaultESC_SC_EEEEEE10policy1000Ei6s_tempNSA_6detail15normal_iteratorINSA_10device_ptrIiEEEEJSD_EEEvT0_iT1_T2_DpNS2_10kernel_argIT3_EE,"a",@progbits
	.sectionflags	@""
	.align	4
.nv.constant0._ZN3cub18CUB_300001_SM_10006detail9transform16transform_kernelINS2_10policy_hubILb1EN4cuda3std3__45tupleIJN6thrust24THRUST_300001_SM_1000_NS17counting_iteratorIiNSA_11use_defaultESC_SC_EEEEEE10policy1000Ei6s_tempNSA_6detail15normal_iteratorINSA_10device_ptrIiEEEEJSD_EEEvT0_iT1_T2_DpNS2_10kernel_argIT3_EE:
	.zero		952


//--------------------- .nv.constant0._ZN3cub18CUB_300001_SM_10006detail8for_each13static_kernelINS2_12policy_hub_t12policy_500_tEmN6thrust24THRUST_300001_SM_1000_NS8cuda_cub20__uninitialized_fill7functorINS7_10device_ptrIcEEcEEEEvT0_T1_ --------------------------
	.section	.nv.constant0._ZN3cub18CUB_300001_SM_10006detail8for_each13static_kernelINS2_12policy_hub_t12policy_500_tEmN6thrust24THRUST_300001_SM_1000_NS8cuda_cub20__uninitialized_fill7functorINS7_10device_ptrIcEEcEEEEvT0_T1_,"a",@progbits
	.sectionflags	@""
	.align	4
.nv.constant0._ZN3cub18CUB_300001_SM_10006detail8for_each13static_kernelINS2_12policy_hub_t12policy_500_tEmN6thrust24THRUST_300001_SM_1000_NS8cuda_cub20__uninitialized_fill7functorINS7_10device_ptrIcEEcEEEEvT0_T1_:
	.zero		920


//--------------------- .nv.constant0._ZN3cub18CUB_300001_SM_10006detail8for_each13static_kernelINS2_12policy_hub_t12policy_500_tElN6thrust24THRUST_300001_SM_1000_NS8cuda_cub6__fill7functorINS7_6detail15normal_iteratorINS7_10device_ptrIiEEEEiEEEEvT0_T1_ --------------------------
	.section	.nv.constant0._ZN3cub18CUB_300001_SM_10006detail8for_each13static_kernelINS2_12policy_hub_t12policy_500_tElN6thrust24THRUST_300001_SM_1000_NS8cuda_cub6__fill7functorINS7_6detail15normal_iteratorINS7_10device_ptrIiEEEEiEEEEvT0_T1_,"a",@progbits
	.sectionflags	@""
	.align	4
.nv.constant0._ZN3cub18CUB_300001_SM_10006detail8for_each13static_kernelINS2_12policy_hub_t12policy_500_tElN6thrust24THRUST_300001_SM_1000_NS8cuda_cub6__fill7functorINS7_6detail15normal_iteratorINS7_10device_ptrIiEEEEiEEEEvT0_T1_:
	.zero		920


//--------------------- .nv.constant0._ZN3cub18CUB_300001_SM_10006detail8for_each13static_kernelINS2_12policy_hub_t12policy_500_tEmN6thrust24THRUST_300001_SM_1000_NS8cuda_cub20__uninitialized_fill7functorINS7_10device_ptrIiEEiEEEEvT0_T1_ --------------------------
	.section	.nv.constant0._ZN3cub18CUB_300001_SM_10006detail8for_each13static_kernelINS2_12policy_hub_t12policy_500_tEmN6thrust24THRUST_300001_SM_1000_NS8cuda_cub20__uninitialized_fill7functorINS7_10device_ptrIiEEiEEEEvT0_T1_,"a",@progbits
	.sectionflags	@""
	.align	4
.nv.constant0._ZN3cub18CUB_300001_SM_10006detail8for_each13static_kernelINS2_12policy_hub_t12policy_500_tEmN6thrust24THRUST_300001_SM_1000_NS8cuda_cub20__uninitialized_fill7functorINS7_10device_ptrIiEEiEEEEvT0_T1_:
	.zero		920


//--------------------- .nv.constant0._ZN3cub18CUB_300001_SM_10006detail11EmptyKernelIvEEvv --------------------------
	.section	.nv.constant0._ZN3cub18CUB_300001_SM_10006detail11EmptyKernelIvEEvv,"a",@progbits
	.sectionflags	@""
	.align	4
.nv.constant0._ZN3cub18CUB_300001_SM_10006detail11EmptyKernelIvEEvv:
	.zero		896


//--------------------- SYMBOLS --------------------------

	.type		.nv.reservedSmem.offset0,@object
	.size		.nv.reservedSmem.offset0,0x4
	.type		.nv.reservedSmem.cap,@object
	.size		.nv.reservedSmem.cap,0x4
